def matmul_kernel(
    a_ptr,
    b_ptr,
    c_ptr,
    M,
    N,
    K,
    stride_am,
    stride_ak,
    stride_bk,
    stride_bn,
    stride_cm,
    stride_cn,
    BLOCK_M: tl.constexpr,
    BLOCK_N: tl.constexpr,
    BLOCK_K: tl.constexpr,
    GROUP_M: tl.constexpr,
):
    pid = tl.program_id(axis=0)
    num_pid_m = tl.cdiv(M, BLOCK_M)
    num_pid_n = tl.cdiv(N, BLOCK_N)
    num_pid_in_group = GROUP_M * num_pid_n
    group_id = pid // num_pid_in_group
    first_pid_m = group_id * GROUP_M
    group_size_m = min(num_pid_m - first_pid_m, GROUP_M)
    pid_m = first_pid_m + ((pid % num_pid_in_group) % group_size_m)
    pid_n = (pid % num_pid_in_group) // group_size_m

    offs_am = (pid_m * BLOCK_M + tl.arange(0, BLOCK_M)) % M
    offs_bn = (pid_n * BLOCK_N + tl.arange(0, BLOCK_N)) % N
    offs_k = tl.arange(0, BLOCK_K)
    a_ptrs = a_ptr + offs_am[:, None] * stride_am + offs_k[None, :] * stride_ak
    b_ptrs = b_ptr + offs_k[:, None] * stride_bk + offs_bn[None, :] * stride_bn

    acc = tl.zeros((BLOCK_M, BLOCK_N), dtype=tl.float32)
    for kk in range(0, tl.cdiv(K, BLOCK_K)):
        a = tl.load(a_ptrs, mask=offs_k[None, :] < K - kk * BLOCK_K, other=0.0)
        b = tl.load(b_ptrs, mask=offs_k[:, None] < K - kk * BLOCK_K, other=0.0)
        acc = tl.dot(a, b, acc)
        a_ptrs += BLOCK_K * stride_ak
        b_ptrs += BLOCK_K * stride_bk

    c = acc.to(c_ptr.dtype.element_ty)
    offs_cm = pid_m * BLOCK_M + tl.arange(0, BLOCK_M)
    offs_cn = pid_n * BLOCK_N + tl.arange(0, BLOCK_N)
    c_ptrs = c_ptr + offs_cm[:, None] * stride_cm + offs_cn[None, :] * stride_cn
    mask = (offs_cm[:, None] < M) & (offs_cn[None, :] < N)
    tl.store(c_ptrs, c, mask=mask)

# config = {"BLOCK_K": 128, "BLOCK_M": 32, "BLOCK_N": 512, "GROUP_M": 8, "arch": "sm_100", "dtype": "bf16", "num_ctas": 1, "num_stages": 4, "num_warps": 2}
# arch = sm_100


// ===== COMPILED SASS (sm_100a) =====

	.target	sm_100a

	.elftype	@"ET_EXEC"


//--------------------- .note.nv.tkinfo           --------------------------
	.section	.note.nv.tkinfo,"",@"SHT_NOTE"
	.sectionflags	@"SHF_NOTE_NV_TKINFO"
	.tkinfo
        /*0018*/ 	.word	0x00000081
        /*0030*/ 	.string	""
        /*0030*/ 	.string	"ptxas-blackwell"
        /*0030*/ 	.string	"Cuda compilation tools, release 12.9, V12.9.86"
        /*0030*/ 	.string	"Build cuda_12.9.r12.9/compiler.36037853_0"
        /*0030*/ 	.string	"-v  -suppress-debug-info  -lineinfo  -arch sm_100a "



//--------------------- .note.nv.cuver            --------------------------
	.section	.note.nv.cuver,"",@"SHT_NOTE"
	.sectionflags	@"SHF_NOTE_NV_CUVER"
        /*0018*/ 	.short	0x0001
        /*001a*/ 	.short	0x0064
        /*001c*/ 	.short	0x0001
        /*001e*/ 	.short	0x0000
        /*0020*/ 	.short	0x0001
        /*0022*/ 	.short	0x0000


//--------------------- .nv.info                  --------------------------
	.section	.nv.info,"",@"SHT_CUDA_INFO"
	.align	4


	//----- nvinfo : EIATTR_REGCOUNT
	.align		4
        /*0000*/ 	.byte	0x04, 0x2f
        /*0002*/ 	.short	(.L_1 - .L_0)
	.align		4
.L_0:
        /*0004*/ 	.word	index@(matmul_kernel)
        /*0008*/ 	.word	0x00000020


	//----- nvinfo : EIATTR_FRAME_SIZE
	.align		4
.L_1:
        /*000c*/ 	.byte	0x04, 0x11
        /*000e*/ 	.short	(.L_3 - .L_2)
	.align		4
.L_2:
        /*0010*/ 	.word	index@(matmul_kernel)
        /*0014*/ 	.word	0x00005e70


	//----- nvinfo : EIATTR_MIN_STACK_SIZE
	.align		4
.L_3:
        /*0018*/ 	.byte	0x04, 0x12
        /*001a*/ 	.short	(.L_5 - .L_4)
	.align		4
.L_4:
        /*001c*/ 	.word	index@(matmul_kernel)
        /*0020*/ 	.word	0x00005e70
.L_5:


//--------------------- .nv.info.matmul_kernel    --------------------------
	.section	.nv.info.matmul_kernel,"",@"SHT_CUDA_INFO"
	.sectionflags	@""
	.align	4


	//----- nvinfo : EIATTR_CUDA_API_VERSION
	.align		4
        /*0000*/ 	.byte	0x04, 0x37
        /*0002*/ 	.short	(.L_7 - .L_6)
.L_6:
        /*0004*/ 	.word	0x00000081


	//----- nvinfo : EIATTR_KPARAM_INFO
	.align		4
.L_7:
        /*0008*/ 	.byte	0x04, 0x17
        /*000a*/ 	.short	(.L_9 - .L_8)
.L_8:
        /*000c*/ 	.word	0x00000000
        /*0010*/ 	.short	0x000d
        /*0012*/ 	.short	0x0048
        /*0014*/ 	.byte	0x00, 0xf4, 0x21, 0x00


	//----- nvinfo : EIATTR_KPARAM_INFO
	.align		4
.L_9:
        /*0018*/ 	.byte	0x04, 0x17
        /*001a*/ 	.short	(.L_11 - .L_10)
.L_10:
        /*001c*/ 	.word	0x00000000
        /*0020*/ 	.short	0x000c
        /*0022*/ 	.short	0x0040
        /*0024*/ 	.byte	0x00, 0xf4, 0x21, 0x00


	//----- nvinfo : EIATTR_KPARAM_INFO
	.align		4
.L_11:
        /*0028*/ 	.byte	0x04, 0x17
        /*002a*/ 	.short	(.L_13 - .L_12)
.L_12:
        /*002c*/ 	.word	0x00000000
        /*0030*/ 	.short	0x000b
        /*0032*/ 	.short	0x0038
        /*0034*/ 	.byte	0x00, 0xf0, 0x11, 0x00


	//----- nvinfo : EIATTR_KPARAM_INFO
	.align		4
.L_13:
        /*0038*/ 	.byte	0x04, 0x17
        /*003a*/ 	.short	(.L_15 - .L_14)
.L_14:
        /*003c*/ 	.word	0x00000000
        /*0040*/ 	.short	0x000a
        /*0042*/ 	.short	0x0034
        /*0044*/ 	.byte	0x00, 0xf0, 0x11, 0x00


	//----- nvinfo : EIATTR_KPARAM_INFO
	.align		4
.L_15:
        /*0048*/ 	.byte	0x04, 0x17
        /*004a*/ 	.short	(.L_17 - .L_16)
.L_16:
        /*004c*/ 	.word	0x00000000
        /*0050*/ 	.short	0x0009
        /*0052*/ 	.short	0x0030
        /*0054*/ 	.byte	0x00, 0xf0, 0x11, 0x00


	//----- nvinfo : EIATTR_KPARAM_INFO
	.align		4
.L_17:
        /*0058*/ 	.byte	0x04, 0x17
        /*005a*/ 	.short	(.L_19 - .L_18)
.L_18:
        /*005c*/ 	.word	0x00000000
        /*0060*/ 	.short	0x0008
        /*0062*/ 	.short	0x002c
        /*0064*/ 	.byte	0x00, 0xf0, 0x11, 0x00


	//----- nvinfo : EIATTR_KPARAM_INFO
	.align		4
.L_19:
        /*0068*/ 	.byte	0x04, 0x17
        /*006a*/ 	.short	(.L_21 - .L_20)
.L_20:
        /*006c*/ 	.word	0x00000000
        /*0070*/ 	.short	0x0007
        /*0072*/ 	.short	0x0028
        /*0074*/ 	.byte	0x00, 0xf0, 0x11, 0x00


	//----- nvinfo : EIATTR_KPARAM_INFO
	.align		4
.L_21:
        /*0078*/ 	.byte	0x04, 0x17
        /*007a*/ 	.short	(.L_23 - .L_22)
.L_22:
        /*007c*/ 	.word	0x00000000
        /*0080*/ 	.short	0x0006
        /*0082*/ 	.short	0x0024
        /*0084*/ 	.byte	0x00, 0xf0, 0x11, 0x00


	//----- nvinfo : EIATTR_KPARAM_INFO
	.align		4
.L_23:
        /*0088*/ 	.byte	0x04, 0x17
        /*008a*/ 	.short	(.L_25 - .L_24)
.L_24:
        /*008c*/ 	.word	0x00000000
        /*0090*/ 	.short	0x0005
        /*0092*/ 	.short	0x0020
        /*0094*/ 	.byte	0x00, 0xf0, 0x11, 0x00


	//----- nvinfo : EIATTR_KPARAM_INFO
	.align		4
.L_25:
        /*0098*/ 	.byte	0x04, 0x17
        /*009a*/ 	.short	(.L_27 - .L_26)
.L_26:
        /*009c*/ 	.word	0x00000000
        /*00a0*/ 	.short	0x0004
        /*00a2*/ 	.short	0x001c
        /*00a4*/ 	.byte	0x00, 0xf0, 0x11, 0x00


	//----- nvinfo : EIATTR_KPARAM_INFO
	.align		4
.L_27:
        /*00a8*/ 	.byte	0x04, 0x17
        /*00aa*/ 	.short	(.L_29 - .L_28)
.L_28:
        /*00ac*/ 	.word	0x00000000
        /*00b0*/ 	.short	0x0003
        /*00b2*/ 	.short	0x0018
        /*00b4*/ 	.byte	0x00, 0xf0, 0x11, 0x00


	//----- nvinfo : EIATTR_KPARAM_INFO
	.align		4
.L_29:
        /*00b8*/ 	.byte	0x04, 0x17
        /*00ba*/ 	.short	(.L_31 - .L_30)
.L_30:
        /*00bc*/ 	.word	0x00000000
        /*00c0*/ 	.short	0x0002
        /*00c2*/ 	.short	0x0010
        /*00c4*/ 	.byte	0x00, 0xf4, 0x21, 0x00


	//----- nvinfo : EIATTR_KPARAM_INFO
	.align		4
.L_31:
        /*00c8*/ 	.byte	0x04, 0x17
        /*00ca*/ 	.short	(.L_33 - .L_32)
.L_32:
        /*00cc*/ 	.word	0x00000000
        /*00d0*/ 	.short	0x0001
        /*00d2*/ 	.short	0x0008
        /*00d4*/ 	.byte	0x00, 0xf4, 0x21, 0x00


	//----- nvinfo : EIATTR_KPARAM_INFO
	.align		4
.L_33:
        /*00d8*/ 	.byte	0x04, 0x17
        /*00da*/ 	.short	(.L_35 - .L_34)
.L_34:
        /*00dc*/ 	.word	0x00000000
        /*00e0*/ 	.short	0x0000
        /*00e2*/ 	.short	0x0000
        /*00e4*/ 	.byte	0x00, 0xf4, 0x21, 0x00


	//----- nvinfo : EIATTR_SPARSE_MMA_MASK
	.align		4
.L_35:
        /*00e8*/ 	.byte	0x03, 0x50
        /*00ea*/ 	.short	0x0000


	//----- nvinfo : EIATTR_MAXREG_COUNT
	.align		4
        /*00ec*/ 	.byte	0x03, 0x1b
        /*00ee*/ 	.short	0x00ff


	//----- nvinfo : EIATTR_NUM_BARRIERS
	.align		4
        /*00f0*/ 	.byte	0x02, 0x4c
        /*00f2*/ 	.byte	0x01
	.zero		1


	//----- nvinfo : EIATTR_ANNOTATIONS
	.align		4
        /*00f4*/ 	.byte	0x04, 0x55
        /*00f6*/ 	.short	(.L_37 - .L_36)


	//   ....[0]....
.L_36:
        /*00f8*/ 	.word	0x00000001
        /*00fc*/ 	.byte	0xb0, 0x06, 0x00, 0x00, 0x01, 0x00, 0x00, 0x00, 0xe0, 0x06, 0x00, 0x00, 0x01, 0x00, 0x00, 0x00
        /* <DEDUP_REMOVED lines=1233> */
        /*4e1c*/ 	.byte	0x70, 0x64, 0x02, 0x00, 0x01, 0x00, 0x00, 0x00, 0x90, 0x64, 0x02, 0x00


	//----- nvinfo : EIATTR_VRC_CTA_INIT_COUNT
	.align		4
.L_37:
        /*4e28*/ 	.byte	0x02, 0x4a
	.zero		1
	.zero		1


	//----- nvinfo : EIATTR_EXIT_INSTR_OFFSETS
	.align		4
        /*4e2c*/ 	.byte	0x04, 0x1c
        /*4e2e*/ 	.short	(.L_39 - .L_38)


	//   ....[0]....
.L_38:
        /*4e30*/ 	.word	0x000c3230


	//   ....[1]....
        /*4e34*/ 	.word	0x000c3260


	//----- nvinfo : EIATTR_REQNTID
	.align		4
.L_39:
        /*4e38*/ 	.byte	0x04, 0x10
        /*4e3a*/ 	.short	(.L_41 - .L_40)
.L_40:
        /*4e3c*/ 	.word	0x00000040
        /*4e40*/ 	.word	0x00000001
        /*4e44*/ 	.word	0x00000001


	//----- nvinfo : EIATTR_CBANK_PARAM_SIZE
	.align		4
.L_41:
        /*4e48*/ 	.byte	0x03, 0x19
        /*4e4a*/ 	.short	0x0050


	//----- nvinfo : EIATTR_PARAM_CBANK
	.align		4
        /*4e4c*/ 	.byte	0x04, 0x0a
        /*4e4e*/ 	.short	(.L_43 - .L_42)
	.align		4
.L_42:
        /*4e50*/ 	.word	index@(.nv.constant0.matmul_kernel)
        /*4e54*/ 	.short	0x0380
        /*4e56*/ 	.short	0x0050


	//----- nvinfo : EIATTR_SW_WAR
	.align		4
.L_43:
        /*4e58*/ 	.byte	0x04, 0x36
        /*4e5a*/ 	.short	(.L_45 - .L_44)
.L_44:
        /*4e5c*/ 	.word	0x00000008
.L_45:


//--------------------- .nv.compat                --------------------------
	.section	.nv.compat,"",@"SHT_CUDA_COMPAT_INFO"
	.align	4
        /*0000*/ 	.byte	0x02, 0x02, 0x01, 0x00, 0x02, 0x05, 0x05, 0x00, 0x02, 0x03, 0x00, 0x00, 0x02, 0x06, 0x01, 0x00


//--------------------- .nv.callgraph             --------------------------
	.section	.nv.callgraph,"",@"SHT_CUDA_CALLGRAPH"
	.align	4
	.sectionentsize	8
	.align		4
        /*0000*/ 	.word	0x00000000
	.align		4
        /*0004*/ 	.word	0xffffffff
	.align		4
        /*0008*/ 	.word	0x00000000
	.align		4
        /*000c*/ 	.word	0xfffffffe
	.align		4
        /*0010*/ 	.word	0x00000000
	.align		4
        /*0014*/ 	.word	0xfffffffd
	.align		4
        /*0018*/ 	.word	0x00000000
	.align		4
        /*001c*/ 	.word	0xfffffffc


//--------------------- .text.matmul_kernel       --------------------------
	.section	.text.matmul_kernel,"ax",@progbits
	.align	128
        .global         matmul_kernel
        .type           matmul_kernel,@function
        .size           matmul_kernel,(.L_x_4 - matmul_kernel)
        .other          matmul_kernel,@"STO_CUDA_ENTRY STV_DEFAULT"
matmul_kernel:
.text.matmul_kernel:
[----:B------:R-:W0:Y:S08]  /*0000*/  LDC R1, c[0x0][0x37c] ;  /* 0x0000df00ff017b82 */ /* 0x000e300000000800 */
[----:B------:R-:W1:Y:S01]  /*0010*/  LDC.64 R6, c[0x0][0x398] ;  /* 0x0000e600ff067b82 */ /* 0x000e620000000a00 */
[----:B------:R-:W2:Y:S01]  /*0020*/  S2R R14, SR_TID.X ;  /* 0x00000000000e7919 */ /* 0x000ea20000002100 */
[----:B------:R-:W3:Y:S01]  /*0030*/  LDCU UR4, c[0x0][0x3a0] ;  /* 0x00007400ff0477ac */ /* 0x000ee20008000800 */
[----:B0-----:R-:W-:Y:S01]  /*0040*/  VIADD R1, R1, 0xffffa190 ;  /* 0xffffa19001017836 */ /* 0x001fe20000000000 */
[----:B------:R-:W-:Y:S01]  /*0050*/  UMOV UR5, 0x400 ;  /* 0x0000040000057882 */ /* 0x000fe20000000000 */
[----:B------:R-:W0:Y:S03]  /*0060*/  LDCU.64 UR8, c[0x0][0x358] ;  /* 0x00006b00ff0877ac */ /* 0x000e260008000a00 */
[----:B------:R-:W4:Y:S01]  /*0070*/  S2UR UR6, SR_CgaCtaId ;  /* 0x00000000000679c3 */ /* 0x000f220000008800 */
[----:B---3--:R-:W-:Y:S01]  /*0080*/  UIADD3 UR4, UPT, UPT, UR4, 0x7f, URZ ;  /* 0x0000007f04047890 */ /* 0x008fe2000fffe0ff */
[----:B-1----:R-:W-:-:S03]  /*0090*/  VIADD R0, R7, 0x1ff ;  /* 0x000001ff07007836 */ /* 0x002fc60000000000 */
[----:B------:R-:W-:Y:S02]  /*00a0*/  UISETP.GT.AND UP0, UPT, UR4, 0x7f, UPT ;  /* 0x0000007f0400788c */ /* 0x000fe4000bf04270 */
[----:B------:R-:W-:Y:S01]  /*00b0*/  SHF.R.S32.HI R3, RZ, 0x1f, R0 ;  /* 0x0000001fff037819 */ /* 0x000fe20000011400 */
[----:B----4-:R-:W-:-:S03]  /*00c0*/  ULEA UR5, UR6, UR5, 0x18 ;  /* 0x0000000506057291 */ /* 0x010fc6000f8ec0ff */
[----:B------:R-:W-:-:S04]  /*00d0*/  LEA.HI R3, R3, R0, RZ, 0x9 ;  /* 0x0000000003037211 */ /* 0x000fc800078f48ff */
[----:B------:R-:W-:Y:S02]  /*00e0*/  SHF.R.S32.HI R0, RZ, 0x9, R3 ;  /* 0x00000009ff007819 */ /* 0x000fe40000011403 */
[----:B------:R-:W1:Y:S03]  /*00f0*/  S2R R3, SR_CTAID.X ;  /* 0x0000000000037919 */ /* 0x000e660000002500 */
[----:B------:R-:W-:-:S05]  /*0100*/  IMAD.SHL.U32 R0, R0, 0x8, RZ ;  /* 0x0000000800007824 */ /* 0x000fca00078e00ff */
[-C--:B------:R-:W-:Y:S02]  /*0110*/  IABS R9, R0.reuse ;  /* 0x0000000000097213 */ /* 0x080fe40000000000 */
[----:B------:R-:W-:Y:S02]  /*0120*/  IABS R12, R0 ;  /* 0x00000000000c7213 */ /* 0x000fe40000000000 */
[----:B------:R-:W3:Y:S08]  /*0130*/  I2F.RP R2, R9 ;  /* 0x0000000900027306 */ /* 0x000ef00000209400 */
[----:B---3--:R-:W3:Y:S01]  /*0140*/  MUFU.RCP R2, R2 ;  /* 0x0000000200027308 */ /* 0x008ee20000001000 */
[----:B-1----:R-:W-:Y:S01]  /*0150*/  IABS R10, R3 ;  /* 0x00000003000a7213 */ /* 0x002fe20000000000 */
[----:B---3--:R-:W-:-:S02]  /*0160*/  VIADD R4, R2, 0xffffffe ;  /* 0x0ffffffe02047836 */ /* 0x008fc40000000000 */
[----:B------:R-:W-:-:S04]  /*0170*/  IMAD.MOV R2, RZ, RZ, -R12 ;  /* 0x000000ffff027224 */ /* 0x000fc800078e0a0c */
[----:B------:R1:W3:Y:S02]  /*0180*/  F2I.FTZ.U32.TRUNC.NTZ R5, R4 ;  /* 0x0000000400057305 */ /* 0x0002e4000021f000 */
[----:B-1----:R-:W-:Y:S02]  /*0190*/  IMAD.MOV.U32 R4, RZ, RZ, RZ ;  /* 0x000000ffff047224 */ /* 0x002fe400078e00ff */
[----:B---3--:R-:W-:-:S04]  /*01a0*/  IMAD.MOV R8, RZ, RZ, -R5 ;  /* 0x000000ffff087224 */ /* 0x008fc800078e0a05 */
[----:B------:R-:W-:Y:S02]  /*01b0*/  IMAD R11, R8, R9, RZ ;  /* 0x00000009080b7224 */ /* 0x000fe400078e02ff */
[----:B------:R-:W-:Y:S02]  /*01c0*/  IMAD.MOV.U32 R8, RZ, RZ, R10 ;  /* 0x000000ffff087224 */ /* 0x000fe400078e000a */
[----:B------:R-:W-:-:S06]  /*01d0*/  IMAD.HI.U32 R5, R5, R11, R4 ;  /* 0x0000000b05057227 */ /* 0x000fcc00078e0004 */
[----:B------:R-:W-:-:S04]  /*01e0*/  IMAD.HI.U32 R5, R5, R8, RZ ;  /* 0x0000000805057227 */ /* 0x000fc800078e00ff */
[----:B------:R-:W-:-:S05]  /*01f0*/  IMAD R2, R5, R2, R8 ;  /* 0x0000000205027224 */ /* 0x000fca00078e0208 */
[----:B------:R-:W-:-:S13]  /*0200*/  ISETP.GT.U32.AND P1, PT, R9, R2, PT ;  /* 0x000000020900720c */ /* 0x000fda0003f24070 */
[----:B------:R-:W-:Y:S02]  /*0210*/  @!P1 IMAD.IADD R2, R2, 0x1, -R9 ;  /* 0x0000000102029824 */ /* 0x000fe400078e0a09 */
[----:B------:R-:W-:Y:S01]  /*0220*/  @!P1 VIADD R5, R5, 0x1 ;  /* 0x0000000105059836 */ /* 0x000fe20000000000 */
[----:B------:R-:W-:Y:S02]  /*0230*/  ISETP.NE.AND P1, PT, R0, RZ, PT ;  /* 0x000000ff0000720c */ /* 0x000fe40003f25270 */
[----:B------:R-:W-:Y:S02]  /*0240*/  ISETP.GE.U32.AND P0, PT, R2, R9, PT ;  /* 0x000000090200720c */ /* 0x000fe40003f06070 */
[----:B------:R-:W-:-:S04]  /*0250*/  LOP3.LUT R2, R3, R0, RZ, 0x3c, !PT ;  /* 0x0000000003027212 */ /* 0x000fc800078e3cff */
[----:B------:R-:W-:Y:S01]  /*0260*/  ISETP.GE.AND P2, PT, R2, RZ, PT ;  /* 0x000000ff0200720c */ /* 0x000fe20003f46270 */
[----:B------:R-:W-:-:S06]  /*0270*/  VIADD R2, R6, 0x1f ;  /* 0x0000001f06027836 */ /* 0x000fcc0000000000 */
[----:B------:R-:W-:-:S04]  /*0280*/  @P0 VIADD R5, R5, 0x1 ;  /* 0x0000000105050836 */ /* 0x000fc80000000000 */
[----:B------:R-:W-:Y:S01]  /*0290*/  IMAD.MOV.U32 R4, RZ, RZ, R5 ;  /* 0x000000ffff047224 */ /* 0x000fe200078e0005 */
[----:B------:R-:W-:-:S03]  /*02a0*/  SHF.R.S32.HI R5, RZ, 0x1f, R2 ;  /* 0x0000001fff057819 */ /* 0x000fc60000011402 */
[----:B------:R-:W-:Y:S01]  /*02b0*/  @!P2 IMAD.MOV R4, RZ, RZ, -R4 ;  /* 0x000000ffff04a224 */ /* 0x000fe200078e0a04 */
[----:B------:R-:W-:Y:S02]  /*02c0*/  @!P1 LOP3.LUT R4, RZ, R0, RZ, 0x33, !PT ;  /* 0x00000000ff049212 */ /* 0x000fe400078e33ff */
[----:B------:R-:W-:-:S03]  /*02d0*/  LEA.HI R5, R5, R2, RZ, 0x5 ;  /* 0x0000000205057211 */ /* 0x000fc600078f28ff */
[----:B------:R-:W-:Y:S02]  /*02e0*/  IMAD.SHL.U32 R2, R4, 0x8, RZ ;  /* 0x0000000804027824 */ /* 0x000fe400078e00ff */
[----:B------:R-:W-:-:S03]  /*02f0*/  IMAD.MOV R4, RZ, RZ, -R4 ;  /* 0x000000ffff047224 */ /* 0x000fc600078e0a04 */
[----:B------:R-:W-:Y:S01]  /*0300*/  LEA.HI.SX32 R5, R5, -R2, 0x1b ;  /* 0x8000000205057211 */ /* 0x000fe200078fdaff */
[----:B------:R-:W-:Y:S02]  /*0310*/  IMAD R13, R0, R4, R3 ;  /* 0x00000004000d7224 */ /* 0x000fe400078e0203 */
[----:B------:R-:W-:Y:S01]  /*0320*/  IMAD.MOV.U32 R4, RZ, RZ, RZ ;  /* 0x000000ffff047224 */ /* 0x000fe200078e00ff */
[----:B------:R-:W-:-:S04]  /*0330*/  VIMNMX R8, PT, PT, R5, 0x8, PT ;  /* 0x0000000805087848 */ /* 0x000fc80003fe0100 */
[-C--:B------:R-:W-:Y:S02]  /*0340*/  IABS R10, R8.reuse ;  /* 0x00000008000a7213 */ /* 0x080fe40000000000 */
[----:B------:R-:W-:Y:S02]  /*0350*/  IABS R0, R8 ;  /* 0x0000000800007213 */ /* 0x000fe40000000000 */
[----:B------:R-:W1:Y:S08]  /*0360*/  I2F.RP R9, R10 ;  /* 0x0000000a00097306 */ /* 0x000e700000209400 */
[----:B-1----:R-:W1:Y:S02]  /*0370*/  MUFU.RCP R9, R9 ;  /* 0x0000000900097308 */ /* 0x002e640000001000 */
[----:B-1----:R-:W-:-:S06]  /*0380*/  VIADD R5, R9, 0xffffffe ;  /* 0x0ffffffe09057836 */ /* 0x002fcc0000000000 */
[----:B------:R-:W1:Y:S02]  /*0390*/  F2I.FTZ.U32.TRUNC.NTZ R5, R5 ;  /* 0x0000000500057305 */ /* 0x000e64000021f000 */
[----:B-1----:R-:W-:-:S04]  /*03a0*/  IMAD.MOV R11, RZ, RZ, -R5 ;  /* 0x000000ffff0b7224 */ /* 0x002fc800078e0a05 */
[----:B------:R-:W-:Y:S01]  /*03b0*/  IMAD.MOV.U32 R3, RZ, RZ, R11 ;  /* 0x000000ffff037224 */ /* 0x000fe200078e000b */
[----:B------:R-:W-:-:S03]  /*03c0*/  IABS R11, R13 ;  /* 0x0000000d000b7213 */ /* 0x000fc60000000000 */
[----:B------:R-:W-:-:S04]  /*03d0*/  IMAD R3, R3, R10, RZ ;  /* 0x0000000a03037224 */ /* 0x000fc800078e02ff */
[----:B------:R-:W-:-:S04]  /*03e0*/  IMAD.HI.U32 R4, R5, R3, R4 ;  /* 0x0000000305047227 */ /* 0x000fc800078e0004 */
[----:B------:R-:W-:Y:S02]  /*03f0*/  IMAD.MOV R3, RZ, RZ, -R0 ;  /* 0x000000ffff037224 */ /* 0x000fe400078e0a00 */
[----:B------:R-:W-:Y:S01]  /*0400*/  IMAD.HI.U32 R0, R4, R11, RZ ;  /* 0x0000000b04007227 */ /* 0x000fe200078e00ff */
[----:B--2---:R-:W-:-:S03]  /*0410*/  SHF.R.U32.HI R4, RZ, 0x5, R14 ;  /* 0x00000005ff047819 */ /* 0x004fc6000001160e */
[----:B------:R-:W-:Y:S01]  /*0420*/  IMAD R3, R0, R3, R11 ;  /* 0x0000000300037224 */ /* 0x000fe200078e020b */
[----:B------:R-:W-:-:S04]  /*0430*/  SGXT.U32 R15, R4, 0x1 ;  /* 0x00000001040f781a */ /* 0x000fc80000000000 */
[----:B------:R-:W-:Y:S02]  /*0440*/  ISETP.GT.U32.AND P1, PT, R10, R3, PT ;  /* 0x000000030a00720c */ /* 0x000fe40003f24070 */
[C---:B------:R-:W-:Y:S02]  /*0450*/  LOP3.LUT R4, R15.reuse, 0x6, RZ, 0xfc, !PT ;  /* 0x000000060f047812 */ /* 0x040fe400078efcff */
[C---:B------:R-:W-:Y:S02]  /*0460*/  LOP3.LUT R4, R15.reuse, 0xc, RZ, 0xfc, !PT ;  /* 0x0000000c0f047812 */ /* 0x040fe400078efcff */
[C---:B------:R-:W-:Y:S02]  /*0470*/  LOP3.LUT R4, R15.reuse, 0x12, RZ, 0xfc, !PT ;  /* 0x000000120f047812 */ /* 0x040fe400078efcff */
[C---:B------:R-:W-:Y:S02]  /*0480*/  LOP3.LUT R4, R15.reuse, 0x18, RZ, 0xfc, !PT ;  /* 0x000000180f047812 */ /* 0x040fe400078efcff */
[----:B------:R-:W-:-:S02]  /*0490*/  LOP3.LUT R4, R15, 0x1e, RZ, 0xfc, !PT ;  /* 0x0000001e0f047812 */ /* 0x000fc400078efcff */
[----:B------:R-:W-:Y:S01]  /*04a0*/  LOP3.LUT R4, R15, 0x24, RZ, 0xfc, !PT ;  /* 0x000000240f047812 */ /* 0x000fe200078efcff */
[----:B------:R-:W-:Y:S01]  /*04b0*/  @!P1 IMAD.IADD R3, R3, 0x1, -R10 ;  /* 0x0000000103039824 */ /* 0x000fe200078e0a0a */
[----:B------:R-:W-:Y:S01]  /*04c0*/  LOP3.LUT R4, R15, 0x2a, RZ, 0xfc, !PT ;  /* 0x0000002a0f047812 */ /* 0x000fe200078efcff */
[----:B------:R-:W-:Y:S01]  /*04d0*/  @!P1 VIADD R0, R0, 0x1 ;  /* 0x0000000100009836 */ /* 0x000fe20000000000 */
[----:B------:R-:W-:Y:S02]  /*04e0*/  ISETP.NE.AND P1, PT, R8, RZ, PT ;  /* 0x000000ff0800720c */ /* 0x000fe40003f25270 */
[----:B------:R-:W-:Y:S02]  /*04f0*/  ISETP.GE.U32.AND P0, PT, R3, R10, PT ;  /* 0x0000000a0300720c */ /* 0x000fe40003f06070 */
[----:B------:R-:W-:Y:S02]  /*0500*/  LOP3.LUT R3, R13, R8, RZ, 0x3c, !PT ;  /* 0x000000080d037212 */ /* 0x000fe400078e3cff */
[----:B------:R-:W-:-:S02]  /*0510*/  LOP3.LUT R4, R15, 0x30, RZ, 0xfc, !PT ;  /* 0x000000300f047812 */ /* 0x000fc400078efcff */
[----:B------:R-:W-:Y:S02]  /*0520*/  ISETP.GE.AND P2, PT, R3, RZ, PT ;  /* 0x000000ff0300720c */ /* 0x000fe40003f46270 */
[C---:B------:R-:W-:Y:S02]  /*0530*/  LOP3.LUT R4, R15.reuse, 0x36, RZ, 0xfc, !PT ;  /* 0x000000360f047812 */ /* 0x040fe400078efcff */
[C---:B------:R-:W-:Y:S02]  /*0540*/  LOP3.LUT R4, R15.reuse, 0x3c, RZ, 0xfc, !PT ;  /* 0x0000003c0f047812 */ /* 0x040fe400078efcff */
[C---:B------:R-:W-:Y:S01]  /*0550*/  LOP3.LUT R4, R15.reuse, 0x42, RZ, 0xfc, !PT ;  /* 0x000000420f047812 */ /* 0x040fe200078efcff */
[----:B------:R-:W-:Y:S01]  /*0560*/  @P0 VIADD R0, R0, 0x1 ;  /* 0x0000000100000836 */ /* 0x000fe20000000000 */
[C---:B------:R-:W-:Y:S02]  /*0570*/  LOP3.LUT R4, R15.reuse, 0x48, RZ, 0xfc, !PT ;  /* 0x000000480f047812 */ /* 0x040fe400078efcff */
[----:B------:R-:W-:-:S02]  /*0580*/  LOP3.LUT R4, R15, 0x4e, RZ, 0xfc, !PT ;  /* 0x0000004e0f047812 */ /* 0x000fc400078efcff */
[C---:B------:R-:W-:Y:S01]  /*0590*/  LOP3.LUT R4, R15.reuse, 0x54, RZ, 0xfc, !PT ;  /* 0x000000540f047812 */ /* 0x040fe200078efcff */
[----:B------:R-:W-:Y:S01]  /*05a0*/  @!P2 IMAD.MOV R0, RZ, RZ, -R0 ;  /* 0x000000ffff00a224 */ /* 0x000fe200078e0a00 */
[----:B------:R-:W-:Y:S02]  /*05b0*/  @!P1 LOP3.LUT R0, RZ, R8, RZ, 0x33, !PT ;  /* 0x00000008ff009212 */ /* 0x000fe400078e33ff */
[C---:B------:R-:W-:Y:S02]  /*05c0*/  LOP3.LUT R4, R15.reuse, 0x5a, RZ, 0xfc, !PT ;  /* 0x0000005a0f047812 */ /* 0x040fe400078efcff */
[C---:B------:R-:W-:Y:S01]  /*05d0*/  LOP3.LUT R4, R15.reuse, 0x60, RZ, 0xfc, !PT ;  /* 0x000000600f047812 */ /* 0x040fe200078efcff */
[----:B------:R-:W-:Y:S01]  /*05e0*/  IMAD.MOV R3, RZ, RZ, -R0 ;  /* 0x000000ffff037224 */ /* 0x000fe200078e0a00 */
[C---:B------:R-:W-:Y:S01]  /*05f0*/  LOP3.LUT R4, R15.reuse, 0x66, RZ, 0xfc, !PT ;  /* 0x000000660f047812 */ /* 0x040fe200078efcff */
[----:B------:R-:W-:Y:S01]  /*0600*/  IMAD.SHL.U32 R0, R0, 0x200, RZ ;  /* 0x0000020000007824 */ /* 0x000fe200078e00ff */
[C---:B------:R-:W-:Y:S01]  /*0610*/  LOP3.LUT R4, R15.reuse, 0x6c, RZ, 0xfc, !PT ;  /* 0x0000006c0f047812 */ /* 0x040fe200078efcff */
[----:B------:R-:W-:Y:S01]  /*0620*/  IMAD R3, R8, R3, R13 ;  /* 0x0000000308037224 */ /* 0x000fe200078e020d */
[----:B------:R-:W-:-:S02]  /*0630*/  LOP3.LUT R4, R15, 0x72, RZ, 0xfc, !PT ;  /* 0x000000720f047812 */ /* 0x000fc400078efcff */
[C---:B------:R-:W-:Y:S01]  /*0640*/  LOP3.LUT R4, R15.reuse, 0x78, RZ, 0xfc, !PT ;  /* 0x000000780f047812 */ /* 0x040fe200078efcff */
[----:B------:R-:W-:Y:S01]  /*0650*/  IMAD.IADD R3, R2, 0x1, R3 ;  /* 0x0000000102037824 */ /* 0x000fe200078e0203 */
[----:B------:R-:W-:Y:S02]  /*0660*/  LOP3.LUT R2, R14, 0x1f, RZ, 0xc0, !PT ;  /* 0x0000001f0e027812 */ /* 0x000fe400078ec0ff */
[----:B------:R-:W-:-:S03]  /*0670*/  LOP3.LUT R29, R15, 0x7e, RZ, 0xfc, !PT ;  /* 0x0000007e0f1d7812 */ /* 0x000fc600078efcff */
[----:B------:R-:W-:Y:S01]  /*0680*/  IMAD R28, R3, 0x20, R2 ;  /* 0x00000020031c7824 */ /* 0x000fe200078e0202 */
[C---:B------:R-:W-:Y:S02]  /*0690*/  LOP3.LUT R3, R15.reuse, 0x2, RZ, 0xfc, !PT ;  /* 0x000000020f037812 */ /* 0x040fe400078efcff */
[C---:B------:R-:W-:Y:S02]  /*06a0*/  LOP3.LUT R2, R15.reuse, 0x4, RZ, 0xfc, !PT ;  /* 0x000000040f027812 */ /* 0x040fe400078efcff */
[----:B------:R1:W-:Y:S01]  /*06b0*/  STL [R1+0x34b4], R28 ;  /* 0x0034b41c01007387 */ /* 0x0003e20000100800 */
[C---:B------:R-:W-:Y:S02]  /*06c0*/  LOP3.LUT R3, R15.reuse, 0x8, RZ, 0xfc, !PT ;  /* 0x000000080f037812 */ /* 0x040fe400078efcff */
[C---:B------:R-:W-:Y:S01]  /*06d0*/  LOP3.LUT R2, R15.reuse, 0xa, RZ, 0xfc, !PT ;  /* 0x0000000a0f027812 */ /* 0x040fe200078efcff */
[----:B------:R1:W-:Y:S01]  /*06e0*/  STL [R1+0x5c0], R0 ;  /* 0x0005c00001007387 */ /* 0x0003e20000100800 */
[----:B------:R-:W-:-:S02]  /*06f0*/  LOP3.LUT R3, R15, 0xe, RZ, 0xfc, !PT ;  /* 0x0000000e0f037812 */ /* 0x000fc400078efcff */
[C---:B------:R-:W-:Y:S02]  /*0700*/  LOP3.LUT R2, R15.reuse, 0x10, RZ, 0xfc, !PT ;  /* 0x000000100f027812 */ /* 0x040fe400078efcff */
[C---:B------:R-:W-:Y:S02]  /*0710*/  LOP3.LUT R3, R15.reuse, 0x14, RZ, 0xfc, !PT ;  /* 0x000000140f037812 */ /* 0x040fe400078efcff */
[C---:B------:R-:W-:Y:S02]  /*0720*/  LOP3.LUT R2, R15.reuse, 0x16, RZ, 0xfc, !PT ;  /* 0x000000160f027812 */ /* 0x040fe400078efcff */
[C---:B------:R-:W-:Y:S02]  /*0730*/  LOP3.LUT R3, R15.reuse, 0x1a, RZ, 0xfc, !PT ;  /* 0x0000001a0f037812 */ /* 0x040fe400078efcff */
[C---:B------:R-:W-:Y:S02]  /*0740*/  LOP3.LUT R2, R15.reuse, 0x1c, RZ, 0xfc, !PT ;  /* 0x0000001c0f027812 */ /* 0x040fe400078efcff */
        /* <DEDUP_REMOVED lines=31> */
[----:B------:R-:W-:Y:S01]  /*0940*/  LOP3.LUT R2, R15, 0x7c, RZ, 0xfc, !PT ;  /* 0x0000007c0f027812 */ /* 0x000fe200078efcff */
[----:B01----:R-:W-:Y:S06]  /*0950*/  BRA.U UP0, `(.L_x_0) ;  /* 0x0000000500dc7547 */ /* 0x003fec000b800000 */
[----:B------:R-:W-:Y:S01]  /*0960*/  IMAD.SHL.U32 R0, R14, 0x8, RZ ;  /* 0x000000080e007824 */ /* 0x000fe200078e00ff */
[----:B------:R-:W-:Y:S02]  /*0970*/  CS2R R24, SRZ ;  /* 0x0000000000187805 */ /* 0x000fe4000001ff00 */
[----:B------:R-:W-:Y:S02]  /*0980*/  CS2R R26, SRZ ;  /* 0x00000000001a7805 */ /* 0x000fe4000001ff00 */
[----:B------:R-:W-:Y:S02]  /*0990*/  CS2R R20, SRZ ;  /* 0x0000000000147805 */ /* 0x000fe4000001ff00 */
[----:B------:R-:W-:Y:S01]  /*09a0*/  CS2R R22, SRZ ;  /* 0x0000000000167805 */ /* 0x000fe2000001ff00 */
[----:B------:R0:W-:Y:S01]  /*09b0*/  STL [R1+0x34b0], R0 ;  /* 0x0034b00001007387 */ /* 0x0001e20000100800 */
[----:B------:R-:W-:Y:S02]  /*09c0*/  CS2R R12, SRZ ;  /* 0x00000000000c7805 */ /* 0x000fe4000001ff00 */
[----:B------:R-:W-:-:S02]  /*09d0*/  CS2R R14, SRZ ;  /* 0x00000000000e7805 */ /* 0x000fc4000001ff00 */
[----:B------:R-:W-:Y:S01]  /*09e0*/  CS2R R16, SRZ ;  /* 0x0000000000107805 */ /* 0x000fe2000001ff00 */
[----:B------:R0:W-:Y:S01]  /*09f0*/  STL [R1], RZ ;  /* 0x000000ff01007387 */ /* 0x0001e20000100800 */
[----:B------:R-:W-:Y:S02]  /*0a00*/  CS2R R18, SRZ ;  /* 0x0000000000127805 */ /* 0x000fe4000001ff00 */
[----:B------:R-:W-:Y:S02]  /*0a10*/  CS2R R4, SRZ ;  /* 0x0000000000047805 */ /* 0x000fe4000001ff00 */
[----:B------:R-:W-:Y:S01]  /*0a20*/  CS2R R6, SRZ ;  /* 0x0000000000067805 */ /* 0x000fe2000001ff00 */
[----:B------:R0:W-:Y:S01]  /*0a30*/  STL [R1+0x4], RZ ;  /* 0x000004ff01007387 */ /* 0x0001e20000100800 */
[----:B------:R-:W-:Y:S02]  /*0a40*/  CS2R R8, SRZ ;  /* 0x0000000000087805 */ /* 0x000fe4000001ff00 */
[----:B------:R-:W-:Y:S01]  /*0a50*/  CS2R R10, SRZ ;  /* 0x00000000000a7805 */ /* 0x000fe2000001ff00 */
[----:B------:R0:W-:Y:S04]  /*0a60*/  STL [R1+0x8], RZ ;  /* 0x000008ff01007387 */ /* 0x0001e80000100800 */
        /* <DEDUP_REMOVED lines=100> */
[----:B------:R0:W-:Y:S01]  /*10b0*/  STL [R1+0x19c], RZ ;  /* 0x00019cff01007387 */ /* 0x0001e20000100800 */
[----:B------:R-:W-:Y:S05]  /*10c0*/  BRA `(.L_x_1) ;  /* 0x00000b6c00247947 */ /* 0x000fea0003800000 */
.L_x_0:
[----:B------:R0:W-:Y:S01]  /*10d0*/  STL [R1+0x38b0], R29 ;  /* 0x0038b01d01007387 */ /* 0x0001e20000100800 */
[----:B------:R-:W-:Y:S01]  /*10e0*/  IABS R0, R6 ;  /* 0x0000000600007213 */ /* 0x000fe20000000000 */
[----:B------:R-:W1:Y:S01]  /*10f0*/  LDCU UR6, c[0x0][0x3a8] ;  /* 0x00007500ff0677ac */ /* 0x000e620008000800 */
[----:B------:R-:W-:Y:S02]  /*1100*/  IABS R5, R7 ;  /* 0x0000000700057213 */ /* 0x000fe40000000000 */
[----:B------:R-:W-:Y:S01]  /*1110*/  IABS R10, R28 ;  /* 0x0000001c000a7213 */ /* 0x000fe20000000000 */
[----:B------:R-:W2:Y:S01]  /*1120*/  LDCU.128 UR12, c[0x0][0x380] ;  /* 0x00007000ff0c77ac */ /* 0x000ea20008000c00 */
[----:B0-----:R-:W3:Y:S01]  /*1130*/  LDL R29, [R1+0x5c0] ;  /* 0x0005c000011d7983 */ /* 0x001ee20000100800 */
[----:B------:R-:W0:Y:S01]  /*1140*/  I2F.RP R2, R0 ;  /* 0x0000000000027306 */ /* 0x000e220000209400 */
[----:B------:R-:W-:Y:S01]  /*1150*/  ISETP.GE.AND P5, PT, R28, RZ, PT ;  /* 0x000000ff1c00720c */ /* 0x000fe20003fa6270 */
[----:B------:R-:W4:Y:S06]  /*1160*/  LDCU UR7, c[0x0][0x3a4] ;  /* 0x00007480ff0777ac */ /* 0x000f2c0008000800 */
[----:B------:R-:W5:Y:S08]  /*1170*/  I2F.RP R8, R5 ;  /* 0x0000000500087306 */ /* 0x000f700000209400 */
[----:B0-----:R-:W0:Y:S08]  /*1180*/  MUFU.RCP R2, R2 ;  /* 0x0000000200027308 */ /* 0x001e300000001000 */
[----:B-----5:R-:W5:Y:S01]  /*1190*/  MUFU.RCP R8, R8 ;  /* 0x0000000800087308 */ /* 0x020f620000001000 */
[----:B0-----:R-:W-:-:S07]  /*11a0*/  VIADD R2, R2, 0xffffffe ;  /* 0x0ffffffe02027836 */ /* 0x001fce0000000000 */
[----:B------:R-:W0:Y:S01]  /*11b0*/  F2I.FTZ.U32.TRUNC.NTZ R3, R2 ;  /* 0x0000000200037305 */ /* 0x000e22000021f000 */
[----:B-----5:R-:W-:-:S07]  /*11c0*/  VIADD R8, R8, 0xffffffe ;  /* 0x0ffffffe08087836 */ /* 0x020fce0000000000 */
[----:B------:R5:W1:Y:S01]  /*11d0*/  F2I.FTZ.U32.TRUNC.NTZ R9, R8 ;  /* 0x0000000800097305 */ /* 0x000a62000021f000 */
[----:B0-----:R-:W-:Y:S02]  /*11e0*/  IMAD.MOV R2, RZ, RZ, -R3 ;  /* 0x000000ffff027224 */ /* 0x001fe400078e0a03 */
[----:B-----5:R-:W-:Y:S02]  /*11f0*/  IMAD.MOV.U32 R8, RZ, RZ, RZ ;  /* 0x000000ffff087224 */ /* 0x020fe400078e00ff */
[----:B------:R-:W-:Y:S02]  /*1200*/  IMAD R4, R2, R0, RZ ;  /* 0x0000000002047224 */ /* 0x000fe400078e02ff */
[----:B------:R-:W-:-:S04]  /*1210*/  IMAD.MOV.U32 R2, RZ, RZ, RZ ;  /* 0x000000ffff027224 */ /* 0x000fc800078e00ff */
[----:B------:R-:W-:-:S04]  /*1220*/  IMAD.HI.U32 R4, R3, R4, R2 ;  /* 0x0000000403047227 */ /* 0x000fc800078e0002 */
[----:B-1----:R-:W-:Y:S02]  /*1230*/  IMAD.MOV R3, RZ, RZ, -R9 ;  /* 0x000000ffff037224 */ /* 0x002fe400078e0a09 */
[----:B------:R-:W-:-:S04]  /*1240*/  IMAD.HI.U32 R4, R4, R10, RZ ;  /* 0x0000000a04047227 */ /* 0x000fc800078e00ff */
[----:B------:R-:W-:Y:S02]  /*1250*/  IMAD R3, R3, R5, RZ ;  /* 0x0000000503037224 */ /* 0x000fe400078e02ff */
[----:B------:R-:W-:Y:S02]  /*1260*/  IMAD.MOV R4, RZ, RZ, -R4 ;  /* 0x000000ffff047224 */ /* 0x000fe400078e0a04 */
[----:B------:R-:W-:-:S04]  /*1270*/  IMAD.HI.U32 R8, R9, R3, R8 ;  /* 0x0000000309087227 */ /* 0x000fc800078e0008 */
[----:B------:R-:W-:-:S05]  /*1280*/  IMAD R10, R0, R4, R10 ;  /* 0x00000004000a7224 */ /* 0x000fca00078e020a */
[----:B------:R-:W-:-:S13]  /*1290*/  ISETP.GT.U32.AND P0, PT, R0, R10, PT ;  /* 0x0000000a0000720c */ /* 0x000fda0003f04070 */
[----:B------:R-:W-:-:S05]  /*12a0*/  @!P0 IMAD.IADD R10, R10, 0x1, -R0 ;  /* 0x000000010a0a8824 */ /* 0x000fca00078e0a00 */
[----:B------:R-:W-:-:S13]  /*12b0*/  ISETP.GT.U32.AND P2, PT, R0, R10, PT ;  /* 0x0000000a0000720c */ /* 0x000fda0003f44070 */
[----:B------:R-:W-:Y:S01]  /*12c0*/  @!P2 IMAD.IADD R10, R10, 0x1, -R0 ;  /* 0x000000010a0aa824 */ /* 0x000fe200078e0a00 */
[----:B------:R-:W-:-:S03]  /*12d0*/  ISETP.NE.AND P2, PT, R6, RZ, PT ;  /* 0x000000ff0600720c */ /* 0x000fc60003f45270 */
[----:B------:R-:W-:-:S10]  /*12e0*/  @!P5 IMAD.MOV R10, RZ, RZ, -R10 ;  /* 0x000000ffff0ad224 */ /* 0x000fd400078e0a0a */
[----:B------:R-:W-:-:S05]  /*12f0*/  @!P2 LOP3.LUT R10, RZ, R6, RZ, 0x33, !PT ;  /* 0x00000006ff0aa212 */ /* 0x000fca00078e33ff */
[----:B------:R0:W-:Y:S01]  /*1300*/  STL [R1+0x834], R10 ;  /* 0x0008340a01007387 */ /* 0x0001e20000100800 */
[C---:B---3--:R-:W-:Y:S02]  /*1310*/  VIADD R9, R29.reuse, 0x1fe ;  /* 0x000001fe1d097836 */ /* 0x048fe40000000000 */
[C---:B------:R-:W-:Y:S02]  /*1320*/  VIADD R2, R29.reuse, 0x1ff ;  /* 0x000001ff1d027836 */ /* 0x040fe40000000000 */
[C---:B------:R-:W-:Y:S01]  /*1330*/  VIADD R11, R29.reuse, 0x1fd ;  /* 0x000001fd1d0b7836 */ /* 0x040fe20000000000 */
[----:B------:R-:W-:Y:S01]  /*1340*/  IABS R3, R9 ;  /* 0x0000000900037213 */ /* 0x000fe20000000000 */
[C---:B------:R-:W-:Y:S01]  /*1350*/  VIADD R16, R29.reuse, 0x1f7 ;  /* 0x000001f71d107836 */ /* 0x040fe20000000000 */
[----:B------:R-:W-:Y:S01]  /*1360*/  IABS R4, R2 ;  /* 0x0000000200047213 */ /* 0x000fe20000000000 */
[----:B------:R-:W-:Y:S01]  /*1370*/  VIADD R27, R29, 0xaf ;  /* 0x000000af1d1b7836 */ /* 0x000fe20000000000 */
[----:B------:R-:W-:Y:S01]  /*1380*/  IABS R12, R11 ;  /* 0x0000000b000c7213 */ /* 0x000fe20000000000 */
[----:B------:R-:W-:Y:S01]  /*1390*/  IMAD.HI.U32 R13, R8, R3, RZ ;  /* 0x00000003080d7227 */ /* 0x000fe200078e00ff */
[----:B------:R-:W-:-:S02]  /*13a0*/  ISETP.GE.AND P1, PT, R2, RZ, PT ;  /* 0x000000ff0200720c */ /* 0x000fc40003f26270 */
[----:B------:R-:W-:Y:S01]  /*13b0*/  ISETP.GE.AND P6, PT, R11, RZ, PT ;  /* 0x000000ff0b00720c */ /* 0x000fe20003fc6270 */
[----:B------:R-:W-:Y:S01]  /*13c0*/  IMAD.MOV R13, RZ, RZ, -R13 ;  /* 0x000000ffff0d7224 */ /* 0x000fe200078e0a0d */
[----:B------:R-:W-:Y:S01]  /*13d0*/  ISETP.GE.AND P3, PT, R9, RZ, PT ;  /* 0x000000ff0900720c */ /* 0x000fe20003f66270 */
[----:B------:R-:W-:-:S04]  /*13e0*/  IMAD.HI.U32 R15, R8, R4, RZ ;  /* 0x00000004080f7227 */ /* 0x000fc800078e00ff */
[----:B------:R-:W-:Y:S02]  /*13f0*/  IMAD R3, R5, R13, R3 ;  /* 0x0000000d05037224 */ /* 0x000fe400078e0203 */
[----:B------:R-:W-:-:S03]  /*1400*/  IMAD.HI.U32 R14, R8, R12, RZ ;  /* 0x0000000c080e7227 */ /* 0x000fc600078e00ff */
[C---:B------:R-:W-:Y:S01]  /*1410*/  ISETP.GT.U32.AND P4, PT, R5.reuse, R3, PT ;  /* 0x000000030500720c */ /* 0x040fe20003f84070 */
[----:B------:R-:W-:Y:S02]  /*1420*/  IMAD.MOV R15, RZ, RZ, -R15 ;  /* 0x000000ffff0f7224 */ /* 0x000fe400078e0a0f */
[----:B------:R-:W-:Y:S02]  /*1430*/  IMAD.MOV R14, RZ, RZ, -R14 ;  /* 0x000000ffff0e7224 */ /* 0x000fe400078e0a0e */
[C---:B------:R-:W-:Y:S02]  /*1440*/  IMAD R4, R5.reuse, R15, R4 ;  /* 0x0000000f05047224 */ /* 0x040fe400078e0204 */
[----:B------:R-:W-:Y:S02]  /*1450*/  IMAD R2, R5, R14, R12 ;  /* 0x0000000e05027224 */ /* 0x000fe400078e020c */
[----:B------:R-:W-:Y:S01]  /*1460*/  VIADD R11, R29, 0x1fb ;  /* 0x000001fb1d0b7836 */ /* 0x000fe20000000000 */
[----:B------:R-:W-:Y:S01]  /*1470*/  ISETP.GT.U32.AND P0, PT, R5, R4, PT ;  /* 0x000000040500720c */ /* 0x000fe20003f04070 */
[----:B------:R-:W-:-:S02]  /*1480*/  VIADD R12, R29, 0x1fc ;  /* 0x000001fc1d0c7836 */ /* 0x000fc40000000000 */
[--C-:B------:R-:W-:Y:S01]  /*1490*/  @!P4 IMAD.IADD R3, R3, 0x1, -R5.reuse ;  /* 0x000000010303c824 */ /* 0x100fe200078e0a05 */
[----:B------:R-:W-:Y:S01]  /*14a0*/  ISETP.GT.U32.AND P4, PT, R5, R2, PT ;  /* 0x000000020500720c */ /* 0x000fe20003f84070 */
[C---:B------:R-:W-:Y:S01]  /*14b0*/  VIADD R9, R29.reuse, 0x1fa ;  /* 0x000001fa1d097836 */ /* 0x040fe20000000000 */
[----:B------:R-:W-:Y:S01]  /*14c0*/  IABS R20, R11 ;  /* 0x0000000b00147213 */ /* 0x000fe20000000000 */
[----:B------:R-:W-:Y:S01]  /*14d0*/  VIADD R13, R29, 0x1f9 ;  /* 0x000001f91d0d7836 */ /* 0x000fe20000000000 */
[----:B------:R-:W-:Y:S02]  /*14e0*/  ISETP.GT.U32.AND P5, PT, R5, R3, PT ;  /* 0x000000030500720c */ /* 0x000fe40003fa4070 */
[----:B------:R-:W-:Y:S01]  /*14f0*/  IABS R19, R12 ;  /* 0x0000000c00137213 */ /* 0x000fe20000000000 */
[----:B0-----:R-:W-:Y:S01]  /*1500*/  IMAD.HI.U32 R10, R8, R20, RZ ;  /* 0x00000014080a7227 */ /* 0x001fe200078e00ff */
[----:B------:R-:W-:Y:S02]  /*1510*/  ISETP.GE.AND P2, PT, R12, RZ, PT ;  /* 0x000000ff0c00720c */ /* 0x000fe40003f46270 */
[----:B------:R-:W-:Y:S01]  /*1520*/  IABS R0, R9 ;  /* 0x0000000900007213 */ /* 0x000fe20000000000 */
[----:B------:R-:W-:-:S02]  /*1530*/  @!P0 IMAD.IADD R4, R4, 0x1, -R5 ;  /* 0x0000000104048824 */ /* 0x000fc400078e0a05 */
[----:B------:R-:W-:Y:S02]  /*1540*/  @!P4 IMAD.IADD R2, R2, 0x1, -R5 ;  /* 0x000000010202c824 */ /* 0x000fe400078e0a05 */
[----:B------:R-:W-:Y:S01]  /*1550*/  IMAD.MOV R10, RZ, RZ, -R10 ;  /* 0x000000ffff0a7224 */ /* 0x000fe200078e0a0a */
[C---:B------:R-:W-:Y:S01]  /*1560*/  ISETP.GT.U32.AND P0, PT, R5.reuse, R4, PT ;  /* 0x000000040500720c */ /* 0x040fe20003f04070 */
[----:B------:R-:W-:Y:S01]  /*1570*/  IMAD.HI.U32 R12, R8, R19, RZ ;  /* 0x00000013080c7227 */ /* 0x000fe200078e00ff */
[----:B------:R-:W-:-:S03]  /*1580*/  ISETP.GT.U32.AND P4, PT, R5, R2, PT ;  /* 0x000000020500720c */ /* 0x000fc60003f84070 */
[----:B------:R-:W-:Y:S02]  /*1590*/  IMAD R20, R5, R10, R20 ;  /* 0x0000000a05147224 */ /* 0x000fe400078e0214 */
[----:B------:R-:W-:Y:S01]  /*15a0*/  @!P5 IMAD.IADD R3, R3, 0x1, -R5 ;  /* 0x000000010303d824 */ /* 0x000fe200078e0a05 */
[----:B------:R-:W-:Y:S01]  /*15b0*/  ISETP.GE.AND P5, PT, R9, RZ, PT ;  /* 0x000000ff0900720c */ /* 0x000fe20003fa6270 */
[----:B------:R-:W-:-:S04]  /*15c0*/  IMAD.HI.U32 R6, R8, R0, RZ ;  /* 0x0000000008067227 */ /* 0x000fc800078e00ff */
[--C-:B------:R-:W-:Y:S01]  /*15d0*/  @!P0 IMAD.IADD R4, R4, 0x1, -R5.reuse ;  /* 0x0000000104048824 */ /* 0x100fe200078e0a05 */
[----:B------:R-:W-:Y:S01]  /*15e0*/  ISETP.GE.AND P0, PT, R11, RZ, PT ;  /* 0x000000ff0b00720c */ /* 0x000fe20003f06270 */
[----:B------:R-:W-:Y:S01]  /*15f0*/  @!P4 IMAD.IADD R2, R2, 0x1, -R5 ;  /* 0x000000010202c824 */ /* 0x000fe200078e0a05 */
[C---:B------:R-:W-:Y:S01]  /*1600*/  ISETP.GT.U32.AND P4, PT, R5.reuse, R20, PT ;  /* 0x000000140500720c */ /* 0x040fe20003f84070 */
[----:B------:R-:W-:Y:S02]  /*1610*/  IMAD.MOV R11, RZ, RZ, -R12 ;  /* 0x000000ffff0b7224 */ /* 0x000fe400078e0a0c */
[----:B------:R-:W-:Y:S02]  /*1620*/  IMAD.MOV.U32 R15, RZ, RZ, R4 ;  /* 0x000000ffff0f7224 */ /* 0x000fe400078e0004 */
[----:B------:R-:W-:Y:S02]  /*1630*/  IMAD R19, R5, R11, R19 ;  /* 0x0000000b05137224 */ /* 0x000fe400078e0213 */
[----:B------:R-:W-:-:S02]  /*1640*/  IMAD.MOV.U32 R14, RZ, RZ, R3 ;  /* 0x000000ffff0e7224 */ /* 0x000fc400078e0003 */
[----:B------:R-:W-:Y:S01]  /*1650*/  @!P1 IMAD.MOV R15, RZ, RZ, -R15 ;  /* 0x000000ffff0f9224 */ /* 0x000fe200078e0a0f */
[----:B------:R-:W-:Y:S01]  /*1660*/  ISETP.GT.U32.AND P1, PT, R5, R19, PT ;  /* 0x000000130500720c */ /* 0x000fe20003f24070 */
[----:B------:R-:W-:Y:S01]  /*1670*/  @!P3 IMAD.MOV R14, RZ, RZ, -R14 ;  /* 0x000000ffff0eb224 */ /* 0x000fe200078e0a0e */
[----:B------:R-:W-:Y:S01]  /*1680*/  ISETP.GE.AND P3, PT, R13, RZ, PT ;  /* 0x000000ff0d00720c */ /* 0x000fe20003f66270 */
[----:B------:R-:W-:Y:S01]  /*1690*/  IMAD.MOV R6, RZ, RZ, -R6 ;  /* 0x000000ffff067224 */ /* 0x000fe200078e0a06 */
[----:B------:R-:W-:Y:S01]  /*16a0*/  IABS R13, R13 ;  /* 0x0000000d000d7213 */ /* 0x000fe20000000000 */
[----:B------:R-:W-:Y:S01]  /*16b0*/  VIADD R9, R29, 0x1f8 ;  /* 0x000001f81d097836 */ /* 0x000fe20000000000 */
[----:B------:R-:W-:Y:S01]  /*16c0*/  STL [R1+0x7e4], R15 ;  /* 0x0007e40f01007387 */ /* 0x000fe20000100800 */
[----:B------:R-:W-:Y:S02]  /*16d0*/  @!P4 IMAD.IADD R20, R20, 0x1, -R5 ;  /* 0x000000011414c824 */ /* 0x000fe400078e0a05 */
[C---:B------:R-:W-:Y:S01]  /*16e0*/  IMAD R0, R5.reuse, R6, R0 ;  /* 0x0000000605007224 */ /* 0x040fe200078e0200 */
[----:B------:R-:W-:Y:S01]  /*16f0*/  IABS R12, R9 ;  /* 0x00000009000c7213 */ /* 0x000fe20000000000 */
[----:B------:R-:W-:Y:S01]  /*1700*/  IMAD.MOV.U32 R17, RZ, RZ, R2 ;  /* 0x000000ffff117224 */ /* 0x000fe200078e0002 */
[C---:B------:R-:W-:Y:S01]  /*1710*/  ISETP.GT.U32.AND P4, PT, R5.reuse, R20, PT ;  /* 0x000000140500720c */ /* 0x040fe20003f84070 */
[----:B------:R-:W-:Y:S01]  /*1720*/  IMAD.HI.U32 R10, R8, R13, RZ ;  /* 0x0000000d080a7227 */ /* 0x000fe200078e00ff */
[----:B------:R0:W-:Y:S03]  /*1730*/  STL [R1+0x7e0], R14 ;  /* 0x0007e00e01007387 */ /* 0x0001e60000100800 */
[----:B------:R-:W-:Y:S01]  /*1740*/  @!P6 IMAD.MOV R17, RZ, RZ, -R17 ;  /* 0x000000ffff11e224 */ /* 0x000fe200078e0a11 */
[----:B------:R-:W-:Y:S01]  /*1750*/  ISETP.GT.U32.AND P6, PT, R5, R0, PT ;  /* 0x000000000500720c */ /* 0x000fe20003fc4070 */
[----:B------:R-:W-:-:S02]  /*1760*/  @!P1 IMAD.IADD R19, R19, 0x1, -R5 ;  /* 0x0000000113139824 */ /* 0x000fc400078e0a05 */
[----:B------:R-:W-:Y:S01]  /*1770*/  IMAD.HI.U32 R6, R8, R12, RZ ;  /* 0x0000000c08067227 */ /* 0x000fe200078e00ff */
[----:B------:R1:W-:Y:S02]  /*1780*/  STL [R1+0x7dc], R17 ;  /* 0x0007dc1101007387 */ /* 0x0003e40000100800 */
[C---:B------:R-:W-:Y:S01]  /*1790*/  ISETP.GT.U32.AND P1, PT, R5.reuse, R19, PT ;  /* 0x000000130500720c */ /* 0x040fe20003f24070 */
[----:B------:R-:W-:Y:S01]  /*17a0*/  IMAD.MOV R10, RZ, RZ, -R10 ;  /* 0x000000ffff0a7224 */ /* 0x000fe200078e0a0a */
[----:B0-----:R-:W-:Y:S01]  /*17b0*/  IABS R14, R16 ;  /* 0x00000010000e7213 */ /* 0x001fe20000000000 */
[----:B------:R-:W-:Y:S02]  /*17c0*/  IMAD.MOV R6, RZ, RZ, -R6 ;  /* 0x000000ffff067224 */ /* 0x000fe400078e0a06 */
[C---:B------:R-:W-:Y:S02]  /*17d0*/  IMAD R13, R5.reuse, R10, R13 ;  /* 0x0000000a050d7224 */ /* 0x040fe400078e020d */
[----:B------:R-:W-:-:S02]  /*17e0*/  IMAD R12, R5, R6, R12 ;  /* 0x00000006050c7224 */ /* 0x000fc400078e020c */
[--C-:B------:R-:W-:Y:S01]  /*17f0*/  @!P4 IMAD.IADD R20, R20, 0x1, -R5.reuse ;  /* 0x000000011414c824 */ /* 0x100fe200078e0a05 */
[C---:B------:R-:W-:Y:S01]  /*1800*/  ISETP.GT.U32.AND P4, PT, R5.reuse, R13, PT ;  /* 0x0000000d0500720c */ /* 0x040fe20003f84070 */
[--C-:B------:R-:W-:Y:S01]  /*1810*/  @!P6 IMAD.IADD R0, R0, 0x1, -R5.reuse ;  /* 0x000000010000e824 */ /* 0x100fe200078e0a05 */
[----:B------:R-:W-:Y:S01]  /*1820*/  ISETP.GT.U32.AND P6, PT, R5, R12, PT ;  /* 0x0000000c0500720c */ /* 0x000fe20003fc4070 */
[----:B------:R-:W-:Y:S01]  /*1830*/  @!P1 IMAD.IADD R19, R19, 0x1, -R5 ;  /* 0x0000000113139824 */ /* 0x000fe200078e0a05 */
[----:B------:R-:W-:Y:S01]  /*1840*/  ISETP.GE.AND P1, PT, R9, RZ, PT ;  /* 0x000000ff0900720c */ /* 0x000fe20003f26270 */
[C---:B------:R-:W-:Y:S02]  /*1850*/  VIADD R10, R29.reuse, 0x1f5 ;  /* 0x000001f51d0a7836 */ /* 0x040fe40000000000 */
[C---:B------:R-:W-:Y:S02]  /*1860*/  VIADD R6, R29.reuse, 0x1f4 ;  /* 0x000001f41d067836 */ /* 0x040fe40000000000 */
[----:B------:R-:W-:Y:S01]  /*1870*/  IMAD.MOV.U32 R22, RZ, RZ, R19 ;  /* 0x000000ffff167224 */ /* 0x000fe200078e0013 */
[----:B------:R-:W-:Y:S01]  /*1880*/  IABS R9, R10 ;  /* 0x0000000a00097213 */ /* 0x000fe20000000000 */
[----:B------:R-:W-:Y:S01]  /*1890*/  VIADD R3, R29, 0x1f6 ;  /* 0x000001f61d037836 */ /* 0x000fe20000000000 */
[----:B-1----:R-:W-:Y:S01]  /*18a0*/  IABS R17, R6 ;  /* 0x0000000600117213 */ /* 0x002fe20000000000 */
[--C-:B------:R-:W-:Y:S01]  /*18b0*/  @!P4 IMAD.IADD R13, R13, 0x1, -R5.reuse ;  /* 0x000000010d0dc824 */ /* 0x100fe200078e0a05 */
[C---:B------:R-:W-:Y:S01]  /*18c0*/  ISETP.GT.U32.AND P4, PT, R5.reuse, R0, PT ;  /* 0x000000000500720c */ /* 0x040fe20003f84070 */
[----:B------:R-:W-:Y:S01]  /*18d0*/  @!P6 IMAD.IADD R12, R12, 0x1, -R5 ;  /* 0x000000010c0ce824 */ /* 0x000fe200078e0a05 */
[----:B------:R-:W-:Y:S01]  /*18e0*/  IABS R15, R3 ;  /* 0x00000003000f7213 */ /* 0x000fe20000000000 */
[----:B------:R-:W-:Y:S01]  /*18f0*/  @!P2 IMAD.MOV R22, RZ, RZ, -R22 ;  /* 0x000000ffff16a224 */ /* 0x000fe200078e0a16 */
[C---:B------:R-:W-:Y:S01]  /*1900*/  ISETP.GT.U32.AND P2, PT, R5.reuse, R13, PT ;  /* 0x0000000d0500720c */ /* 0x040fe20003f44070 */
[----:B------:R-:W-:Y:S01]  /*1910*/  IMAD.HI.U32 R4, R8, R14, RZ ;  /* 0x0000000e08047227 */ /* 0x000fe200078e00ff */
[----:B------:R-:W-:-:S02]  /*1920*/  ISETP.GT.U32.AND P6, PT, R5, R12, PT ;  /* 0x0000000c0500720c */ /* 0x000fc40003fc4070 */
[----:B------:R0:W-:Y:S01]  /*1930*/  STL [R1+0x7d8], R22 ;  /* 0x0007d81601007387 */ /* 0x0001e20000100800 */
[----:B------:R-:W-:-:S04]  /*1940*/  IMAD.HI.U32 R21, R8, R9, RZ ;  /* 0x0000000908157227 */ /* 0x000fc800078e00ff */
[----:B------:R-:W-:Y:S02]  /*1950*/  IMAD.MOV R4, RZ, RZ, -R4 ;  /* 0x000000ffff047224 */ /* 0x000fe400078e0a04 */
[----:B------:R-:W-:-:S04]  /*1960*/  IMAD.HI.U32 R19, R8, R17, RZ ;  /* 0x0000001108137227 */ /* 0x000fc800078e00ff */
[----:B------:R-:W-:Y:S02]  /*1970*/  IMAD.MOV R21, RZ, RZ, -R21 ;  /* 0x000000ffff157224 */ /* 0x000fe400078e0a15 */
[----:B------:R-:W-:-:S04]  /*1980*/  IMAD.HI.U32 R11, R8, R15, RZ ;  /* 0x0000000f080b7227 */ /* 0x000fc800078e00ff */
[C---:B------:R-:W-:Y:S02]  /*1990*/  IMAD R14, R5.reuse, R4, R14 ;  /* 0x00000004050e7224 */ /* 0x040fe400078e020e */
[----:B------:R-:W-:Y:S02]  /*19a0*/  IMAD.MOV R19, RZ, RZ, -R19 ;  /* 0x000000ffff137224 */ /* 0x000fe400078e0a13 */
[C---:B------:R-:W-:Y:S02]  /*19b0*/  IMAD R9, R5.reuse, R21, R9 ;  /* 0x0000001505097224 */ /* 0x040fe400078e0209 */
[----:B------:R-:W-:Y:S02]  /*19c0*/  IMAD.MOV R2, RZ, RZ, -R11 ;  /* 0x000000ffff027224 */ /* 0x000fe400078e0a0b */
[----:B------:R-:W-:Y:S01]  /*19d0*/  @!P0 IMAD.MOV R20, RZ, RZ, -R20 ;  /* 0x000000ffff148224 */ /* 0x000fe200078e0a14 */
[C---:B------:R-:W-:Y:S01]  /*19e0*/  ISETP.GT.U32.AND P0, PT, R5.reuse, R14, PT ;  /* 0x0000000e0500720c */ /* 0x040fe20003f04070 */
[----:B------:R-:W-:-:S02]  /*19f0*/  IMAD R17, R5, R19, R17 ;  /* 0x0000001305117224 */ /* 0x000fc400078e0211 */
[----:B------:R-:W-:Y:S01]  /*1a00*/  @!P2 IMAD.IADD R13, R13, 0x1, -R5 ;  /* 0x000000010d0da824 */ /* 0x000fe200078e0a05 */
[C---:B------:R-:W-:Y:S01]  /*1a10*/  ISETP.GT.U32.AND P2, PT, R5.reuse, R9, PT ;  /* 0x000000090500720c */ /* 0x040fe20003f44070 */
[C---:B------:R-:W-:Y:S01]  /*1a20*/  IMAD R15, R5.reuse, R2, R15 ;  /* 0x00000002050f7224 */ /* 0x040fe200078e020f */
[----:B------:R1:W-:Y:S01]  /*1a30*/  STL [R1+0x7d4], R20 ;  /* 0x0007d41401007387 */ /* 0x0003e20000100800 */
[--C-:B------:R-:W-:Y:S01]  /*1a40*/  @!P6 IMAD.IADD R12, R12, 0x1, -R5.reuse ;  /* 0x000000010c0ce824 */ /* 0x100fe200078e0a05 */
[C---:B------:R-:W-:Y:S01]  /*1a50*/  ISETP.GT.U32.AND P6, PT, R5.reuse, R17, PT ;  /* 0x000000110500720c */ /* 0x040fe20003fc4070 */
[--C-:B------:R-:W-:Y:S01]  /*1a60*/  @!P4 IMAD.IADD R0, R0, 0x1, -R5.reuse ;  /* 0x000000010000c824 */ /* 0x100fe200078e0a05 */
[----:B------:R-:W-:Y:S01]  /*1a70*/  ISETP.GT.U32.AND P4, PT, R5, R15, PT ;  /* 0x0000000f0500720c */ /* 0x000fe20003f84070 */
[----:B------:R-:W-:Y:S02]  /*1a80*/  VIADD R2, R29, 0x1f3 ;  /* 0x000001f31d027836 */ /* 0x000fe40000000000 */
[--C-:B------:R-:W-:Y:S01]  /*1a90*/  @!P0 IMAD.IADD R14, R14, 0x1, -R5.reuse ;  /* 0x000000010e0e8824 */ /* 0x100fe200078e0a05 */
[----:B------:R-:W-:Y:S01]  /*1aa0*/  ISETP.GE.AND P0, PT, R16, RZ, PT ;  /* 0x000000ff1000720c */ /* 0x000fe20003f06270 */
[----:B------:R-:W-:Y:S01]  /*1ab0*/  IMAD.MOV.U32 R23, RZ, RZ, R0 ;  /* 0x000000ffff177224 */ /* 0x000fe200078e0000 */
[----:B------:R-:W-:Y:S01]  /*1ac0*/  IABS R18, R2 ;  /* 0x0000000200127213 */ /* 0x000fe20000000000 */
[----:B------:R-:W-:Y:S01]  /*1ad0*/  @!P2 IMAD.IADD R9, R9, 0x1, -R5 ;  /* 0x000000010909a824 */ /* 0x000fe200078e0a05 */
[----:B------:R-:W-:Y:S01]  /*1ae0*/  ISETP.GT.U32.AND P2, PT, R5, R14, PT ;  /* 0x0000000e0500720c */ /* 0x000fe20003f44070 */
[----:B------:R-:W-:-:S02]  /*1af0*/  VIADD R11, R29, 0x1f2 ;  /* 0x000001f21d0b7836 */ /* 0x000fc40000000000 */
[----:B0-----:R-:W-:Y:S02]  /*1b00*/  IMAD.MOV.U32 R22, RZ, RZ, R13 ;  /* 0x000000ffff167224 */ /* 0x001fe400078e000d */
[----:B------:R-:W-:Y:S01]  /*1b10*/  @!P6 IMAD.IADD R17, R17, 0x1, -R5 ;  /* 0x000000011111e824 */ /* 0x000fe200078e0a05 */
[----:B------:R-:W-:Y:S01]  /*1b20*/  IABS R4, R11 ;  /* 0x0000000b00047213 */ /* 0x000fe20000000000 */
[----:B------:R-:W-:Y:S01]  /*1b30*/  @!P5 IMAD.MOV R23, RZ, RZ, -R23 ;  /* 0x000000ffff17d224 */ /* 0x000fe200078e0a17 */
[----:B------:R-:W-:Y:S01]  /*1b40*/  ISETP.GT.U32.AND P5, PT, R5, R9, PT ;  /* 0x000000090500720c */ /* 0x000fe20003fa4070 */
[----:B------:R-:W-:Y:S01]  /*1b50*/  @!P4 IMAD.IADD R15, R15, 0x1, -R5 ;  /* 0x000000010f0fc824 */ /* 0x000fe200078e0a05 */
[----:B------:R-:W-:Y:S01]  /*1b60*/  ISETP.GE.AND P4, PT, R3, RZ, PT ;  /* 0x000000ff0300720c */ /* 0x000fe20003f86270 */
[----:B------:R-:W-:Y:S01]  /*1b70*/  @!P3 IMAD.MOV R22, RZ, RZ, -R22 ;  /* 0x000000ffff16b224 */ /* 0x000fe200078e0a16 */
[----:B------:R-:W-:Y:S01]  /*1b80*/  ISETP.GT.U32.AND P3, PT, R5, R17, PT ;  /* 0x000000110500720c */ /* 0x000fe20003f64070 */
[----:B------:R-:W-:Y:S01]  /*1b90*/  VIADD R3, R29, 0x1f1 ;  /* 0x000001f11d037836 */ /* 0x000fe20000000000 */
[----:B------:R-:W-:Y:S01]  /*1ba0*/  ISETP.GT.U32.AND P6, PT, R5, R15, PT ;  /* 0x0000000f0500720c */ /* 0x000fe20003fc4070 */
[C---:B-1----:R-:W-:Y:S01]  /*1bb0*/  IMAD.HI.U32 R20, R8.reuse, R18, RZ ;  /* 0x0000001208147227 */ /* 0x042fe200078e00ff */
[----:B------:R-:W-:Y:S02]  /*1bc0*/  STL [R1+0x7d0], R23 ;  /* 0x0007d01701007387 */ /* 0x000fe40000100800 */
[----:B------:R-:W-:Y:S01]  /*1bd0*/  IABS R0, R3 ;  /* 0x0000000300007213 */ /* 0x000fe20000000000 */
[----:B------:R-:W-:Y:S01]  /*1be0*/  IMAD.HI.U32 R21, R8, R4, RZ ;  /* 0x0000000408157227 */ /* 0x000fe200078e00ff */
[----:B------:R-:W-:Y:S03]  /*1bf0*/  STL [R1+0x7cc], R22 ;  /* 0x0007cc1601007387 */ /* 0x000fe60000100800 */
[----:B------:R-:W-:-:S02]  /*1c00*/  VIADD R16, R29, 0x1f0 ;  /* 0x000001f01d107836 */ /* 0x000fc40000000000 */
[----:B------:R-:W-:Y:S02]  /*1c10*/  IMAD.MOV R20, RZ, RZ, -R20 ;  /* 0x000000ffff147224 */ /* 0x000fe400078e0a14 */
[----:B------:R-:W-:Y:S02]  /*1c20*/  IMAD.MOV R21, RZ, RZ, -R21 ;  /* 0x000000ffff157224 */ /* 0x000fe400078e0a15 */
[----:B------:R-:W-:Y:S01]  /*1c30*/  IMAD.MOV.U32 R13, RZ, RZ, R12 ;  /* 0x000000ffff0d7224 */ /* 0x000fe200078e000c */
[----:B------:R-:W-:Y:S01]  /*1c40*/  IABS R12, R16 ;  /* 0x00000010000c7213 */ /* 0x000fe20000000000 */
[--C-:B------:R-:W-:Y:S01]  /*1c50*/  @!P2 IMAD.IADD R14, R14, 0x1, -R5.reuse ;  /* 0x000000010e0ea824 */ /* 0x100fe200078e0a05 */
[----:B------:R-:W-:Y:S01]  /*1c60*/  ISETP.GE.AND P2, PT, R10, RZ, PT ;  /* 0x000000ff0a00720c */ /* 0x000fe20003f46270 */
[----:B------:R-:W-:Y:S01]  /*1c70*/  @!P5 IMAD.IADD R9, R9, 0x1, -R5 ;  /* 0x000000010909d824 */ /* 0x000fe200078e0a05 */
[----:B------:R-:W-:Y:S01]  /*1c80*/  ISETP.GE.AND P5, PT, R6, RZ, PT ;  /* 0x000000ff0600720c */ /* 0x000fe20003fa6270 */
[----:B------:R-:W-:-:S02]  /*1c90*/  IMAD R18, R5, R20, R18 ;  /* 0x0000001405127224 */ /* 0x000fc400078e0212 */
[----:B------:R-:W-:Y:S02]  /*1ca0*/  IMAD R4, R5, R21, R4 ;  /* 0x0000001505047224 */ /* 0x000fe400078e0204 */
[----:B------:R-:W-:-:S04]  /*1cb0*/  IMAD.HI.U32 R6, R8, R0, RZ ;  /* 0x0000000008067227 */ /* 0x000fc800078e00ff */
[----:B------:R-:W-:Y:S01]  /*1cc0*/  @!P3 IMAD.IADD R17, R17, 0x1, -R5 ;  /* 0x000000011111b824 */ /* 0x000fe200078e0a05 */
[----:B------:R-:W-:Y:S01]  /*1cd0*/  ISETP.GE.AND P3, PT, R2, RZ, PT ;  /* 0x000000ff0200720c */ /* 0x000fe20003f66270 */
[----:B------:R-:W-:Y:S01]  /*1ce0*/  @!P1 IMAD.MOV R13, RZ, RZ, -R13 ;  /* 0x000000ffff0d9224 */ /* 0x000fe200078e0a0d */
[----:B------:R-:W-:Y:S01]  /*1cf0*/  ISETP.GT.U32.AND P1, PT, R5, R18, PT ;  /* 0x000000120500720c */ /* 0x000fe20003f24070 */
[----:B------:R-:W-:Y:S01]  /*1d00*/  @!P6 IMAD.IADD R15, R15, 0x1, -R5 ;  /* 0x000000010f0fe824 */ /* 0x000fe200078e0a05 */
[----:B------:R-:W-:Y:S01]  /*1d10*/  ISETP.GT.U32.AND P6, PT, R5, R4, PT ;  /* 0x000000040500720c */ /* 0x000fe20003fc4070 */
[----:B------:R-:W-:Y:S01]  /*1d20*/  IMAD.HI.U32 R2, R8, R12, RZ ;  /* 0x0000000c08027227 */ /* 0x000fe200078e00ff */
[----:B------:R0:W-:Y:S03]  /*1d30*/  STL [R1+0x7c8], R13 ;  /* 0x0007c80d01007387 */ /* 0x0001e60000100800 */
[----:B------:R-:W-:-:S02]  /*1d40*/  IMAD.MOV R6, RZ, RZ, -R6 ;  /* 0x000000ffff067224 */ /* 0x000fc400078e0a06 */
[----:B------:R-:W-:Y:S02]  /*1d50*/  IMAD.MOV R2, RZ, RZ, -R2 ;  /* 0x000000ffff027224 */ /* 0x000fe400078e0a02 */
[C---:B------:R-:W-:Y:S02]  /*1d60*/  IMAD R0, R5.reuse, R6, R0 ;  /* 0x0000000605007224 */ /* 0x040fe400078e0200 */
[C---:B------:R-:W-:Y:S02]  /*1d70*/  IMAD R12, R5.reuse, R2, R12 ;  /* 0x00000002050c7224 */ /* 0x040fe400078e020c */
[----:B------:R-:W-:Y:S02]  /*1d80*/  IMAD.MOV.U32 R10, RZ, RZ, R17 ;  /* 0x000000ffff0a7224 */ /* 0x000fe400078e0011 */
[----:B------:R-:W-:Y:S01]  /*1d90*/  @!P2 IMAD.MOV R9, RZ, RZ, -R9 ;  /* 0x000000ffff09a224 */ /* 0x000fe200078e0a09 */
[C---:B------:R-:W-:Y:S01]  /*1da0*/  ISETP.GT.U32.AND P2, PT, R5.reuse, R0, PT ;  /* 0x000000000500720c */ /* 0x040fe20003f44070 */
[----:B------:R-:W-:Y:S01]  /*1db0*/  @!P5 IMAD.MOV R10, RZ, RZ, -R10 ;  /* 0x000000ffff0ad224 */ /* 0x000fe200078e0a0a */
[----:B------:R-:W-:Y:S01]  /*1dc0*/  ISETP.GT.U32.AND P5, PT, R5, R12, PT ;  /* 0x0000000c0500720c */ /* 0x000fe20003fa4070 */
[----:B------:R-:W-:Y:S01]  /*1dd0*/  @!P1 IMAD.IADD R18, R18, 0x1, -R5 ;  /* 0x0000000112129824 */ /* 0x000fe200078e0a05 */
[----:B------:R-:W-:Y:S01]  /*1de0*/  ISETP.GE.AND P1, PT, R11, RZ, PT ;  /* 0x000000ff0b00720c */ /* 0x000fe20003f26270 */
[----:B------:R-:W-:-:S02]  /*1df0*/  IMAD.MOV.U32 R19, RZ, RZ, R14 ;  /* 0x000000ffff137224 */ /* 0x000fc400078e000e */
[----:B0-----:R-:W-:Y:S02]  /*1e00*/  IMAD.MOV.U32 R13, RZ, RZ, R15 ;  /* 0x000000ffff0d7224 */ /* 0x001fe400078e000f */
[----:B------:R-:W-:Y:S01]  /*1e10*/  @!P6 IMAD.IADD R4, R4, 0x1, -R5 ;  /* 0x000000010404e824 */ /* 0x000fe200078e0a05 */
[----:B------:R-:W-:Y:S01]  /*1e20*/  ISETP.GE.AND P6, PT, R3, RZ, PT ;  /* 0x000000ff0300720c */ /* 0x000fe20003fc6270 */
[----:B------:R-:W-:Y:S01]  /*1e30*/  @!P0 IMAD.MOV R19, RZ, RZ, -R19 ;  /* 0x000000ffff138224 */ /* 0x000fe200078e0a13 */
[C---:B------:R-:W-:Y:S01]  /*1e40*/  ISETP.GT.U32.AND P0, PT, R5.reuse, R18, PT ;  /* 0x000000120500720c */ /* 0x040fe20003f04070 */
[----:B------:R-:W-:Y:S01]  /*1e50*/  @!P4 IMAD.MOV R13, RZ, RZ, -R13 ;  /* 0x000000ffff0dc224 */ /* 0x000fe200078e0a0d */
[----:B------:R-:W-:Y:S01]  /*1e60*/  ISETP.GT.U32.AND P4, PT, R5, R4, PT ;  /* 0x000000040500720c */ /* 0x000fe20003f84070 */
[C---:B------:R-:W-:Y:S01]  /*1e70*/  VIADD R3, R29.reuse, 0x1ef ;  /* 0x000001ef1d037836 */ /* 0x040fe20000000000 */
[----:B------:R-:W-:Y:S01]  /*1e80*/  STL [R1+0x7c4], R19 ;  /* 0x0007c41301007387 */ /* 0x000fe20000100800 */
[----:B------:R-:W-:-:S02]  /*1e90*/  VIADD R2, R29, 0x1ee ;  /* 0x000001ee1d027836 */ /* 0x000fc40000000000 */
[--C-:B------:R-:W-:Y:S01]  /*1ea0*/  @!P2 IMAD.IADD R0, R0, 0x1, -R5.reuse ;  /* 0x000000010000a824 */ /* 0x100fe200078e0a05 */
[----:B------:R-:W-:Y:S01]  /*1eb0*/  IABS R6, R3 ;  /* 0x0000000300067213 */ /* 0x000fe20000000000 */
[----:B------:R0:W-:Y:S01]  /*1ec0*/  STL [R1+0x7c0], R13 ;  /* 0x0007c00d01007387 */ /* 0x0001e20000100800 */
[--C-:B------:R-:W-:Y:S01]  /*1ed0*/  @!P5 IMAD.IADD R12, R12, 0x1, -R5.reuse ;  /* 0x000000010c0cd824 */ /* 0x100fe200078e0a05 */
[----:B------:R-:W-:Y:S01]  /*1ee0*/  ISETP.GE.AND P2, PT, R2, RZ, PT ;  /* 0x000000ff0200720c */ /* 0x000fe20003f46270 */
[----:B------:R-:W-:Y:S01]  /*1ef0*/  VIADD R15, R29, 0x1e8 ;  /* 0x000001e81d0f7836 */ /* 0x000fe20000000000 */
[----:B------:R1:W-:Y:S01]  /*1f00*/  STL [R1+0x7bc], R9 ;  /* 0x0007bc0901007387 */ /* 0x0003e20000100800 */
[----:B------:R-:W-:Y:S01]  /*1f10*/  ISETP.GT.U32.AND P5, PT, R5, R0, PT ;  /* 0x000000000500720c */ /* 0x000fe20003fa4070 */
[--C-:B------:R-:W-:Y:S01]  /*1f20*/  @!P0 IMAD.IADD R18, R18, 0x1, -R5.reuse ;  /* 0x0000000112128824 */ /* 0x100fe200078e0a05 */
[----:B------:R-:W-:Y:S01]  /*1f30*/  ISETP.GE.AND P0, PT, R16, RZ, PT ;  /* 0x000000ff1000720c */ /* 0x000fe20003f06270 */
[----:B------:R-:W-:Y:S01]  /*1f40*/  @!P4 IMAD.IADD R4, R4, 0x1, -R5 ;  /* 0x000000010404c824 */ /* 0x000fe200078e0a05 */
[----:B------:R-:W-:Y:S01]  /*1f50*/  ISETP.GE.AND P4, PT, R3, RZ, PT ;  /* 0x000000ff0300720c */ /* 0x000fe20003f86270 */
[----:B------:R3:W-:Y:S01]  /*1f60*/  STL [R1+0x7b8], R10 ;  /* 0x0007b80a01007387 */ /* 0x0007e20000100800 */
[----:B0-----:R-:W-:-:S02]  /*1f70*/  VIADD R13, R29, 0x1ec ;  /* 0x000001ec1d0d7836 */ /* 0x001fc40000000000 */
[----:B------:R-:W-:Y:S01]  /*1f80*/  IMAD.MOV.U32 R11, RZ, RZ, R4 ;  /* 0x000000ffff0b7224 */ /* 0x000fe200078e0004 */
[----:B-1----:R-:W-:Y:S01]  /*1f90*/  IABS R9, R2 ;  /* 0x0000000200097213 */ /* 0x002fe20000000000 */
[----:B------:R-:W-:-:S04]  /*1fa0*/  IMAD.HI.U32 R2, R8, R6, RZ ;  /* 0x0000000608027227 */ /* 0x000fc800078e00ff */
[----:B------:R-:W-:Y:S02]  /*1fb0*/  IMAD.MOV R2, RZ, RZ, -R2 ;  /* 0x000000ffff027224 */ /* 0x000fe400078e0a02 */
[----:B------:R-:W-:Y:S02]  /*1fc0*/  IMAD.MOV.U32 R3, RZ, RZ, R9 ;  /* 0x000000ffff037224 */ /* 0x000fe400078e0009 */
[----:B---3--:R-:W-:Y:S02]  /*1fd0*/  IMAD.MOV.U32 R10, RZ, RZ, R18 ;  /* 0x000000ffff0a7224 */ /* 0x008fe400078e0012 */
[----:B------:R-:W-:Y:S02]  /*1fe0*/  IMAD R2, R5, R2, R6 ;  /* 0x0000000205027224 */ /* 0x000fe400078e0206 */
[----:B------:R-:W-:-:S04]  /*1ff0*/  IMAD.HI.U32 R9, R8, R3, RZ ;  /* 0x0000000308097227 */ /* 0x000fc800078e00ff */
[----:B------:R-:W-:Y:S01]  /*2000*/  @!P3 IMAD.MOV R10, RZ, RZ, -R10 ;  /* 0x000000ffff0ab224 */ /* 0x000fe200078e0a0a */
[C---:B------:R-:W-:Y:S01]  /*2010*/  ISETP.GT.U32.AND P3, PT, R5.reuse, R12, PT ;  /* 0x0000000c0500720c */ /* 0x040fe20003f64070 */
[----:B------:R-:W-:Y:S01]  /*2020*/  @!P5 IMAD.IADD R0, R0, 0x1, -R5 ;  /* 0x000000010000d824 */ /* 0x000fe200078e0a05 */
[C---:B------:R-:W-:Y:S01]  /*2030*/  ISETP.GT.U32.AND P5, PT, R5.reuse, R2, PT ;  /* 0x000000020500720c */ /* 0x040fe20003fa4070 */
[----:B------:R-:W-:Y:S01]  /*2040*/  IMAD.MOV R4, RZ, RZ, -R9 ;  /* 0x000000ffff047224 */ /* 0x000fe200078e0a09 */
[----:B------:R0:W-:Y:S01]  /*2050*/  STL [R1+0x7b4], R10 ;  /* 0x0007b40a01007387 */ /* 0x0001e20000100800 */
[----:B------:R-:W-:Y:S02]  /*2060*/  IMAD.MOV.U32 R14, RZ, RZ, R0 ;  /* 0x000000ffff0e7224 */ /* 0x000fe400078e0000 */
[----:B------:R-:W-:Y:S02]  /*2070*/  IMAD R4, R5, R4, R3 ;  /* 0x0000000405047224 */ /* 0x000fe400078e0203 */
[----:B------:R-:W-:-:S02]  /*2080*/  @!P6 IMAD.MOV R14, RZ, RZ, -R14 ;  /* 0x000000ffff0ee224 */ /* 0x000fc400078e0a0e */
[----:B------:R-:W-:Y:S01]  /*2090*/  @!P1 IMAD.MOV R11, RZ, RZ, -R11 ;  /* 0x000000ffff0b9224 */ /* 0x000fe200078e0a0b */
[----:B------:R-:W-:Y:S01]  /*20a0*/  ISETP.GT.U32.AND P6, PT, R5, R4, PT ;  /* 0x000000040500720c */ /* 0x000fe20003fc4070 */
[--C-:B------:R-:W-:Y:S01]  /*20b0*/  @!P3 IMAD.IADD R12, R12, 0x1, -R5.reuse ;  /* 0x000000010c0cb824 */ /* 0x100fe200078e0a05 */
[----:B------:R-:W-:Y:S01]  /*20c0*/  ISETP.GE.AND P3, PT, R13, RZ, PT ;  /* 0x000000ff0d00720c */ /* 0x000fe20003f66270 */
[C---:B0-----:R-:W-:Y:S01]  /*20d0*/  VIADD R10, R29.reuse, 0x1ed ;  /* 0x000001ed1d0a7836 */ /* 0x041fe20000000000 */
[----:B------:R0:W-:Y:S01]  /*20e0*/  STL [R1+0x7b0], R11 ;  /* 0x0007b00b01007387 */ /* 0x0001e20000100800 */
[----:B------:R-:W-:Y:S01]  /*20f0*/  @!P5 IMAD.IADD R2, R2, 0x1, -R5 ;  /* 0x000000010202d824 */ /* 0x000fe200078e0a05 */
[----:B------:R-:W-:Y:S01]  /*2100*/  IABS R13, R13 ;  /* 0x0000000d000d7213 */ /* 0x000fe20000000000 */
[----:B------:R-:W-:Y:S01]  /*2110*/  VIADD R16, R29, 0x1e9 ;  /* 0x000001e91d107836 */ /* 0x000fe20000000000 */
[----:B------:R-:W-:Y:S01]  /*2120*/  IABS R9, R10 ;  /* 0x0000000a00097213 */ /* 0x000fe20000000000 */
[----:B------:R-:W-:Y:S01]  /*2130*/  STL [R1+0x7ac], R14 ;  /* 0x0007ac0e01007387 */ /* 0x000fe20000100800 */
[----:B------:R-:W-:-:S02]  /*2140*/  ISETP.GT.U32.AND P5, PT, R5, R2, PT ;  /* 0x000000020500720c */ /* 0x000fc40003fa4070 */
[----:B------:R-:W-:Y:S01]  /*2150*/  ISETP.GE.AND P1, PT, R10, RZ, PT ;  /* 0x000000ff0a00720c */ /* 0x000fe20003f26270 */
[----:B------:R-:W-:Y:S02]  /*2160*/  IMAD.MOV.U32 R6, RZ, RZ, R9 ;  /* 0x000000ffff067224 */ /* 0x000fe400078e0009 */
[----:B------:R-:W-:Y:S02]  /*2170*/  VIADD R9, R29, 0x1eb ;  /* 0x000001eb1d097836 */ /* 0x000fe40000000000 */
[----:B0-----:R-:W-:Y:S02]  /*2180*/  IMAD.MOV.U32 R11, RZ, RZ, R12 ;  /* 0x000000ffff0b7224 */ /* 0x001fe400078e000c */
[----:B------:R-:W-:-:S04]  /*2190*/  IMAD.HI.U32 R3, R8, R6, RZ ;  /* 0x0000000608037227 */ /* 0x000fc800078e00ff */
[----:B------:R-:W-:Y:S01]  /*21a0*/  @!P0 IMAD.MOV R11, RZ, RZ, -R11 ;  /* 0x000000ffff0b8224 */ /* 0x000fe200078e0a0b */
[----:B------:R-:W-:Y:S01]  /*21b0*/  ISETP.GE.AND P0, PT, R9, RZ, PT ;  /* 0x000000ff0900720c */ /* 0x000fe20003f06270 */
[----:B------:R-:W-:Y:S01]  /*21c0*/  VIADD R10, R29, 0x1ea ;  /* 0x000001ea1d0a7836 */ /* 0x000fe20000000000 */
[----:B------:R-:W-:Y:S01]  /*21d0*/  IABS R9, R9 ;  /* 0x0000000900097213 */ /* 0x000fe20000000000 */
[----:B------:R-:W-:Y:S01]  /*21e0*/  IMAD.MOV R0, RZ, RZ, -R3 ;  /* 0x000000ffff007224 */ /* 0x000fe200078e0a03 */
[----:B------:R0:W-:Y:S01]  /*21f0*/  STL [R1+0x7a8], R11 ;  /* 0x0007a80b01007387 */ /* 0x0001e20000100800 */
[----:B------:R-:W-:Y:S02]  /*2200*/  @!P6 IMAD.IADD R4, R4, 0x1, -R5 ;  /* 0x000000010404e824 */ /* 0x000fe400078e0a05 */
[C---:B------:R-:W-:Y:S01]  /*2210*/  IMAD R6, R5.reuse, R0, R6 ;  /* 0x0000000005067224 */ /* 0x040fe200078e0206 */
[----:B------:R-:W-:Y:S01]  /*2220*/  IABS R0, R10 ;  /* 0x0000000a00007213 */ /* 0x000fe20000000000 */
[----:B------:R-:W-:Y:S01]  /*2230*/  IMAD.HI.U32 R12, R8, R9, RZ ;  /* 0x00000009080c7227 */ /* 0x000fe200078e00ff */
[----:B------:R-:W-:-:S03]  /*2240*/  ISETP.GT.U32.AND P6, PT, R5, R4, PT ;  /* 0x000000040500720c */ /* 0x000fc60003fc4070 */
[----:B------:R-:W-:Y:S01]  /*2250*/  @!P5 IMAD.IADD R2, R2, 0x1, -R5 ;  /* 0x000000010202d824 */ /* 0x000fe200078e0a05 */
[----:B------:R-:W-:Y:S01]  /*2260*/  ISETP.GT.U32.AND P5, PT, R5, R6, PT ;  /* 0x000000060500720c */ /* 0x000fe20003fa4070 */
[----:B0-----:R-:W-:-:S04]  /*2270*/  IMAD.HI.U32 R11, R8, R0, RZ ;  /* 0x00000000080b7227 */ /* 0x001fc800078e00ff */
[----:B------:R-:W-:Y:S02]  /*2280*/  IMAD.MOV R12, RZ, RZ, -R12 ;  /* 0x000000ffff0c7224 */ /* 0x000fe400078e0a0c */
[----:B------:R-:W-:Y:S02]  /*2290*/  IMAD.MOV.U32 R14, RZ, RZ, R2 ;  /* 0x000000ffff0e7224 */ /* 0x000fe400078e0002 */
[----:B------:R-:W-:-:S04]  /*22a0*/  IMAD.HI.U32 R3, R8, R13, RZ ;  /* 0x0000000d08037227 */ /* 0x000fc800078e00ff */
[----:B------:R-:W-:Y:S02]  /*22b0*/  IMAD.MOV R11, RZ, RZ, -R11 ;  /* 0x000000ffff0b7224 */ /* 0x000fe400078e0a0b */
[C---:B------:R-:W-:Y:S02]  /*22c0*/  IMAD R2, R5.reuse, R12, R9 ;  /* 0x0000000c05027224 */ /* 0x040fe400078e0209 */
[----:B------:R-:W-:Y:S02]  /*22d0*/  IMAD.MOV R3, RZ, RZ, -R3 ;  /* 0x000000ffff037224 */ /* 0x000fe400078e0a03 */
[C---:B------:R-:W-:Y:S02]  /*22e0*/  IMAD R0, R5.reuse, R11, R0 ;  /* 0x0000000b05007224 */ /* 0x040fe400078e0200 */
[----:B------:R-:W-:Y:S01]  /*22f0*/  @!P6 IMAD.IADD R4, R4, 0x1, -R5 ;  /* 0x000000010404e824 */ /* 0x000fe200078e0a05 */
[C---:B------:R-:W-:Y:S01]  /*2300*/  ISETP.GT.U32.AND P6, PT, R5.reuse, R2, PT ;  /* 0x000000020500720c */ /* 0x040fe20003fc4070 */
[C---:B------:R-:W-:Y:S01]  /*2310*/  IMAD R13, R5.reuse, R3, R13 ;  /* 0x00000003050d7224 */ /* 0x040fe200078e020d */
[----:B------:R-:W-:Y:S01]  /*2320*/  IABS R3, R16 ;  /* 0x0000001000037213 */ /* 0x000fe20000000000 */
[----:B------:R-:W-:Y:S01]  /*2330*/  @!P5 IMAD.IADD R6, R6, 0x1, -R5 ;  /* 0x000000010606d824 */ /* 0x000fe200078e0a05 */
[C---:B------:R-:W-:Y:S01]  /*2340*/  ISETP.GT.U32.AND P5, PT, R5.reuse, R0, PT ;  /* 0x000000000500720c */ /* 0x040fe20003fa4070 */
[----:B------:R-:W-:Y:S01]  /*2350*/  @!P4 IMAD.MOV R14, RZ, RZ, -R14 ;  /* 0x000000ffff0ec224 */ /* 0x000fe200078e0a0e */
[----:B------:R-:W-:Y:S01]  /*2360*/  ISETP.GT.U32.AND P4, PT, R5, R13, PT ;  /* 0x0000000d0500720c */ /* 0x000fe20003f84070 */
[----:B------:R-:W-:-:S02]  /*2370*/  IMAD.MOV.U32 R18, RZ, RZ, R4 ;  /* 0x000000ffff127224 */ /* 0x000fc400078e0004 */
[----:B------:R-:W-:Y:S01]  /*2380*/  IMAD.HI.U32 R9, R8, R3, RZ ;  /* 0x0000000308097227 */ /* 0x000fe200078e00ff */
[----:B------:R0:W-:Y:S03]  /*2390*/  STL [R1+0x7a4], R14 ;  /* 0x0007a40e01007387 */ /* 0x0001e60000100800 */
[--C-:B------:R-:W-:Y:S02]  /*23a0*/  @!P6 IMAD.IADD R2, R2, 0x1, -R5.reuse ;  /* 0x000000010202e824 */ /* 0x100fe400078e0a05 */
[----:B------:R-:W-:Y:S02]  /*23b0*/  @!P2 IMAD.MOV R18, RZ, RZ, -R18 ;  /* 0x000000ffff12a224 */ /* 0x000fe400078e0a12 */
[--C-:B------:R-:W-:Y:S01]  /*23c0*/  @!P5 IMAD.IADD R0, R0, 0x1, -R5.reuse ;  /* 0x000000010000d824 */ /* 0x100fe200078e0a05 */
[----:B------:R-:W-:Y:S01]  /*23d0*/  ISETP.GT.U32.AND P5, PT, R5, R2, PT ;  /* 0x000000020500720c */ /* 0x000fe20003fa4070 */
[----:B------:R-:W-:Y:S01]  /*23e0*/  @!P4 IMAD.IADD R13, R13, 0x1, -R5 ;  /* 0x000000010d0dc824 */ /* 0x000fe200078e0a05 */
[----:B0-----:R-:W-:Y:S01]  /*23f0*/  IABS R14, R15 ;  /* 0x0000000f000e7213 */ /* 0x001fe20000000000 */
[----:B------:R-:W-:Y:S01]  /*2400*/  IMAD.MOV R11, RZ, RZ, -R9 ;  /* 0x000000ffff0b7224 */ /* 0x000fe200078e0a09 */
[----:B------:R-:W-:Y:S01]  /*2410*/  ISETP.GT.U32.AND P4, PT, R5, R6, PT ;  /* 0x000000060500720c */ /* 0x000fe20003f84070 */
[----:B------:R-:W-:Y:S01]  /*2420*/  VIADD R9, R29, 0x1e7 ;  /* 0x000001e71d097836 */ /* 0x000fe20000000000 */
[C---:B------:R-:W-:Y:S01]  /*2430*/  ISETP.GT.U32.AND P6, PT, R5.reuse, R13, PT ;  /* 0x0000000d0500720c */ /* 0x040fe20003fc4070 */
[----:B------:R-:W-:Y:S01]  /*2440*/  IMAD.HI.U32 R17, R8, R14, RZ ;  /* 0x0000000e08117227 */ /* 0x000fe200078e00ff */
[----:B------:R-:W-:Y:S01]  /*2450*/  ISETP.GT.U32.AND P2, PT, R5, R0, PT ;  /* 0x000000000500720c */ /* 0x000fe20003f44070 */
[----:B------:R0:W-:Y:S01]  /*2460*/  STL [R1+0x7a0], R18 ;  /* 0x0007a01201007387 */ /* 0x0001e20000100800 */
[----:B------:R-:W-:Y:S01]  /*2470*/  IABS R12, R9 ;  /* 0x00000009000c7213 */ /* 0x000fe20000000000 */
[----:B------:R-:W-:-:S02]  /*2480*/  IMAD.MOV R17, RZ, RZ, -R17 ;  /* 0x000000ffff117224 */ /* 0x000fc400078e0a11 */
[----:B------:R-:W-:Y:S02]  /*2490*/  @!P5 IMAD.IADD R2, R2, 0x1, -R5 ;  /* 0x000000010202d824 */ /* 0x000fe400078e0a05 */
[C---:B------:R-:W-:Y:S02]  /*24a0*/  IMAD R14, R5.reuse, R17, R14 ;  /* 0x00000011050e7224 */ /* 0x040fe400078e020e */
[----:B------:R-:W-:Y:S02]  /*24b0*/  IMAD R3, R5, R11, R3 ;  /* 0x0000000b05037224 */ /* 0x000fe400078e0203 */
[--C-:B------:R-:W-:Y:S01]  /*24c0*/  @!P6 IMAD.IADD R13, R13, 0x1, -R5.reuse ;  /* 0x000000010d0de824 */ /* 0x100fe200078e0a05 */
[----:B------:R-:W-:Y:S01]  /*24d0*/  ISETP.GT.U32.AND P5, PT, R5, R14, PT ;  /* 0x0000000e0500720c */ /* 0x000fe20003fa4070 */
[--C-:B------:R-:W-:Y:S01]  /*24e0*/  @!P4 IMAD.IADD R6, R6, 0x1, -R5.reuse ;  /* 0x000000010606c824 */ /* 0x100fe200078e0a05 */
[----:B------:R-:W-:Y:S01]  /*24f0*/  ISETP.GE.AND P6, PT, R10, RZ, PT ;  /* 0x000000ff0a00720c */ /* 0x000fe20003fc6270 */
[----:B------:R-:W-:Y:S01]  /*2500*/  VIADD R10, R29, 0x1e5 ;  /* 0x000001e51d0a7836 */ /* 0x000fe20000000000 */
[----:B------:R-:W-:Y:S01]  /*2510*/  ISETP.GT.U32.AND P4, PT, R5, R3, PT ;  /* 0x000000030500720c */ /* 0x000fe20003f84070 */
[----:B------:R-:W-:Y:S01]  /*2520*/  @!P2 IMAD.IADD R0, R0, 0x1, -R5 ;  /* 0x000000010000a824 */ /* 0x000fe200078e0a05 */
[----:B------:R-:W-:Y:S01]  /*2530*/  ISETP.GE.AND P2, PT, R16, RZ, PT ;  /* 0x000000ff1000720c */ /* 0x000fe20003f46270 */
[----:B------:R-:W-:Y:S01]  /*2540*/  IMAD.MOV.U32 R20, RZ, RZ, R6 ;  /* 0x000000ffff147224 */ /* 0x000fe200078e0006 */
[----:B------:R-:W-:Y:S01]  /*2550*/  IABS R16, R10 ;  /* 0x0000000a00107213 */ /* 0x000fe20000000000 */
[----:B------:R-:W-:-:S02]  /*2560*/  VIADD R11, R29, 0x1e6 ;  /* 0x000001e61d0b7836 */ /* 0x000fc40000000000 */
[----:B------:R-:W-:-:S03]  /*2570*/  IMAD.HI.U32 R17, R8, R12, RZ ;  /* 0x0000000c08117227 */ /* 0x000fc600078e00ff */
[----:B------:R-:W-:Y:S01]  /*2580*/  IABS R4, R11 ;  /* 0x0000000b00047213 */ /* 0x000fe20000000000 */
[----:B------:R-:W-:Y:S02]  /*2590*/  @!P5 IMAD.IADD R14, R14, 0x1, -R5 ;  /* 0x000000010e0ed824 */ /* 0x000fe400078e0a05 */
[----:B------:R-:W-:-:S03]  /*25a0*/  IMAD.HI.U32 R6, R8, R16, RZ ;  /* 0x0000001008067227 */ /* 0x000fc600078e00ff */
[----:B------:R-:W-:Y:S01]  /*25b0*/  ISETP.GT.U32.AND P5, PT, R5, R14, PT ;  /* 0x0000000e0500720c */ /* 0x000fe20003fa4070 */
[----:B------:R-:W-:Y:S01]  /*25c0*/  @!P4 IMAD.IADD R3, R3, 0x1, -R5 ;  /* 0x000000010303c824 */ /* 0x000fe200078e0a05 */
[----:B------:R-:W-:Y:S01]  /*25d0*/  ISETP.GE.AND P4, PT, R15, RZ, PT ;  /* 0x000000ff0f00720c */ /* 0x000fe20003f86270 */
[----:B------:R-:W-:Y:S02]  /*25e0*/  IMAD.MOV R6, RZ, RZ, -R6 ;  /* 0x000000ffff067224 */ /* 0x000fe400078e0a06 */
[----:B------:R-:W-:Y:S01]  /*25f0*/  @!P1 IMAD.MOV R20, RZ, RZ, -R20 ;  /* 0x000000ffff149224 */ /* 0x000fe200078e0a14 */
[C---:B------:R-:W-:Y:S01]  /*2600*/  ISETP.GT.U32.AND P1, PT, R5.reuse, R3, PT ;  /* 0x000000030500720c */ /* 0x040fe20003f24070 */
[----:B------:R-:W-:Y:S02]  /*2610*/  IMAD.MOV R17, RZ, RZ, -R17 ;  /* 0x000000ffff117224 */ /* 0x000fe400078e0a11 */
[----:B------:R-:W-:Y:S01]  /*2620*/  IMAD R16, R5, R6, R16 ;  /* 0x0000000605107224 */ /* 0x000fe200078e0210 */
[----:B------:R-:W-:Y:S01]  /*2630*/  STL [R1+0x79c], R20 ;  /* 0x00079c1401007387 */ /* 0x000fe20000100800 */
[----:B------:R-:W-:-:S02]  /*2640*/  IMAD.MOV.U32 R19, RZ, RZ, R13 ;  /* 0x000000ffff137224 */ /* 0x000fc400078e000d */
[----:B0-----:R-:W-:-:S04]  /*2650*/  IMAD.HI.U32 R18, R8, R4, RZ ;  /* 0x0000000408127227 */ /* 0x001fc800078e00ff */
[C---:B------:R-:W-:Y:S02]  /*2660*/  IMAD R12, R5.reuse, R17, R12 ;  /* 0x00000011050c7224 */ /* 0x040fe400078e020c */
[----:B------:R-:W-:Y:S01]  /*2670*/  @!P5 IMAD.IADD R14, R14, 0x1, -R5 ;  /* 0x000000010e0ed824 */ /* 0x000fe200078e0a05 */
[C---:B------:R-:W-:Y:S01]  /*2680*/  ISETP.GT.U32.AND P5, PT, R5.reuse, R16, PT ;  /* 0x000000100500720c */ /* 0x040fe20003fa4070 */
[----:B------:R-:W-:Y:S01]  /*2690*/  @!P3 IMAD.MOV R19, RZ, RZ, -R19 ;  /* 0x000000ffff13b224 */ /* 0x000fe200078e0a13 */
[----:B------:R-:W-:Y:S01]  /*26a0*/  ISETP.GT.U32.AND P3, PT, R5, R12, PT ;  /* 0x0000000c0500720c */ /* 0x000fe20003f64070 */
[----:B------:R-:W-:Y:S01]  /*26b0*/  @!P0 IMAD.MOV R2, RZ, RZ, -R2 ;  /* 0x000000ffff028224 */ /* 0x000fe200078e0a02 */
[----:B------:R-:W-:Y:S01]  /*26c0*/  ISETP.GE.AND P0, PT, R9, RZ, PT ;  /* 0x000000ff0900720c */ /* 0x000fe20003f06270 */
[----:B------:R-:W-:Y:S01]  /*26d0*/  IMAD.MOV R18, RZ, RZ, -R18 ;  /* 0x000000ffff127224 */ /* 0x000fe200078e0a12 */
[----:B------:R-:W-:Y:S01]  /*26e0*/  STL [R1+0x798], R19 ;  /* 0x0007981301007387 */ /* 0x000fe20000100800 */
[----:B------:R-:W-:-:S02]  /*26f0*/  VIADD R15, R29, 0x1e4 ;  /* 0x000001e41d0f7836 */ /* 0x000fc40000000000 */
[----:B------:R-:W-:Y:S01]  /*2700*/  @!P6 IMAD.MOV R0, RZ, RZ, -R0 ;  /* 0x000000ffff00e224 */ /* 0x000fe200078e0a00 */
[----:B------:R0:W-:Y:S01]  /*2710*/  STL [R1+0x794], R2 ;  /* 0x0007940201007387 */ /* 0x0001e20000100800 */
[----:B------:R-:W-:Y:S01]  /*2720*/  IMAD R4, R5, R18, R4 ;  /* 0x0000001205047224 */ /* 0x000fe200078e0204 */
[----:B------:R-:W-:Y:S01]  /*2730*/  IABS R9, R15 ;  /* 0x0000000f00097213 */ /* 0x000fe20000000000 */
[--C-:B------:R-:W-:Y:S01]  /*2740*/  @!P1 IMAD.IADD R3, R3, 0x1, -R5.reuse ;  /* 0x0000000103039824 */ /* 0x100fe200078e0a05 */
[----:B------:R1:W-:Y:S01]  /*2750*/  STL [R1+0x790], R0 ;  /* 0x0007900001007387 */ /* 0x0003e20000100800 */
[----:B------:R-:W-:Y:S01]  /*2760*/  ISETP.GE.AND P1, PT, R11, RZ, PT ;  /* 0x000000ff0b00720c */ /* 0x000fe20003f26270 */
[----:B------:R-:W-:Y:S01]  /*2770*/  @!P5 IMAD.IADD R16, R16, 0x1, -R5 ;  /* 0x000000011010d824 */ /* 0x000fe200078e0a05 */
[----:B------:R-:W-:Y:S01]  /*2780*/  ISETP.GT.U32.AND P6, PT, R5, R4, PT ;  /* 0x000000040500720c */ /* 0x000fe20003fc4070 */
[----:B------:R-:W-:Y:S02]  /*2790*/  IMAD.MOV.U32 R6, RZ, RZ, R3 ;  /* 0x000000ffff067224 */ /* 0x000fe400078e0003 */
[----:B0-----:R-:W-:Y:S01]  /*27a0*/  VIADD R2, R29, 0x1e2 ;  /* 0x000001e21d027836 */ /* 0x001fe20000000000 */
[----:B------:R-:W-:Y:S01]  /*27b0*/  ISETP.GT.U32.AND P5, PT, R5, R16, PT ;  /* 0x000000100500720c */ /* 0x000fe20003fa4070 */
[----:B------:R-:W-:-:S03]  /*27c0*/  IMAD.HI.U32 R3, R8, R9, RZ ;  /* 0x0000000908037227 */ /* 0x000fc600078e00ff */
[----:B------:R-:W-:Y:S01]  /*27d0*/  IABS R17, R2 ;  /* 0x0000000200117213 */ /* 0x000fe20000000000 */
[----:B-1----:R-:W-:Y:S02]  /*27e0*/  VIADD R0, R29, 0x1e3 ;  /* 0x000001e31d007836 */ /* 0x002fe40000000000 */
[----:B------:R-:W-:Y:S01]  /*27f0*/  @!P3 IMAD.IADD R12, R12, 0x1, -R5 ;  /* 0x000000010c0cb824 */ /* 0x000fe200078e0a05 */
[----:B------:R-:W-:Y:S01]  /*2800*/  ISETP.GE.AND P3, PT, R10, RZ, PT ;  /* 0x000000ff0a00720c */ /* 0x000fe20003f66270 */
[----:B------:R-:W-:Y:S01]  /*2810*/  IMAD.MOV R3, RZ, RZ, -R3 ;  /* 0x000000ffff037224 */ /* 0x000fe200078e0a03 */
[----:B------:R-:W-:Y:S01]  /*2820*/  IABS R11, R0 ;  /* 0x00000000000b7213 */ /* 0x000fe20000000000 */
[----:B------:R-:W-:Y:S02]  /*2830*/  @!P2 IMAD.MOV R6, RZ, RZ, -R6 ;  /* 0x000000ffff06a224 */ /* 0x000fe400078e0a06 */
[----:B------:R-:W-:Y:S02]  /*2840*/  IMAD R3, R5, R3, R9 ;  /* 0x0000000305037224 */ /* 0x000fe400078e0209 */
[----:B------:R-:W-:Y:S01]  /*2850*/  IMAD.HI.U32 R10, R8, R11, RZ ;  /* 0x0000000b080a7227 */ /* 0x000fe200078e00ff */
[----:B------:R0:W-:Y:S03]  /*2860*/  STL [R1+0x78c], R6 ;  /* 0x00078c0601007387 */ /* 0x0001e60000100800 */
[----:B------:R-:W-:-:S02]  /*2870*/  IMAD.MOV.U32 R9, RZ, RZ, R17 ;  /* 0x000000ffff097224 */ /* 0x000fc400078e0011 */
[----:B------:R-:W-:Y:S02]  /*2880*/  IMAD.MOV R17, RZ, RZ, -R10 ;  /* 0x000000ffff117224 */ /* 0x000fe400078e0a0a */
[----:B------:R-:W-:Y:S01]  /*2890*/  @!P6 IMAD.IADD R4, R4, 0x1, -R5 ;  /* 0x000000010404e824 */ /* 0x000fe200078e0a05 */
[C---:B------:R-:W-:Y:S01]  /*28a0*/  ISETP.GT.U32.AND P6, PT, R5.reuse, R12, PT ;  /* 0x0000000c0500720c */ /* 0x040fe20003fc4070 */
[----:B------:R-:W-:Y:S02]  /*28b0*/  IMAD R11, R5, R17, R11 ;  /* 0x00000011050b7224 */ /* 0x000fe400078e020b */
[----:B0-----:R-:W-:Y:S01]  /*28c0*/  VIADD R6, R29, 0x1e1 ;  /* 0x000001e11d067836 */ /* 0x001fe20000000000 */
[C---:B------:R-:W-:Y:S01]  /*28d0*/  ISETP.GT.U32.AND P2, PT, R5.reuse, R4, PT ;  /* 0x000000040500720c */ /* 0x040fe20003f44070 */
[----:B------:R-:W-:Y:S01]  /*28e0*/  @!P5 IMAD.IADD R16, R16, 0x1, -R5 ;  /* 0x000000011010d824 */ /* 0x000fe200078e0a05 */
[----:B------:R-:W-:Y:S01]  /*28f0*/  ISETP.GT.U32.AND P5, PT, R5, R11, PT ;  /* 0x0000000b0500720c */ /* 0x000fe20003fa4070 */
[----:B------:R-:W-:Y:S01]  /*2900*/  IMAD.MOV.U32 R20, RZ, RZ, R14 ;  /* 0x000000ffff147224 */ /* 0x000fe200078e000e */
[----:B------:R-:W-:Y:S01]  /*2910*/  IABS R13, R6 ;  /* 0x00000006000d7213 */ /* 0x000fe20000000000 */
[----:B------:R-:W-:-:S04]  /*2920*/  IMAD.HI.U32 R17, R8, R9, RZ ;  /* 0x0000000908117227 */ /* 0x000fc800078e00ff */
[----:B------:R-:W-:Y:S01]  /*2930*/  @!P6 IMAD.IADD R12, R12, 0x1, -R5 ;  /* 0x000000010c0ce824 */ /* 0x000fe200078e0a05 */
[----:B------:R-:W-:Y:S01]  /*2940*/  ISETP.GT.U32.AND P6, PT, R5, R3, PT ;  /* 0x000000030500720c */ /* 0x000fe20003fc4070 */
[----:B------:R-:W-:Y:S02]  /*2950*/  IMAD.MOV.U32 R10, RZ, RZ, R13 ;  /* 0x000000ffff0a7224 */ /* 0x000fe400078e000d */
[----:B------:R-:W-:Y:S02]  /*2960*/  VIADD R13, R29, 0x1e0 ;  /* 0x000001e01d0d7836 */ /* 0x000fe40000000000 */
[--C-:B------:R-:W-:Y:S01]  /*2970*/  @!P2 IMAD.IADD R4, R4, 0x1, -R5.reuse ;  /* 0x000000010404a824 */ /* 0x100fe200078e0a05 */
[----:B------:R-:W-:Y:S01]  /*2980*/  ISETP.GE.AND P2, PT, R15, RZ, PT ;  /* 0x000000ff0f00720c */ /* 0x000fe20003f46270 */
[----:B------:R-:W-:Y:S01]  /*2990*/  @!P5 IMAD.IADD R11, R11, 0x1, -R5 ;  /* 0x000000010b0bd824 */ /* 0x000fe200078e0a05 */
[----:B------:R-:W-:Y:S01]  /*29a0*/  IABS R15, R13 ;  /* 0x0000000d000f7213 */ /* 0x000fe20000000000 */
[----:B------:R-:W-:-:S03]  /*29b0*/  IMAD.HI.U32 R18, R8, R10, RZ ;  /* 0x0000000a08127227 */ /* 0x000fc600078e00ff */
[----:B------:R-:W-:Y:S01]  /*29c0*/  ISETP.GT.U32.AND P5, PT, R5, R11, PT ;  /* 0x0000000b0500720c */ /* 0x000fe20003fa4070 */
[----:B------:R-:W-:-:S04]  /*29d0*/  IMAD.HI.U32 R14, R8, R15, RZ ;  /* 0x0000000f080e7227 */ /* 0x000fc800078e00ff */
[----:B------:R-:W-:Y:S01]  /*29e0*/  @!P6 IMAD.IADD R3, R3, 0x1, -R5 ;  /* 0x000000010303e824 */ /* 0x000fe200078e0a05 */
[----:B------:R-:W-:Y:S01]  /*29f0*/  ISETP.GE.AND P6, PT, R0, RZ, PT ;  /* 0x000000ff0000720c */ /* 0x000fe20003fc6270 */
[----:B------:R-:W-:Y:S02]  /*2a00*/  IMAD.MOV R14, RZ, RZ, -R14 ;  /* 0x000000ffff0e7224 */ /* 0x000fe400078e0a0e */
[----:B------:R-:W-:Y:S02]  /*2a10*/  IMAD.MOV R17, RZ, RZ, -R17 ;  /* 0x000000ffff117224 */ /* 0x000fe400078e0a11 */
[----:B------:R-:W-:Y:S01]  /*2a20*/  @!P4 IMAD.MOV R20, RZ, RZ, -R20 ;  /* 0x000000ffff14c224 */ /* 0x000fe200078e0a14 */
[C---:B------:R-:W-:Y:S01]  /*2a30*/  ISETP.GT.U32.AND P4, PT, R5.reuse, R3, PT ;  /* 0x000000030500720c */ /* 0x040fe20003f84070 */
[C---:B------:R-:W-:Y:S02]  /*2a40*/  IMAD R14, R5.reuse, R14, R15 ;  /* 0x0000000e050e7224 */ /* 0x040fe400078e020f */
[----:B------:R-:W-:Y:S01]  /*2a50*/  IMAD.MOV R18, RZ, RZ, -R18 ;  /* 0x000000ffff127224 */ /* 0x000fe200078e0a12 */
[----:B------:R-:W-:Y:S01]  /*2a60*/  STL [R1+0x788], R20 ;  /* 0x0007881401007387 */ /* 0x000fe20000100800 */
[----:B------:R-:W-:-:S02]  /*2a70*/  IMAD R9, R5, R17, R9 ;  /* 0x0000001105097224 */ /* 0x000fc400078e0209 */
[----:B------:R-:W-:Y:S02]  /*2a80*/  IMAD.MOV.U32 R19, RZ, RZ, R12 ;  /* 0x000000ffff137224 */ /* 0x000fe400078e000c */
[----:B------:R-:W-:Y:S01]  /*2a90*/  @!P5 IMAD.IADD R11, R11, 0x1, -R5 ;  /* 0x000000010b0bd824 */ /* 0x000fe200078e0a05 */
[----:B------:R-:W-:Y:S01]  /*2aa0*/  ISETP.GT.U32.AND P5, PT, R5, R14, PT ;  /* 0x0000000e0500720c */ /* 0x000fe20003fa4070 */
[----:B------:R-:W-:Y:S02]  /*2ab0*/  VIADD R0, R29, 0x1df ;  /* 0x000001df1d007836 */ /* 0x000fe40000000000 */
[----:B------:R-:W-:Y:S02]  /*2ac0*/  IMAD.MOV.U32 R12, RZ, RZ, R4 ;  /* 0x000000ffff0c7224 */ /* 0x000fe400078e0004 */
[C---:B------:R-:W-:Y:S01]  /*2ad0*/  IMAD R18, R5.reuse, R18, R10 ;  /* 0x0000001205127224 */ /* 0x040fe200078e020a */
[----:B------:R-:W-:Y:S01]  /*2ae0*/  IABS R10, R0 ;  /* 0x00000000000a7213 */ /* 0x000fe20000000000 */
[----:B------:R-:W-:Y:S01]  /*2af0*/  @!P0 IMAD.MOV R19, RZ, RZ, -R19 ;  /* 0x000000ffff138224 */ /* 0x000fe200078e0a13 */
[----:B------:R-:W-:Y:S01]  /*2b00*/  ISETP.GT.U32.AND P0, PT, R5, R9, PT ;  /* 0x000000090500720c */ /* 0x000fe20003f04070 */
[----:B------:R-:W-:-:S02]  /*2b10*/  IMAD.MOV.U32 R4, RZ, RZ, R16 ;  /* 0x000000ffff047224 */ /* 0x000fc400078e0010 */
[----:B------:R-:W-:Y:S01]  /*2b20*/  @!P4 IMAD.IADD R3, R3, 0x1, -R5 ;  /* 0x000000010303c824 */ /* 0x000fe200078e0a05 */
[----:B------:R-:W-:Y:S01]  /*2b30*/  ISETP.GE.AND P4, PT, R6, RZ, PT ;  /* 0x000000ff0600720c */ /* 0x000fe20003f86270 */
[----:B------:R-:W-:Y:S01]  /*2b40*/  @!P3 IMAD.MOV R4, RZ, RZ, -R4 ;  /* 0x000000ffff04b224 */ /* 0x000fe200078e0a04 */
[----:B------:R-:W-:Y:S01]  /*2b50*/  ISETP.GT.U32.AND P3, PT, R5, R18, PT ;  /* 0x000000120500720c */ /* 0x000fe20003f64070 */
[----:B------:R-:W-:Y:S01]  /*2b60*/  @!P1 IMAD.MOV R12, RZ, RZ, -R12 ;  /* 0x000000ffff0c9224 */ /* 0x000fe200078e0a0c */
[----:B------:R-:W-:Y:S01]  /*2b70*/  ISETP.GE.AND P1, PT, R2, RZ, PT ;  /* 0x000000ff0200720c */ /* 0x000fe20003f26270 */
[----:B------:R-:W-:Y:S01]  /*2b80*/  VIADD R6, R29, 0x1de ;  /* 0x000001de1d067836 */ /* 0x000fe20000000000 */
[----:B------:R-:W-:Y:S01]  /*2b90*/  STL [R1+0x784], R19 ;  /* 0x0007841301007387 */ /* 0x000fe20000100800 */
[----:B------:R-:W-:-:S03]  /*2ba0*/  IMAD.HI.U32 R2, R8, R10, RZ ;  /* 0x0000000a08027227 */ /* 0x000fc600078e00ff */
[----:B------:R0:W-:Y:S01]  /*2bb0*/  STL [R1+0x780], R12 ;  /* 0x0007800c01007387 */ /* 0x0001e20000100800 */
[--C-:B------:R-:W-:Y:S02]  /*2bc0*/  @!P5 IMAD.IADD R14, R14, 0x1, -R5.reuse ;  /* 0x000000010e0ed824 */ /* 0x100fe400078e0a05 */
[----:B------:R-:W-:Y:S01]  /*2bd0*/  IMAD.MOV R2, RZ, RZ, -R2 ;  /* 0x000000ffff027224 */ /* 0x000fe200078e0a02 */
[----:B------:R1:W-:Y:S01]  /*2be0*/  STL [R1+0x77c], R4 ;  /* 0x00077c0401007387 */ /* 0x0003e20000100800 */
[--C-:B------:R-:W-:Y:S01]  /*2bf0*/  @!P0 IMAD.IADD R9, R9, 0x1, -R5.reuse ;  /* 0x0000000109098824 */ /* 0x100fe200078e0a05 */
[C---:B------:R-:W-:Y:S01]  /*2c00*/  ISETP.GT.U32.AND P5, PT, R5.reuse, R14, PT ;  /* 0x0000000e0500720c */ /* 0x040fe20003fa4070 */
[----:B------:R-:W-:Y:S01]  /*2c10*/  IMAD R2, R5, R2, R10 ;  /* 0x0000000205027224 */ /* 0x000fe200078e020a */
[----:B------:R-:W-:Y:S01]  /*2c20*/  ISETP.GE.AND P0, PT, R13, RZ, PT ;  /* 0x000000ff0d00720c */ /* 0x000fe20003f06270 */
[----:B------:R-:W-:Y:S01]  /*2c30*/  @!P3 IMAD.IADD R18, R18, 0x1, -R5 ;  /* 0x000000011212b824 */ /* 0x000fe200078e0a05 */
[----:B0-----:R-:W-:Y:S01]  /*2c40*/  IABS R12, R6 ;  /* 0x00000006000c7213 */ /* 0x001fe20000000000 */
[----:B------:R-:W-:Y:S01]  /*2c50*/  IMAD.MOV.U32 R15, RZ, RZ, R3 ;  /* 0x000000ffff0f7224 */ /* 0x000fe200078e0003 */
[----:B------:R-:W-:Y:S01]  /*2c60*/  ISETP.GT.U32.AND P3, PT, R5, R9, PT ;  /* 0x000000090500720c */ /* 0x000fe20003f64070 */
[----:B------:R-:W-:Y:S01]  /*2c70*/  @!P6 IMAD.MOV R11, RZ, RZ, -R11 ;  /* 0x000000ffff0be224 */ /* 0x000fe200078e0a0b */
[----:B------:R-:W-:Y:S01]  /*2c80*/  ISETP.GE.AND P6, PT, R0, RZ, PT ;  /* 0x000000ff0000720c */ /* 0x000fe20003fc6270 */
[----:B------:R-:W-:-:S04]  /*2c90*/  IMAD.HI.U32 R10, R8, R12, RZ ;  /* 0x0000000c080a7227 */ /* 0x000fc800078e00ff */
[----:B------:R-:W-:Y:S02]  /*2ca0*/  IMAD.MOV R10, RZ, RZ, -R10 ;  /* 0x000000ffff0a7224 */ /* 0x000fe400078e0a0a */
[----:B------:R-:W-:Y:S01]  /*2cb0*/  @!P2 IMAD.MOV R15, RZ, RZ, -R15 ;  /* 0x000000ffff0fa224 */ /* 0x000fe200078e0a0f */
[C---:B------:R-:W-:Y:S01]  /*2cc0*/  ISETP.GT.U32.AND P2, PT, R5.reuse, R18, PT ;  /* 0x000000120500720c */ /* 0x040fe20003f44070 */
[----:B------:R-:W-:Y:S02]  /*2cd0*/  IMAD R0, R5, R10, R12 ;  /* 0x0000000a05007224 */ /* 0x000fe400078e020c */
[----:B-1----:R-:W-:Y:S01]  /*2ce0*/  VIADD R4, R29, 0x1dd ;  /* 0x000001dd1d047836 */ /* 0x002fe20000000000 */
[----:B------:R0:W-:Y:S01]  /*2cf0*/  STL [R1+0x778], R15 ;  /* 0x0007780f01007387 */ /* 0x0001e20000100800 */
[--C-:B------:R-:W-:Y:S01]  /*2d00*/  @!P5 IMAD.IADD R14, R14, 0x1, -R5.reuse ;  /* 0x000000010e0ed824 */ /* 0x100fe200078e0a05 */
[----:B------:R-:W-:Y:S01]  /*2d10*/  ISETP.GT.U32.AND P5, PT, R5, R0, PT ;  /* 0x000000000500720c */ /* 0x000fe20003fa4070 */
[----:B------:R-:W-:Y:S01]  /*2d20*/  @!P3 IMAD.IADD R9, R9, 0x1, -R5 ;  /* 0x000000010909b824 */ /* 0x000fe200078e0a05 */
[----:B------:R-:W-:Y:S01]  /*2d30*/  ISETP.GT.U32.AND P3, PT, R5, R2, PT ;  /* 0x000000020500720c */ /* 0x000fe20003f64070 */
[----:B------:R1:W-:Y:S01]  /*2d40*/  STL [R1+0x774], R11 ;  /* 0x0007740b01007387 */ /* 0x0003e20000100800 */
[----:B------:R-:W-:Y:S01]  /*2d50*/  IABS R3, R4 ;  /* 0x0000000400037213 */ /* 0x000fe20000000000 */
[----:B------:R-:W-:-:S02]  /*2d60*/  VIADD R10, R29, 0x1db ;  /* 0x000001db1d0a7836 */ /* 0x000fc40000000000 */
[----:B------:R-:W-:Y:S01]  /*2d70*/  @!P2 IMAD.IADD R18, R18, 0x1, -R5 ;  /* 0x000000011212a824 */ /* 0x000fe200078e0a05 */
[----:B------:R-:W-:Y:S01]  /*2d80*/  ISETP.GE.AND P2, PT, R6, RZ, PT ;  /* 0x000000ff0600720c */ /* 0x000fe20003f46270 */
[----:B0-----:R-:W-:Y:S01]  /*2d90*/  IMAD.MOV.U32 R15, RZ, RZ, R9 ;  /* 0x000000ffff0f7224 */ /* 0x001fe200078e0009 */
[----:B------:R-:W-:Y:S01]  /*2da0*/  IABS R13, R10 ;  /* 0x0000000a000d7213 */ /* 0x000fe20000000000 */
[----:B------:R-:W-:Y:S02]  /*2db0*/  VIADD R6, R29, 0x1dc ;  /* 0x000001dc1d067836 */ /* 0x000fe40000000000 */
[----:B-1----:R-:W-:-:S03]  /*2dc0*/  IMAD.HI.U32 R11, R8, R3, RZ ;  /* 0x00000003080b7227 */ /* 0x002fc600078e00ff */
[----:B------:R-:W-:Y:S01]  /*2dd0*/  IABS R12, R6 ;  /* 0x00000006000c7213 */ /* 0x000fe20000000000 */
[----:B------:R-:W-:Y:S02]  /*2de0*/  @!P1 IMAD.MOV R15, RZ, RZ, -R15 ;  /* 0x000000ffff0f9224 */ /* 0x000fe400078e0a0f */
[----:B------:R-:W-:Y:S02]  /*2df0*/  IMAD.MOV R11, RZ, RZ, -R11 ;  /* 0x000000ffff0b7224 */ /* 0x000fe400078e0a0b */
[--C-:B------:R-:W-:Y:S01]  /*2e00*/  @!P5 IMAD.IADD R0, R0, 0x1, -R5.reuse ;  /* 0x000000010000d824 */ /* 0x100fe200078e0a05 */
[----:B------:R0:W-:Y:S01]  /*2e10*/  STL [R1+0x770], R15 ;  /* 0x0007700f01007387 */ /* 0x0001e20000100800 */
[----:B------:R-:W-:Y:S01]  /*2e20*/  @!P3 IMAD.IADD R2, R2, 0x1, -R5 ;  /* 0x000000010202b824 */ /* 0x000fe200078e0a05 */
[----:B------:R-:W-:Y:S01]  /*2e30*/  ISETP.GE.AND P3, PT, R4, RZ, PT ;  /* 0x000000ff0400720c */ /* 0x000fe20003f66270 */
[C---:B------:R-:W-:Y:S01]  /*2e40*/  IMAD R3, R5.reuse, R11, R3 ;  /* 0x0000000b05037224 */ /* 0x040fe200078e0203 */
[C---:B------:R-:W-:Y:S01]  /*2e50*/  ISETP.GT.U32.AND P5, PT, R5.reuse, R0, PT ;  /* 0x000000000500720c */ /* 0x040fe20003fa4070 */
[----:B------:R-:W-:Y:S01]  /*2e60*/  IMAD.HI.U32 R4, R8, R12, RZ ;  /* 0x0000000c08047227 */ /* 0x000fe200078e00ff */
[----:B------:R-:W-:-:S03]  /*2e70*/  ISETP.GT.U32.AND P1, PT, R5, R2, PT ;  /* 0x000000020500720c */ /* 0x000fc60003f24070 */
[----:B------:R-:W-:Y:S01]  /*2e80*/  @!P0 IMAD.MOV R14, RZ, RZ, -R14 ;  /* 0x000000ffff0e8224 */ /* 0x000fe200078e0a0e */
[----:B------:R-:W-:Y:S01]  /*2e90*/  ISETP.GE.AND P0, PT, R6, RZ, PT ;  /* 0x000000ff0600720c */ /* 0x000fe20003f06270 */
[----:B0-----:R-:W-:Y:S02]  /*2ea0*/  IMAD.MOV.U32 R15, RZ, RZ, R18 ;  /* 0x000000ffff0f7224 */ /* 0x001fe400078e0012 */
[----:B------:R-:W-:Y:S02]  /*2eb0*/  IMAD.MOV R6, RZ, RZ, -R4 ;  /* 0x000000ffff067224 */ /* 0x000fe400078e0a04 */
[----:B------:R-:W-:Y:S01]  /*2ec0*/  @!P4 IMAD.MOV R15, RZ, RZ, -R15 ;  /* 0x000000ffff0fc224 */ /* 0x000fe200078e0a0f */
[C---:B------:R-:W-:Y:S01]  /*2ed0*/  ISETP.GT.U32.AND P4, PT, R5.reuse, R3, PT ;  /* 0x000000030500720c */ /* 0x040fe20003f84070 */
[C---:B------:R-:W-:Y:S02]  /*2ee0*/  IMAD R12, R5.reuse, R6, R12 ;  /* 0x00000006050c7224 */ /* 0x040fe400078e020c */
[----:B------:R-:W-:Y:S01]  /*2ef0*/  IMAD.HI.U32 R9, R8, R13, RZ ;  /* 0x0000000d08097227 */ /* 0x000fe200078e00ff */
[----:B------:R-:W-:Y:S03]  /*2f00*/  STL [R1+0x76c], R15 ;  /* 0x00076c0f01007387 */ /* 0x000fe60000100800 */
[----:B------:R-:W-:Y:S01]  /*2f10*/  @!P5 IMAD.IADD R0, R0, 0x1, -R5 ;  /* 0x000000010000d824 */ /* 0x000fe200078e0a05 */
[----:B------:R-:W-:Y:S01]  /*2f20*/  ISETP.GT.U32.AND P5, PT, R5, R12, PT ;  /* 0x0000000c0500720c */ /* 0x000fe20003fa4070 */
[----:B------:R-:W-:Y:S01]  /*2f30*/  IMAD.MOV R9, RZ, RZ, -R9 ;  /* 0x000000ffff097224 */ /* 0x000fe200078e0a09 */
[----:B------:R0:W-:Y:S01]  /*2f40*/  STL [R1+0x768], R14 ;  /* 0x0007680e01007387 */ /* 0x0001e20000100800 */
[--C-:B------:R-:W-:Y:S01]  /*2f50*/  @!P1 IMAD.IADD R2, R2, 0x1, -R5.reuse ;  /* 0x0000000102029824 */ /* 0x100fe200078e0a05 */
[----:B------:R-:W-:Y:S01]  /*2f60*/  ISETP.GE.AND P1, PT, R10, RZ, PT ;  /* 0x000000ff0a00720c */ /* 0x000fe20003f26270 */
[----:B------:R-:W-:-:S02]  /*2f70*/  @!P4 IMAD.IADD R3, R3, 0x1, -R5 ;  /* 0x000000010303c824 */ /* 0x000fc400078e0a05 */
[----:B------:R-:W-:Y:S02]  /*2f80*/  IMAD.MOV.U32 R16, RZ, RZ, R2 ;  /* 0x000000ffff107224 */ /* 0x000fe400078e0002 */
[----:B------:R-:W-:Y:S01]  /*2f90*/  VIADD R4, R29, 0x1da ;  /* 0x000001da1d047836 */ /* 0x000fe20000000000 */
[C---:B------:R-:W-:Y:S01]  /*2fa0*/  ISETP.GT.U32.AND P4, PT, R5.reuse, R3, PT ;  /* 0x000000030500720c */ /* 0x040fe20003f84070 */
[----:B------:R-:W-:Y:S02]  /*2fb0*/  @!P6 IMAD.MOV R16, RZ, RZ, -R16 ;  /* 0x000000ffff10e224 */ /* 0x000fe400078e0a10 */
[----:B0-----:R-:W-:Y:S01]  /*2fc0*/  IMAD R14, R5, R9, R13 ;  /* 0x00000009050e7224 */ /* 0x001fe200078e020d */
[----:B------:R-:W-:Y:S01]  /*2fd0*/  IABS R10, R4 ;  /* 0x00000004000a7213 */ /* 0x000fe20000000000 */
[--C-:B------:R-:W-:Y:S01]  /*2fe0*/  @!P5 IMAD.IADD R12, R12, 0x1, -R5.reuse ;  /* 0x000000010c0cd824 */ /* 0x100fe200078e0a05 */
[----:B------:R-:W-:Y:S01]  /*2ff0*/  STL [R1+0x764], R16 ;  /* 0x0007641001007387 */ /* 0x000fe20000100800 */
[----:B------:R-:W-:Y:S01]  /*3000*/  VIADD R6, R29, 0x1d8 ;  /* 0x000001d81d067836 */ /* 0x000fe20000000000 */
[----:B------:R-:W-:Y:S01]  /*3010*/  ISETP.GT.U32.AND P6, PT, R5, R14, PT ;  /* 0x0000000e0500720c */ /* 0x000fe20003fc4070 */
[----:B------:R-:W-:Y:S01]  /*3020*/  VIADD R9, R29, 0x1d9 ;  /* 0x000001d91d097836 */ /* 0x000fe20000000000 */
[----:B------:R-:W-:Y:S01]  /*3030*/  ISETP.GT.U32.AND P5, PT, R5, R12, PT ;  /* 0x0000000c0500720c */ /* 0x000fe20003fa4070 */
[----:B------:R-:W-:Y:S01]  /*3040*/  IMAD.MOV.U32 R15, RZ, RZ, R0 ;  /* 0x000000ffff0f7224 */ /* 0x000fe200078e0000 */
[----:B------:R-:W-:Y:S01]  /*3050*/  IABS R2, R6 ;  /* 0x0000000600027213 */ /* 0x000fe20000000000 */
[----:B------:R-:W-:Y:S01]  /*3060*/  @!P4 IMAD.IADD R3, R3, 0x1, -R5 ;  /* 0x000000010303c824 */ /* 0x000fe200078e0a05 */
[----:B------:R-:W-:Y:S01]  /*3070*/  IABS R11, R9 ;  /* 0x00000009000b7213 */ /* 0x000fe20000000000 */
[----:B------:R-:W-:Y:S01]  /*3080*/  @!P2 IMAD.MOV R15, RZ, RZ, -R15 ;  /* 0x000000ffff0fa224 */ /* 0x000fe200078e0a0f */
[----:B------:R-:W-:Y:S01]  /*3090*/  ISETP.GE.AND P2, PT, R4, RZ, PT ;  /* 0x000000ff0400720c */ /* 0x000fe20003f46270 */
[----:B------:R-:W-:Y:S01]  /*30a0*/  IMAD.MOV.U32 R13, RZ, RZ, R3 ;  /* 0x000000ffff0d7224 */ /* 0x000fe200078e0003 */
[----:B------:R-:W-:Y:S01]  /*30b0*/  ISETP.GE.AND P4, PT, R9, RZ, PT ;  /* 0x000000ff0900720c */ /* 0x000fe20003f86270 */
[----:B------:R-:W-:Y:S01]  /*30c0*/  IMAD.HI.U32 R0, R8, R10, RZ ;  /* 0x0000000a08007227 */ /* 0x000fe200078e00ff */
[----:B------:R-:W-:Y:S03]  /*30d0*/  STL [R1+0x760], R15 ;  /* 0x0007600f01007387 */ /* 0x000fe60000100800 */
[----:B------:R-:W-:-:S02]  /*30e0*/  @!P6 IMAD.IADD R14, R14, 0x1, -R5 ;  /* 0x000000010e0ee824 */ /* 0x000fc400078e0a05 */
[----:B------:R-:W-:Y:S02]  /*30f0*/  IMAD.MOV.U32 R4, RZ, RZ, R2 ;  /* 0x000000ffff047224 */ /* 0x000fe400078e0002 */
[----:B------:R-:W-:Y:S01]  /*3100*/  IMAD.HI.U32 R2, R8, R11, RZ ;  /* 0x0000000b08027227 */ /* 0x000fe200078e00ff */
[----:B------:R-:W-:-:S03]  /*3110*/  ISETP.GT.U32.AND P6, PT, R5, R14, PT ;  /* 0x0000000e0500720c */ /* 0x000fc60003fc4070 */
[----:B------:R-:W-:Y:S01]  /*3120*/  @!P3 IMAD.MOV R13, RZ, RZ, -R13 ;  /* 0x000000ffff0db224 */ /* 0x000fe200078e0a0d */
[----:B------:R-:W-:Y:S01]  /*3130*/  ISETP.GE.AND P3, PT, R6, RZ, PT ;  /* 0x000000ff0600720c */ /* 0x000fe20003f66270 */
[----:B------:R-:W-:Y:S02]  /*3140*/  IMAD.MOV R0, RZ, RZ, -R0 ;  /* 0x000000ffff007224 */ /* 0x000fe400078e0a00 */
[----:B------:R-:W-:Y:S01]  /*3150*/  IMAD.MOV R2, RZ, RZ, -R2 ;  /* 0x000000ffff027224 */ /* 0x000fe200078e0a02 */
[----:B------:R0:W-:Y:S01]  /*3160*/  STL [R1+0x75c], R13 ;  /* 0x00075c0d01007387 */ /* 0x0001e20000100800 */
[----:B------:R-:W-:Y:S02]  /*3170*/  @!P5 IMAD.IADD R12, R12, 0x1, -R5 ;  /* 0x000000010c0cd824 */ /* 0x000fe400078e0a05 */
[C---:B------:R-:W-:Y:S02]  /*3180*/  IMAD R0, R5.reuse, R0, R10 ;  /* 0x0000000005007224 */ /* 0x040fe400078e020a */
[----:B------:R-:W-:-:S02]  /*3190*/  IMAD R2, R5, R2, R11 ;  /* 0x0000000205027224 */ /* 0x000fc400078e020b */
[----:B------:R-:W-:Y:S01]  /*31a0*/  IMAD.HI.U32 R9, R8, R4, RZ ;  /* 0x0000000408097227 */ /* 0x000fe200078e00ff */
[----:B------:R-:W-:-:S03]  /*31b0*/  ISETP.GT.U32.AND P5, PT, R5, R0, PT ;  /* 0x000000000500720c */ /* 0x000fc60003fa4070 */
[----:B0-----:R-:W-:Y:S02]  /*31c0*/  IMAD.MOV.U32 R13, RZ, RZ, R12 ;  /* 0x000000ffff0d7224 */ /* 0x001fe400078e000c */
[----:B------:R-:W-:Y:S02]  /*31d0*/  IMAD.MOV R9, RZ, RZ, -R9 ;  /* 0x000000ffff097224 */ /* 0x000fe400078e0a09 */
[----:B------:R-:W-:Y:S01]  /*31e0*/  @!P0 IMAD.MOV R13, RZ, RZ, -R13 ;  /* 0x000000ffff0d8224 */ /* 0x000fe200078e0a0d */
[C---:B------:R-:W-:Y:S01]  /*31f0*/  ISETP.GT.U32.AND P0, PT, R5.reuse, R2, PT ;  /* 0x000000020500720c */ /* 0x040fe20003f04070 */
[----:B------:R-:W-:Y:S02]  /*3200*/  @!P6 IMAD.IADD R14, R14, 0x1, -R5 ;  /* 0x000000010e0ee824 */ /* 0x000fe400078e0a05 */
[----:B------:R-:W-:Y:S01]  /*3210*/  IMAD R3, R5, R9, R4 ;  /* 0x0000000905037224 */ /* 0x000fe200078e0204 */
[----:B------:R0:W-:Y:S01]  /*3220*/  STL [R1+0x758], R13 ;  /* 0x0007580d01007387 */ /* 0x0001e20000100800 */
[----:B------:R-:W-:-:S02]  /*3230*/  IMAD.MOV.U32 R16, RZ, RZ, R14 ;  /* 0x000000ffff107224 */ /* 0x000fc400078e000e */
[----:B------:R-:W-:Y:S02]  /*3240*/  VIADD R10, R29, 0x1d7 ;  /* 0x000001d71d0a7836 */ /* 0x000fe40000000000 */
[----:B------:R-:W-:Y:S01]  /*3250*/  @!P1 IMAD.MOV R16, RZ, RZ, -R16 ;  /* 0x000000ffff109224 */ /* 0x000fe200078e0a10 */
[----:B------:R-:W-:Y:S01]  /*3260*/  ISETP.GT.U32.AND P1, PT, R5, R3, PT ;  /* 0x000000030500720c */ /* 0x000fe20003f24070 */
[--C-:B------:R-:W-:Y:S01]  /*3270*/  @!P5 IMAD.IADD R0, R0, 0x1, -R5.reuse ;  /* 0x000000010000d824 */ /* 0x100fe200078e0a05 */
[----:B------:R-:W-:Y:S01]  /*3280*/  ISETP.GE.AND P6, PT, R10, RZ, PT ;  /* 0x000000ff0a00720c */ /* 0x000fe20003fc6270 */
[--C-:B------:R-:W-:Y:S01]  /*3290*/  @!P0 IMAD.IADD R2, R2, 0x1, -R5.reuse ;  /* 0x0000000102028824 */ /* 0x100fe200078e0a05 */
[----:B------:R-:W-:Y:S01]  /*32a0*/  IABS R10, R10 ;  /* 0x0000000a000a7213 */ /* 0x000fe20000000000 */
[----:B------:R-:W-:Y:S01]  /*32b0*/  VIADD R4, R29, 0x1d6 ;  /* 0x000001d61d047836 */ /* 0x000fe20000000000 */
[----:B------:R-:W-:Y:S01]  /*32c0*/  ISETP.GT.U32.AND P5, PT, R5, R0, PT ;  /* 0x000000000500720c */ /* 0x000fe20003fa4070 */
[----:B------:R-:W-:Y:S01]  /*32d0*/  VIADD R9, R29, 0x1d4 ;  /* 0x000001d41d097836 */ /* 0x000fe20000000000 */
[----:B------:R-:W-:Y:S01]  /*32e0*/  ISETP.GT.U32.AND P0, PT, R5, R2, PT ;  /* 0x000000020500720c */ /* 0x000fe20003f04070 */
[----:B------:R-:W-:Y:S01]  /*32f0*/  IMAD.HI.U32 R14, R8, R10, RZ ;  /* 0x0000000a080e7227 */ /* 0x000fe200078e00ff */
[----:B------:R-:W-:Y:S01]  /*3300*/  IABS R11, R4 ;  /* 0x00000004000b7213 */ /* 0x000fe20000000000 */
[----:B------:R1:W-:Y:S01]  /*3310*/  STL [R1+0x754], R16 ;  /* 0x0007541001007387 */ /* 0x0003e20000100800 */
[----:B0-----:R-:W-:Y:S01]  /*3320*/  IABS R13, R9 ;  /* 0x00000009000d7213 */ /* 0x001fe20000000000 */
[----:B------:R-:W-:-:S02]  /*3330*/  @!P1 IMAD.IADD R3, R3, 0x1, -R5 ;  /* 0x0000000103039824 */ /* 0x000fc400078e0a05 */
[----:B------:R-:W-:Y:S02]  /*3340*/  IMAD.MOV R14, RZ, RZ, -R14 ;  /* 0x000000ffff0e7224 */ /* 0x000fe400078e0a0e */
[----:B------:R-:W-:Y:S01]  /*3350*/  VIADD R6, R29, 0x1d5 ;  /* 0x000001d51d067836 */ /* 0x000fe20000000000 */
[C---:B------:R-:W-:Y:S01]  /*3360*/  ISETP.GT.U32.AND P1, PT, R5.reuse, R3, PT ;  /* 0x000000030500720c */ /* 0x040fe20003f24070 */
[--C-:B------:R-:W-:Y:S01]  /*3370*/  @!P5 IMAD.IADD R0, R0, 0x1, -R5.reuse ;  /* 0x000000010000d824 */ /* 0x100fe200078e0a05 */
[----:B------:R-:W-:Y:S01]  /*3380*/  ISETP.GE.AND P5, PT, R4, RZ, PT ;  /* 0x000000ff0400720c */ /* 0x000fe20003fa6270 */
[C---:B------:R-:W-:Y:S01]  /*3390*/  IMAD R10, R5.reuse, R14, R10 ;  /* 0x0000000e050a7224 */ /* 0x040fe200078e020a */
[----:B------:R-:W-:Y:S01]  /*33a0*/  IABS R12, R6 ;  /* 0x00000006000c7213 */ /* 0x000fe20000000000 */
[----:B------:R-:W-:Y:S02]  /*33b0*/  @!P0 IMAD.IADD R2, R2, 0x1, -R5 ;  /* 0x0000000102028824 */ /* 0x000fe400078e0a05 */
[----:B------:R-:W-:Y:S01]  /*33c0*/  IMAD.MOV.U32 R18, RZ, RZ, R0 ;  /* 0x000000ffff127224 */ /* 0x000fe200078e0000 */
[----:B------:R-:W-:Y:S01]  /*33d0*/  ISETP.GT.U32.AND P0, PT, R5, R10, PT ;  /* 0x0000000a0500720c */ /* 0x000fe20003f04070 */
[----:B------:R-:W-:-:S02]  /*33e0*/  IMAD.MOV.U32 R17, RZ, RZ, R2 ;  /* 0x000000ffff117224 */ /* 0x000fc400078e0002 */
[----:B------:R-:W-:-:S04]  /*33f0*/  IMAD.HI.U32 R15, R8, R11, RZ ;  /* 0x0000000b080f7227 */ /* 0x000fc800078e00ff */
[----:B------:R-:W-:-:S04]  /*3400*/  IMAD.HI.U32 R4, R8, R13, RZ ;  /* 0x0000000d08047227 */ /* 0x000fc800078e00ff */
[----:B-1----:R-:W-:-:S04]  /*3410*/  IMAD.HI.U32 R16, R8, R12, RZ ;  /* 0x0000000c08107227 */ /* 0x002fc800078e00ff */
[----:B------:R-:W-:Y:S02]  /*3420*/  @!P2 IMAD.MOV R18, RZ, RZ, -R18 ;  /* 0x000000ffff12a224 */ /* 0x000fe400078e0a12 */
[----:B------:R-:W-:Y:S01]  /*3430*/  @!P4 IMAD.MOV R17, RZ, RZ, -R17 ;  /* 0x000000ffff11c224 */ /* 0x000fe200078e0a11 */
[----:B------:R-:W-:Y:S01]  /*3440*/  ISETP.GE.AND P4, PT, R6, RZ, PT ;  /* 0x000000ff0600720c */ /* 0x000fe20003f86270 */
[----:B------:R-:W-:Y:S01]  /*3450*/  IMAD.MOV R15, RZ, RZ, -R15 ;  /* 0x000000ffff0f7224 */ /* 0x000fe200078e0a0f */
[----:B------:R-:W-:Y:S01]  /*3460*/  STL [R1+0x750], R18 ;  /* 0x0007501201007387 */ /* 0x000fe20000100800 */
[----:B------:R-:W-:Y:S02]  /*3470*/  IMAD.MOV R4, RZ, RZ, -R4 ;  /* 0x000000ffff047224 */ /* 0x000fe400078e0a04 */
[----:B------:R-:W-:Y:S01]  /*3480*/  @!P1 IMAD.IADD R3, R3, 0x1, -R5 ;  /* 0x0000000103039824 */ /* 0x000fe200078e0a05 */
[----:B------:R0:W-:Y:S01]  /*3490*/  STL [R1+0x74c], R17 ;  /* 0x00074c1101007387 */ /* 0x0001e20000100800 */
[----:B------:R-:W-:-:S02]  /*34a0*/  IMAD.MOV R16, RZ, RZ, -R16 ;  /* 0x000000ffff107224 */ /* 0x000fc400078e0a10 */
[C---:B------:R-:W-:Y:S02]  /*34b0*/  IMAD R11, R5.reuse, R15, R11 ;  /* 0x0000000f050b7224 */ /* 0x040fe400078e020b */
[C---:B------:R-:W-:Y:S02]  /*34c0*/  IMAD R0, R5.reuse, R4, R13 ;  /* 0x0000000405007224 */ /* 0x040fe400078e020d */
[C---:B------:R-:W-:Y:S01]  /*34d0*/  IMAD R12, R5.reuse, R16, R12 ;  /* 0x00000010050c7224 */ /* 0x040fe200078e020c */
[C---:B------:R-:W-:Y:S01]  /*34e0*/  ISETP.GT.U32.AND P2, PT, R5.reuse, R11, PT ;  /* 0x0000000b0500720c */ /* 0x040fe20003f44070 */
[----:B------:R-:W-:Y:S02]  /*34f0*/  @!P0 IMAD.IADD R10, R10, 0x1, -R5 ;  /* 0x000000010a0a8824 */ /* 0x000fe400078e0a05 */
[----:B0-----:R-:W-:Y:S01]  /*3500*/  IMAD.MOV.U32 R17, RZ, RZ, R3 ;  /* 0x000000ffff117224 */ /* 0x001fe200078e0003 */
[----:B------:R-:W-:Y:S01]  /*3510*/  ISETP.GT.U32.AND P1, PT, R5, R12, PT ;  /* 0x0000000c0500720c */ /* 0x000fe20003f24070 */
[----:B------:R-:W-:Y:S01]  /*3520*/  VIADD R2, R29, 0x1d3 ;  /* 0x000001d31d027836 */ /* 0x000fe20000000000 */
[C---:B------:R-:W-:Y:S01]  /*3530*/  ISETP.GT.U32.AND P0, PT, R5.reuse, R10, PT ;  /* 0x0000000a0500720c */ /* 0x040fe20003f04070 */
[----:B------:R-:W-:Y:S01]  /*3540*/  @!P3 IMAD.MOV R17, RZ, RZ, -R17 ;  /* 0x000000ffff11b224 */ /* 0x000fe200078e0a11 */
[----:B------:R-:W-:Y:S01]  /*3550*/  ISETP.GT.U32.AND P3, PT, R5, R0, PT ;  /* 0x000000000500720c */ /* 0x000fe20003f64070 */
[C---:B------:R-:W-:Y:S01]  /*3560*/  VIADD R4, R29.reuse, 0x1d2 ;  /* 0x000001d21d047836 */ /* 0x040fe20000000000 */
[----:B------:R-:W-:Y:S01]  /*3570*/  IABS R14, R2 ;  /* 0x00000002000e7213 */ /* 0x000fe20000000000 */
[----:B------:R-:W-:Y:S01]  /*3580*/  VIADD R6, R29, 0x1d1 ;  /* 0x000001d11d067836 */ /* 0x000fe20000000000 */
[----:B------:R0:W-:Y:S01]  /*3590*/  STL [R1+0x748], R17 ;  /* 0x0007481101007387 */ /* 0x0001e20000100800 */
[----:B------:R-:W-:Y:S01]  /*35a0*/  @!P2 IMAD.IADD R11, R11, 0x1, -R5 ;  /* 0x000000010b0ba824 */ /* 0x000fe200078e0a05 */
[----:B------:R-:W-:Y:S01]  /*35b0*/  IABS R15, R4 ;  /* 0x00000004000f7213 */ /* 0x000fe20000000000 */
[----:B------:R-:W-:Y:S01]  /*35c0*/  IMAD.HI.U32 R3, R8, R14, RZ ;  /* 0x0000000e08037227 */ /* 0x000fe200078e00ff */
[----:B------:R-:W-:-:S02]  /*35d0*/  IABS R13, R6 ;  /* 0x00000006000d7213 */ /* 0x000fc40000000000 */
[----:B------:R-:W-:Y:S01]  /*35e0*/  ISETP.GT.U32.AND P2, PT, R5, R11, PT ;  /* 0x0000000b0500720c */ /* 0x000fe20003f44070 */
[--C-:B------:R-:W-:Y:S02]  /*35f0*/  @!P1 IMAD.IADD R12, R12, 0x1, -R5.reuse ;  /* 0x000000010c0c9824 */ /* 0x100fe400078e0a05 */
[--C-:B------:R-:W-:Y:S02]  /*3600*/  @!P3 IMAD.IADD R0, R0, 0x1, -R5.reuse ;  /* 0x000000010000b824 */ /* 0x100fe400078e0a05 */
[----:B------:R-:W-:Y:S01]  /*3610*/  @!P0 IMAD.IADD R10, R10, 0x1, -R5 ;  /* 0x000000010a0a8824 */ /* 0x000fe200078e0a05 */
[----:B------:R-:W-:Y:S01]  /*3620*/  ISETP.GE.AND P0, PT, R9, RZ, PT ;  /* 0x000000ff0900720c */ /* 0x000fe20003f06270 */
[----:B------:R-:W-:Y:S01]  /*3630*/  IMAD.HI.U32 R9, R8, R15, RZ ;  /* 0x0000000f08097227 */ /* 0x000fe200078e00ff */
[C---:B------:R-:W-:Y:S02]  /*3640*/  ISETP.GT.U32.AND P3, PT, R5.reuse, R0, PT ;  /* 0x000000000500720c */ /* 0x040fe40003f64070 */
[----:B------:R-:W-:Y:S01]  /*3650*/  ISETP.GT.U32.AND P1, PT, R5, R12, PT ;  /* 0x0000000c0500720c */ /* 0x000fe20003f24070 */
[----:B------:R-:W-:-:S02]  /*3660*/  IMAD.MOV R3, RZ, RZ, -R3 ;  /* 0x000000ffff037224 */ /* 0x000fc400078e0a03 */
[----:B------:R-:W-:Y:S02]  /*3670*/  IMAD.MOV R9, RZ, RZ, -R9 ;  /* 0x000000ffff097224 */ /* 0x000fe400078e0a09 */
[C---:B------:R-:W-:Y:S02]  /*3680*/  IMAD R3, R5.reuse, R3, R14 ;  /* 0x0000000305037224 */ /* 0x040fe400078e020e */
[----:B------:R-:W-:Y:S02]  /*3690*/  IMAD R15, R5, R9, R15 ;  /* 0x00000009050f7224 */ /* 0x000fe400078e020f */
[--C-:B------:R-:W-:Y:S01]  /*36a0*/  @!P2 IMAD.IADD R11, R11, 0x1, -R5.reuse ;  /* 0x000000010b0ba824 */ /* 0x100fe200078e0a05 */
[C---:B------:R-:W-:Y:S01]  /*36b0*/  ISETP.GT.U32.AND P2, PT, R5.reuse, R3, PT ;  /* 0x000000030500720c */ /* 0x040fe20003f44070 */
[--C-:B------:R-:W-:Y:S01]  /*36c0*/  @!P3 IMAD.IADD R0, R0, 0x1, -R5.reuse ;  /* 0x000000010000b824 */ /* 0x100fe200078e0a05 */
[----:B------:R-:W-:Y:S01]  /*36d0*/  ISETP.GT.U32.AND P3, PT, R5, R15, PT ;  /* 0x0000000f0500720c */ /* 0x000fe20003f64070 */
[----:B------:R-:W-:Y:S01]  /*36e0*/  @!P1 IMAD.IADD R12, R12, 0x1, -R5 ;  /* 0x000000010c0c9824 */ /* 0x000fe200078e0a05 */
[----:B------:R-:W-:Y:S01]  /*36f0*/  ISETP.GE.AND P1, PT, R6, RZ, PT ;  /* 0x000000ff0600720c */ /* 0x000fe20003f26270 */
[----:B0-----:R-:W-:-:S02]  /*3700*/  IMAD.MOV.U32 R17, RZ, RZ, R10 ;  /* 0x000000ffff117224 */ /* 0x001fc400078e000a */
[----:B------:R-:W-:Y:S02]  /*3710*/  IMAD.MOV.U32 R16, RZ, RZ, R11 ;  /* 0x000000ffff107224 */ /* 0x000fe400078e000b */
[----:B------:R-:W-:Y:S02]  /*3720*/  IMAD.MOV.U32 R11, RZ, RZ, R12 ;  /* 0x000000ffff0b7224 */ /* 0x000fe400078e000c */
[----:B------:R-:W-:Y:S01]  /*3730*/  @!P6 IMAD.MOV R17, RZ, RZ, -R17 ;  /* 0x000000ffff11e224 */ /* 0x000fe200078e0a11 */
[----:B------:R-:W-:Y:S01]  /*3740*/  ISETP.GE.AND P6, PT, R2, RZ, PT ;  /* 0x000000ff0200720c */ /* 0x000fe20003fc6270 */
[----:B------:R-:W-:Y:S01]  /*3750*/  @!P5 IMAD.MOV R16, RZ, RZ, -R16 ;  /* 0x000000ffff10d224 */ /* 0x000fe200078e0a10 */
[----:B------:R-:W-:Y:S01]  /*3760*/  ISETP.GE.AND P5, PT, R4, RZ, PT ;  /* 0x000000ff0400720c */ /* 0x000fe20003fa6270 */
[----:B------:R-:W-:Y:S01]  /*3770*/  @!P4 IMAD.MOV R11, RZ, RZ, -R11 ;  /* 0x000000ffff0bc224 */ /* 0x000fe200078e0a0b */
[----:B------:R-:W-:Y:S01]  /*3780*/  STL [R1+0x744], R17 ;  /* 0x0007441101007387 */ /* 0x000fe20000100800 */
[----:B------:R-:W-:-:S02]  /*3790*/  VIADD R2, R29, 0x1d0 ;  /* 0x000001d01d027836 */ /* 0x000fc40000000000 */
[--C-:B------:R-:W-:Y:S01]  /*37a0*/  @!P2 IMAD.IADD R3, R3, 0x1, -R5.reuse ;  /* 0x000000010303a824 */ /* 0x100fe200078e0a05 */
[----:B------:R-:W-:Y:S01]  /*37b0*/  STL [R1+0x740], R16 ;  /* 0x0007401001007387 */ /* 0x000fe20000100800 */
[----:B------:R-:W-:Y:S01]  /*37c0*/  @!P3 IMAD.IADD R15, R15, 0x1, -R5 ;  /* 0x000000010f0fb824 */ /* 0x000fe200078e0a05 */
[----:B------:R-:W-:Y:S01]  /*37d0*/  ISETP.GE.AND P4, PT, R2, RZ, PT ;  /* 0x000000ff0200720c */ /* 0x000fe20003f86270 */
[----:B------:R-:W-:Y:S01]  /*37e0*/  VIADD R4, R29, 0x1cf ;  /* 0x000001cf1d047836 */ /* 0x000fe20000000000 */
[----:B------:R0:W-:Y:S01]  /*37f0*/  STL [R1+0x73c], R11 ;  /* 0x00073c0b01007387 */ /* 0x0001e20000100800 */
[----:B------:R-:W-:Y:S01]  /*3800*/  IMAD.HI.U32 R10, R8, R13, RZ ;  /* 0x0000000d080a7227 */ /* 0x000fe200078e00ff */
[C---:B------:R-:W-:Y:S02]  /*3810*/  ISETP.GT.U32.AND P2, PT, R5.reuse, R3, PT ;  /* 0x000000030500720c */ /* 0x040fe40003f44070 */
[----:B------:R-:W-:Y:S01]  /*3820*/  ISETP.GT.U32.AND P3, PT, R5, R15, PT ;  /* 0x0000000f0500720c */ /* 0x000fe20003f64070 */
[----:B------:R-:W-:Y:S01]  /*3830*/  IMAD.MOV R10, RZ, RZ, -R10 ;  /* 0x000000ffff0a7224 */ /* 0x000fe200078e0a0a */
[----:B------:R-:W-:Y:S01]  /*3840*/  IABS R9, R4 ;  /* 0x0000000400097213 */ /* 0x000fe20000000000 */
[----:B------:R-:W-:-:S02]  /*3850*/  IMAD.MOV.U32 R14, RZ, RZ, R0 ;  /* 0x000000ffff0e7224 */ /* 0x000fc400078e0000 */
[----:B------:R-:W-:Y:S01]  /*3860*/  IMAD R13, R5, R10, R13 ;  /* 0x0000000a050d7224 */ /* 0x000fe200078e020d */
[----:B0-----:R-:W-:Y:S01]  /*3870*/  IABS R11, R2 ;  /* 0x00000002000b7213 */ /* 0x001fe20000000000 */
[----:B------:R-:W-:-:S04]  /*3880*/  IMAD.HI.U32 R10, R8, R9, RZ ;  /* 0x00000009080a7227 */ /* 0x000fc800078e00ff */
[----:B------:R-:W-:-:S04]  /*3890*/  IMAD.HI.U32 R12, R8, R11, RZ ;  /* 0x0000000b080c7227 */ /* 0x000fc800078e00ff */
[----:B------:R-:W-:Y:S02]  /*38a0*/  IMAD.MOV R12, RZ, RZ, -R12 ;  /* 0x000000ffff0c7224 */ /* 0x000fe400078e0a0c */
[----:B------:R-:W-:Y:S01]  /*38b0*/  @!P2 IMAD.IADD R3, R3, 0x1, -R5 ;  /* 0x000000010303a824 */ /* 0x000fe200078e0a05 */
[C---:B------:R-:W-:Y:S01]  /*38c0*/  ISETP.GT.U32.AND P2, PT, R5.reuse, R13, PT ;  /* 0x0000000d0500720c */ /* 0x040fe20003f44070 */
[----:B------:R-:W-:Y:S02]  /*38d0*/  IMAD R11, R5, R12, R11 ;  /* 0x0000000c050b7224 */ /* 0x000fe400078e020b */
[----:B------:R-:W-:Y:S02]  /*38e0*/  IMAD.MOV R10, RZ, RZ, -R10 ;  /* 0x000000ffff0a7224 */ /* 0x000fe400078e0a0a */
[----:B------:R-:W-:Y:S01]  /*38f0*/  @!P3 IMAD.IADD R15, R15, 0x1, -R5 ;  /* 0x000000010f0fb824 */ /* 0x000fe200078e0a05 */
[C---:B------:R-:W-:Y:S01]  /*3900*/  ISETP.GT.U32.AND P3, PT, R5.reuse, R11, PT ;  /* 0x0000000b0500720c */ /* 0x040fe20003f64070 */
[----:B------:R-:W-:-:S02]  /*3910*/  IMAD R9, R5, R10, R9 ;  /* 0x0000000a05097224 */ /* 0x000fc400078e0209 */
[----:B------:R-:W-:Y:S02]  /*3920*/  IMAD.MOV.U32 R16, RZ, RZ, R3 ;  /* 0x000000ffff107224 */ /* 0x000fe400078e0003 */
[----:B------:R-:W-:Y:S02]  /*3930*/  VIADD R0, R29, 0x1ce ;  /* 0x000001ce1d007836 */ /* 0x000fe40000000000 */
[----:B------:R-:W-:Y:S01]  /*3940*/  @!P6 IMAD.MOV R16, RZ, RZ, -R16 ;  /* 0x000000ffff10e224 */ /* 0x000fe200078e0a10 */
[----:B------:R-:W-:Y:S01]  /*3950*/  ISETP.GT.U32.AND P6, PT, R5, R9, PT ;  /* 0x000000090500720c */ /* 0x000fe20003fc4070 */
[----:B------:R-:W-:Y:S01]  /*3960*/  @!P0 IMAD.MOV R14, RZ, RZ, -R14 ;  /* 0x000000ffff0e8224 */ /* 0x000fe200078e0a0e */
[----:B------:R-:W-:Y:S01]  /*3970*/  IABS R6, R0 ;  /* 0x0000000000067213 */ /* 0x000fe20000000000 */
[----:B------:R-:W-:Y:S01]  /*3980*/  VIADD R2, R29, 0x1cd ;  /* 0x000001cd1d027836 */ /* 0x000fe20000000000 */
[----:B------:R-:W-:Y:S01]  /*3990*/  ISETP.GE.AND P0, PT, R4, RZ, PT ;  /* 0x000000ff0400720c */ /* 0x000fe20003f06270 */
[----:B------:R-:W-:Y:S01]  /*39a0*/  @!P3 IMAD.IADD R11, R11, 0x1, -R5 ;  /* 0x000000010b0bb824 */ /* 0x000fe200078e0a05 */
[----:B------:R0:W-:Y:S01]  /*39b0*/  STL [R1+0x738], R14 ;  /* 0x0007380e01007387 */ /* 0x0001e20000100800 */
[----:B------:R-:W-:Y:S01]  /*39c0*/  IMAD.HI.U32 R10, R8, R6, RZ ;  /* 0x00000006080a7227 */ /* 0x000fe200078e00ff */
[----:B------:R-:W-:-:S02]  /*39d0*/  IABS R4, R2 ;  /* 0x0000000200047213 */ /* 0x000fc40000000000 */
[----:B------:R-:W-:Y:S01]  /*39e0*/  ISETP.GT.U32.AND P3, PT, R5, R11, PT ;  /* 0x0000000b0500720c */ /* 0x000fe20003f64070 */
[----:B------:R-:W-:Y:S01]  /*39f0*/  IMAD.MOV R10, RZ, RZ, -R10 ;  /* 0x000000ffff0a7224 */ /* 0x000fe200078e0a0a */
[----:B------:R-:W-:Y:S01]  /*3a00*/  STL [R1+0x734], R16 ;  /* 0x0007341001007387 */ /* 0x000fe20000100800 */
[----:B------:R-:W-:Y:S02]  /*3a10*/  @!P6 IMAD.IADD R9, R9, 0x1, -R5 ;  /* 0x000000010909e824 */ /* 0x000fe400078e0a05 */
[----:B------:R-:W-:-:S03]  /*3a20*/  IMAD.HI.U32 R12, R8, R4, RZ ;  /* 0x00000004080c7227 */ /* 0x000fc600078e00ff */
[C---:B------:R-:W-:Y:S01]  /*3a30*/  ISETP.GT.U32.AND P6, PT, R5.reuse, R9, PT ;  /* 0x000000090500720c */ /* 0x040fe20003fc4070 */
[----:B0-----:R-:W-:Y:S02]  /*3a40*/  IMAD.MOV.U32 R14, RZ, RZ, R15 ;  /* 0x000000ffff0e7224 */ /* 0x001fe400078e000f */
[----:B------:R-:W-:Y:S02]  /*3a50*/  IMAD.MOV R12, RZ, RZ, -R12 ;  /* 0x000000ffff0c7224 */ /* 0x000fe400078e0a0c */
[----:B------:R-:W-:Y:S01]  /*3a60*/  @!P5 IMAD.MOV R14, RZ, RZ, -R14 ;  /* 0x000000ffff0ed224 */ /* 0x000fe200078e0a0e */
[----:B------:R-:W-:Y:S01]  /*3a70*/  ISETP.GE.AND P5, PT, R0, RZ, PT ;  /* 0x000000ff0000720c */ /* 0x000fe20003fa6270 */
[----:B------:R-:W-:Y:S02]  /*3a80*/  IMAD R0, R5, R10, R6 ;  /* 0x0000000a05007224 */ /* 0x000fe400078e0206 */
[C---:B------:R-:W-:Y:S01]  /*3a90*/  VIADD R10, R29.reuse, 0x1cc ;  /* 0x000001cc1d0a7836 */ /* 0x040fe20000000000 */
[----:B------:R0:W-:Y:S01]  /*3aa0*/  STL [R1+0x730], R14 ;  /* 0x0007300e01007387 */ /* 0x0001e20000100800 */
[----:B------:R-:W-:-:S02]  /*3ab0*/  VIADD R6, R29, 0x1cb ;  /* 0x000001cb1d067836 */ /* 0x000fc40000000000 */
[--C-:B------:R-:W-:Y:S01]  /*3ac0*/  @!P3 IMAD.IADD R11, R11, 0x1, -R5.reuse ;  /* 0x000000010b0bb824 */ /* 0x100fe200078e0a05 */
[----:B------:R-:W-:Y:S01]  /*3ad0*/  ISETP.GT.U32.AND P3, PT, R5, R0, PT ;  /* 0x000000000500720c */ /* 0x000fe20003f64070 */
[--C-:B------:R-:W-:Y:S01]  /*3ae0*/  @!P2 IMAD.IADD R13, R13, 0x1, -R5.reuse ;  /* 0x000000010d0da824 */ /* 0x100fe200078e0a05 */
[----:B------:R-:W-:Y:S01]  /*3af0*/  IABS R21, R6 ;  /* 0x0000000600157213 */ /* 0x000fe20000000000 */
[----:B------:R-:W-:Y:S02]  /*3b00*/  IMAD R4, R5, R12, R4 ;  /* 0x0000000c05047224 */ /* 0x000fe400078e0204 */
[----:B------:R-:W-:Y:S01]  /*3b10*/  @!P6 IMAD.IADD R9, R9, 0x1, -R5 ;  /* 0x000000010909e824 */ /* 0x000fe200078e0a05 */
[----:B0-----:R-:W-:Y:S01]  /*3b20*/  IABS R14, R10 ;  /* 0x0000000a000e7213 */ /* 0x001fe20000000000 */
[C---:B------:R-:W-:Y:S01]  /*3b30*/  IMAD.HI.U32 R20, R8.reuse, R21, RZ ;  /* 0x0000001508147227 */ /* 0x040fe200078e00ff */
[C---:B------:R-:W-:Y:S02]  /*3b40*/  ISETP.GT.U32.AND P2, PT, R5.reuse, R13, PT ;  /* 0x0000000d0500720c */ /* 0x040fe40003f44070 */
[----:B------:R-:W-:Y:S01]  /*3b50*/  ISETP.GT.U32.AND P6, PT, R5, R4, PT ;  /* 0x000000040500720c */ /* 0x000fe20003fc4070 */
[----:B------:R-:W-:-:S04]  /*3b60*/  IMAD.HI.U32 R15, R8, R14, RZ ;  /* 0x0000000e080f7227 */ /* 0x000fc800078e00ff */
[----:B------:R-:W-:Y:S02]  /*3b70*/  IMAD.MOV R15, RZ, RZ, -R15 ;  /* 0x000000ffff0f7224 */ /* 0x000fe400078e0a0f */
[----:B------:R-:W-:Y:S02]  /*3b80*/  VIADD R18, R29, 0x1ca ;  /* 0x000001ca1d127836 */ /* 0x000fe40000000000 */
[C---:B------:R-:W-:Y:S02]  /*3b90*/  IMAD R14, R5.reuse, R15, R14 ;  /* 0x0000000f050e7224 */ /* 0x040fe400078e020e */
[----:B------:R-:W-:Y:S01]  /*3ba0*/  IMAD.MOV R20, RZ, RZ, -R20 ;  /* 0x000000ffff147224 */ /* 0x000fe200078e0a14 */
[----:B------:R-:W-:Y:S01]  /*3bb0*/  IABS R19, R18 ;  /* 0x0000001200137213 */ /* 0x000fe20000000000 */
[----:B------:R-:W-:Y:S01]  /*3bc0*/  @!P3 IMAD.IADD R0, R0, 0x1, -R5 ;  /* 0x000000010000b824 */ /* 0x000fe200078e0a05 */
[C---:B------:R-:W-:Y:S01]  /*3bd0*/  ISETP.GT.U32.AND P3, PT, R5.reuse, R14, PT ;  /* 0x0000000e0500720c */ /* 0x040fe20003f64070 */
[----:B------:R-:W-:-:S02]  /*3be0*/  IMAD R20, R5, R20, R21 ;  /* 0x0000001405147224 */ /* 0x000fc400078e0215 */
[----:B------:R-:W-:Y:S01]  /*3bf0*/  @!P2 IMAD.IADD R13, R13, 0x1, -R5 ;  /* 0x000000010d0da824 */ /* 0x000fe200078e0a05 */
[----:B------:R-:W-:Y:S01]  /*3c00*/  ISETP.GE.AND P2, PT, R2, RZ, PT ;  /* 0x000000ff0200720c */ /* 0x000fe20003f46270 */
[----:B------:R-:W-:-:S04]  /*3c10*/  IMAD.HI.U32 R22, R8, R19, RZ ;  /* 0x0000001308167227 */ /* 0x000fc800078e00ff */
[----:B------:R-:W-:Y:S01]  /*3c20*/  @!P6 IMAD.IADD R4, R4, 0x1, -R5 ;  /* 0x000000010404e824 */ /* 0x000fe200078e0a05 */
[----:B------:R-:W-:Y:S01]  /*3c30*/  ISETP.GT.U32.AND P6, PT, R5, R20, PT ;  /* 0x000000140500720c */ /* 0x000fe20003fc4070 */
[C---:B------:R-:W-:Y:S02]  /*3c40*/  VIADD R2, R29.reuse, 0x1c9 ;  /* 0x000001c91d027836 */ /* 0x040fe40000000000 */
[----:B------:R-:W-:Y:S02]  /*3c50*/  IMAD.MOV R22, RZ, RZ, -R22 ;  /* 0x000000ffff167224 */ /* 0x000fe400078e0a16 */
[----:B------:R-:W-:Y:S01]  /*3c60*/  VIADD R16, R29, 0x1c8 ;  /* 0x000001c81d107836 */ /* 0x000fe20000000000 */
[----:B------:R-:W-:Y:S01]  /*3c70*/  IABS R12, R2 ;  /* 0x00000002000c7213 */ /* 0x000fe20000000000 */
[C---:B------:R-:W-:Y:S02]  /*3c80*/  IMAD R19, R5.reuse, R22, R19 ;  /* 0x0000001605137224 */ /* 0x040fe400078e0213 */
[----:B------:R-:W-:Y:S01]  /*3c90*/  @!P3 IMAD.IADD R14, R14, 0x1, -R5 ;  /* 0x000000010e0eb824 */ /* 0x000fe200078e0a05 */
[----:B------:R-:W-:Y:S01]  /*3ca0*/  ISETP.GT.U32.AND P3, PT, R5, R0, PT ;  /* 0x000000000500720c */ /* 0x000fe20003f64070 */
[----:B------:R-:W-:Y:S01]  /*3cb0*/  IMAD.MOV.U32 R23, RZ, RZ, R13 ;  /* 0x000000ffff177224 */ /* 0x000fe200078e000d */
[----:B------:R-:W-:Y:S01]  /*3cc0*/  IABS R3, R16 ;  /* 0x0000001000037213 */ /* 0x000fe20000000000 */
[----:B------:R-:W-:-:S04]  /*3cd0*/  IMAD.HI.U32 R17, R8, R12, RZ ;  /* 0x0000000c08117227 */ /* 0x000fc800078e00ff */
[----:B------:R-:W-:Y:S01]  /*3ce0*/  @!P0 IMAD.MOV R9, RZ, RZ, -R9 ;  /* 0x000000ffff098224 */ /* 0x000fe200078e0a09 */
[C---:B------:R-:W-:Y:S01]  /*3cf0*/  ISETP.GT.U32.AND P0, PT, R5.reuse, R19, PT ;  /* 0x000000130500720c */ /* 0x040fe20003f04070 */
[----:B------:R-:W-:Y:S01]  /*3d00*/  @!P1 IMAD.MOV R23, RZ, RZ, -R23 ;  /* 0x000000ffff179224 */ /* 0x000fe200078e0a17 */
[C---:B------:R-:W-:Y:S01]  /*3d10*/  ISETP.GT.U32.AND P1, PT, R5.reuse, R4, PT ;  /* 0x000000040500720c */ /* 0x040fe20003f24070 */
[----:B------:R-:W-:Y:S01]  /*3d20*/  @!P6 IMAD.IADD R20, R20, 0x1, -R5 ;  /* 0x000000011414e824 */ /* 0x000fe200078e0a05 */
[----:B------:R-:W-:Y:S01]  /*3d30*/  ISETP.GT.U32.AND P6, PT, R5, R14, PT ;  /* 0x0000000e0500720c */ /* 0x000fe20003fc4070 */
[----:B------:R-:W-:Y:S01]  /*3d40*/  IMAD.MOV R17, RZ, RZ, -R17 ;  /* 0x000000ffff117224 */ /* 0x000fe200078e0a11 */
[----:B------:R-:W-:Y:S01]  /*3d50*/  STL [R1+0x72c], R23 ;  /* 0x00072c1701007387 */ /* 0x000fe20000100800 */
[----:B------:R-:W-:-:S04]  /*3d60*/  IMAD.HI.U32 R15, R8, R3, RZ ;  /* 0x00000003080f7227 */ /* 0x000fc800078e00ff */
[----:B------:R-:W-:Y:S02]  /*3d70*/  IMAD.MOV.U32 R21, RZ, RZ, R11 ;  /* 0x000000ffff157224 */ /* 0x000fe400078e000b */
[----:B------:R-:W-:Y:S02]  /*3d80*/  IMAD R12, R5, R17, R12 ;  /* 0x00000011050c7224 */ /* 0x000fe400078e020c */
[----:B------:R-:W-:Y:S02]  /*3d90*/  IMAD.MOV R15, RZ, RZ, -R15 ;  /* 0x000000ffff0f7224 */ /* 0x000fe400078e0a0f */
[C---:B------:R-:W-:Y:S02]  /*3da0*/  VIADD R17, R29.reuse, 0x1c7 ;  /* 0x000001c71d117836 */ /* 0x040fe40000000000 */
[----:B------:R-:W-:Y:S02]  /*3db0*/  VIADD R13, R29, 0x1c6 ;  /* 0x000001c61d0d7836 */ /* 0x000fe40000000000 */
[----:B------:R-:W-:Y:S01]  /*3dc0*/  @!P3 IMAD.IADD R0, R0, 0x1, -R5 ;  /* 0x000000010000b824 */ /* 0x000fe200078e0a05 */
[C---:B------:R-:W-:Y:S01]  /*3dd0*/  ISETP.GT.U32.AND P3, PT, R5.reuse, R12, PT ;  /* 0x0000000c0500720c */ /* 0x040fe20003f64070 */
[----:B------:R-:W-:Y:S01]  /*3de0*/  @!P4 IMAD.MOV R21, RZ, RZ, -R21 ;  /* 0x000000ffff15c224 */ /* 0x000fe200078e0a15 */
[C---:B------:R-:W-:Y:S01]  /*3df0*/  ISETP.GT.U32.AND P4, PT, R5.reuse, R20, PT ;  /* 0x000000140500720c */ /* 0x040fe20003f84070 */
[----:B------:R-:W-:Y:S01]  /*3e00*/  IMAD R3, R5, R15, R3 ;  /* 0x0000000f05037224 */ /* 0x000fe200078e0203 */
[----:B------:R-:W-:Y:S01]  /*3e10*/  IABS R15, R17 ;  /* 0x00000011000f7213 */ /* 0x000fe20000000000 */
[--C-:B------:R-:W-:Y:S01]  /*3e20*/  @!P0 IMAD.IADD R19, R19, 0x1, -R5.reuse ;  /* 0x0000000113138824 */ /* 0x100fe200078e0a05 */
[----:B------:R-:W-:Y:S01]  /*3e30*/  IABS R11, R13 ;  /* 0x0000000d000b7213 */ /* 0x000fe20000000000 */
[----:B------:R-:W-:Y:S01]  /*3e40*/  IMAD.MOV.U32 R22, RZ, RZ, R0 ;  /* 0x000000ffff167224 */ /* 0x000fe200078e0000 */
[----:B------:R-:W-:Y:S01]  /*3e50*/  STL [R1+0x728], R21 ;  /* 0x0007281501007387 */ /* 0x000fe20000100800 */
[--C-:B------:R-:W-:Y:S01]  /*3e60*/  @!P1 IMAD.IADD R4, R4, 0x1, -R5.reuse ;  /* 0x0000000104049824 */ /* 0x100fe200078e0a05 */
[----:B------:R-:W-:Y:S01]  /*3e70*/  ISETP.GE.AND P1, PT, R10, RZ, PT ;  /* 0x000000ff0a00720c */ /* 0x000fe20003f26270 */
[----:B------:R-:W-:Y:S01]  /*3e80*/  @!P6 IMAD.IADD R14, R14, 0x1, -R5 ;  /* 0x000000010e0ee824 */ /* 0x000fe200078e0a05 */
[----:B------:R0:W-:Y:S01]  /*3e90*/  STL [R1+0x724], R9 ;  /* 0x0007240901007387 */ /* 0x0001e20000100800 */
[C---:B------:R-:W-:Y:S01]  /*3ea0*/  ISETP.GT.U32.AND P6, PT, R5.reuse, R3, PT ;  /* 0x000000030500720c */ /* 0x040fe20003fc4070 */
[----:B------:R-:W-:Y:S01]  /*3eb0*/  @!P5 IMAD.MOV R22, RZ, RZ, -R22 ;  /* 0x000000ffff16d224 */ /* 0x000fe200078e0a16 */
[----:B------:R-:W-:Y:S01]  /*3ec0*/  ISETP.GT.U32.AND P5, PT, R5, R19, PT ;  /* 0x000000130500720c */ /* 0x000fe20003fa4070 */
[----:B------:R-:W-:Y:S01]  /*3ed0*/  IMAD.HI.U32 R10, R8, R11, RZ ;  /* 0x0000000b080a7227 */ /* 0x000fe200078e00ff */
[----:B------:R-:W-:-:S02]  /*3ee0*/  ISETP.GE.AND P0, PT, R18, RZ, PT ;  /* 0x000000ff1200720c */ /* 0x000fc40003f06270 */
[----:B------:R-:W-:Y:S01]  /*3ef0*/  STL [R1+0x720], R22 ;  /* 0x0007201601007387 */ /* 0x000fe20000100800 */
[----:B------:R-:W-:Y:S02]  /*3f00*/  IMAD.MOV R10, RZ, RZ, -R10 ;  /* 0x000000ffff0a7224 */ /* 0x000fe400078e0a0a */
[----:B0-----:R-:W-:-:S04]  /*3f10*/  IMAD.HI.U32 R9, R8, R15, RZ ;  /* 0x0000000f08097227 */ /* 0x001fc800078e00ff */
[----:B------:R-:W-:Y:S02]  /*3f20*/  IMAD.MOV R9, RZ, RZ, -R9 ;  /* 0x000000ffff097224 */ /* 0x000fe400078e0a09 */
[----:B------:R-:W-:Y:S01]  /*3f30*/  @!P4 IMAD.IADD R20, R20, 0x1, -R5 ;  /* 0x000000011414c824 */ /* 0x000fe200078e0a05 */
[----:B------:R-:W-:Y:S01]  /*3f40*/  ISETP.GE.AND P4, PT, R6, RZ, PT ;  /* 0x000000ff0600720c */ /* 0x000fe20003f86270 */
[C---:B------:R-:W-:Y:S02]  /*3f50*/  IMAD R9, R5.reuse, R9, R15 ;  /* 0x0000000905097224 */ /* 0x040fe400078e020f */
[----:B------:R-:W-:Y:S02]  /*3f60*/  IMAD.MOV.U32 R6, RZ, RZ, R14 ;  /* 0x000000ffff067224 */ /* 0x000fe400078e000e */
[----:B------:R-:W-:Y:S02]  /*3f70*/  IMAD R10, R5, R10, R11 ;  /* 0x0000000a050a7224 */ /* 0x000fe400078e020b */
[----:B------:R-:W-:-:S02]  /*3f80*/  @!P6 IMAD.IADD R3, R3, 0x1, -R5 ;  /* 0x000000010303e824 */ /* 0x000fc400078e0a05 */
[----:B------:R-:W-:Y:S01]  /*3f90*/  @!P1 IMAD.MOV R6, RZ, RZ, -R6 ;  /* 0x000000ffff069224 */ /* 0x000fe200078e0a06 */
[----:B------:R-:W-:Y:S01]  /*3fa0*/  ISETP.GT.U32.AND P1, PT, R5, R9, PT ;  /* 0x000000090500720c */ /* 0x000fe20003f24070 */
[--C-:B------:R-:W-:Y:S01]  /*3fb0*/  @!P5 IMAD.IADD R19, R19, 0x1, -R5.reuse ;  /* 0x000000011313d824 */ /* 0x100fe200078e0a05 */
[C---:B------:R-:W-:Y:S01]  /*3fc0*/  ISETP.GT.U32.AND P5, PT, R5.reuse, R10, PT ;  /* 0x0000000a0500720c */ /* 0x040fe20003fa4070 */
[----:B------:R-:W-:Y:S01]  /*3fd0*/  @!P3 IMAD.IADD R12, R12, 0x1, -R5 ;  /* 0x000000010c0cb824 */ /* 0x000fe200078e0a05 */
[----:B------:R-:W-:Y:S01]  /*3fe0*/  ISETP.GT.U32.AND P6, PT, R5, R3, PT ;  /* 0x000000030500720c */ /* 0x000fe20003fc4070 */
[----:B------:R-:W-:Y:S01]  /*3ff0*/  IMAD.MOV.U32 R21, RZ, RZ, R4 ;  /* 0x000000ffff157224 */ /* 0x000fe200078e0004 */
[----:B------:R-:W-:Y:S01]  /*4000*/  ISETP.GE.AND P3, PT, R2, RZ, PT ;  /* 0x000000ff0200720c */ /* 0x000fe20003f66270 */
[----:B------:R-:W-:Y:S02]  /*4010*/  VIADD R0, R29, 0x1c5 ;  /* 0x000001c51d007836 */ /* 0x000fe40000000000 */
[----:B------:R-:W-:-:S02]  /*4020*/  IMAD.MOV.U32 R4, RZ, RZ, R20 ;  /* 0x000000ffff047224 */ /* 0x000fc400078e0014 */
[----:B------:R-:W-:Y:S01]  /*4030*/  @!P2 IMAD.MOV R21, RZ, RZ, -R21 ;  /* 0x000000ffff15a224 */ /* 0x000fe200078e0a15 */
[----:B------:R-:W-:Y:S01]  /*4040*/  ISETP.GT.U32.AND P2, PT, R5, R12, PT ;  /* 0x0000000c0500720c */ /* 0x000fe20003f44070 */
[----:B------:R-:W-:Y:S01]  /*4050*/  @!P4 IMAD.MOV R4, RZ, RZ, -R4 ;  /* 0x000000ffff04c224 */ /* 0x000fe200078e0a04 */
[----:B------:R-:W-:Y:S01]  /*4060*/  IABS R11, R0 ;  /* 0x00000000000b7213 */ /* 0x000fe20000000000 */
[----:B------:R-:W-:Y:S01]  /*4070*/  VIADD R2, R29, 0x1c4 ;  /* 0x000001c41d027836 */ /* 0x000fe20000000000 */
[----:B------:R-:W-:Y:S01]  /*4080*/  STL [R1+0x71c], R21 ;  /* 0x00071c1501007387 */ /* 0x000fe20000100800 */
[----:B------:R-:W-:Y:S01]  /*4090*/  ISETP.GE.AND P4, PT, R16, RZ, PT ;  /* 0x000000ff1000720c */ /* 0x000fe20003f86270 */
[----:B------:R-:W-:Y:S01]  /*40a0*/  @!P1 IMAD.IADD R9, R9, 0x1, -R5 ;  /* 0x0000000109099824 */ /* 0x000fe200078e0a05 */
[----:B------:R-:W-:Y:S01]  /*40b0*/  ISETP.GE.AND P1, PT, R0, RZ, PT ;  /* 0x000000ff0000720c */ /* 0x000fe20003f26270 */
[----:B------:R0:W-:Y:S01]  /*40c0*/  STL [R1+0x718], R6 ;  /* 0x0007180601007387 */ /* 0x0001e20000100800 */
[----:B------:R-:W-:-:S02]  /*40d0*/  IMAD.MOV.U32 R15, RZ, RZ, R19 ;  /* 0x000000ffff0f7224 */ /* 0x000fc400078e0013 */
[--C-:B------:R-:W-:Y:S01]  /*40e0*/  @!P5 IMAD.IADD R10, R10, 0x1, -R5.reuse ;  /* 0x000000010a0ad824 */ /* 0x100fe200078e0a05 */
[----:B------:R1:W-:Y:S01]  /*40f0*/  STL [R1+0x714], R4 ;  /* 0x0007140401007387 */ /* 0x0003e20000100800 */
[----:B------:R-:W-:Y:S01]  /*4100*/  @!P6 IMAD.IADD R3, R3, 0x1, -R5 ;  /* 0x000000010303e824 */ /* 0x000fe200078e0a05 */
[----:B------:R-:W-:Y:S01]  /*4110*/  ISETP.GE.AND P6, PT, R13, RZ, PT ;  /* 0x000000ff0d00720c */ /* 0x000fe20003fc6270 */
[----:B------:R-:W-:Y:S01]  /*4120*/  @!P0 IMAD.MOV R15, RZ, RZ, -R15 ;  /* 0x000000ffff0f8224 */ /* 0x000fe200078e0a0f */
[C---:B------:R-:W-:Y:S01]  /*4130*/  ISETP.GT.U32.AND P0, PT, R5.reuse, R9, PT ;  /* 0x000000090500720c */ /* 0x040fe20003f04070 */
[----:B------:R-:W-:Y:S01]  /*4140*/  @!P2 IMAD.IADD R12, R12, 0x1, -R5 ;  /* 0x000000010c0ca824 */ /* 0x000fe200078e0a05 */
[----:B------:R-:W-:Y:S01]  /*4150*/  ISETP.GT.U32.AND P5, PT, R5, R10, PT ;  /* 0x0000000a0500720c */ /* 0x000fe20003fa4070 */
[----:B0-----:R-:W-:Y:S01]  /*4160*/  IMAD.HI.U32 R6, R8, R11, RZ ;  /* 0x0000000b08067227 */ /* 0x001fe200078e00ff */
[----:B------:R-:W-:Y:S01]  /*4170*/  ISETP.GE.AND P2, PT, R17, RZ, PT ;  /* 0x000000ff1100720c */ /* 0x000fe20003f46270 */
[----:B------:R-:W-:Y:S01]  /*4180*/  STL [R1+0x710], R15 ;  /* 0x0007100f01007387 */ /* 0x000fe20000100800 */
[----:B-1----:R-:W-:Y:S01]  /*4190*/  IABS R4, R2 ;  /* 0x0000000200047213 */ /* 0x002fe20000000000 */
[----:B------:R-:W-:-:S02]  /*41a0*/  IMAD.MOV R6, RZ, RZ, -R6 ;  /* 0x000000ffff067224 */ /* 0x000fc400078e0a06 */
[----:B------:R-:W-:Y:S02]  /*41b0*/  IMAD.MOV.U32 R13, RZ, RZ, R3 ;  /* 0x000000ffff0d7224 */ /* 0x000fe400078e0003 */
[----:B------:R-:W-:-:S04]  /*41c0*/  IMAD.HI.U32 R0, R8, R4, RZ ;  /* 0x0000000408007227 */ /* 0x000fc800078e00ff */
[C---:B------:R-:W-:Y:S02]  /*41d0*/  IMAD R11, R5.reuse, R6, R11 ;  /* 0x00000006050b7224 */ /* 0x040fe400078e020b */
[----:B------:R-:W-:Y:S02]  /*41e0*/  IMAD.MOV.U32 R14, RZ, RZ, R12 ;  /* 0x000000ffff0e7224 */ /* 0x000fe400078e000c */
[----:B------:R-:W-:Y:S02]  /*41f0*/  IMAD.MOV R0, RZ, RZ, -R0 ;  /* 0x000000ffff007224 */ /* 0x000fe400078e0a00 */
[----:B------:R-:W-:Y:S01]  /*4200*/  @!P4 IMAD.MOV R13, RZ, RZ, -R13 ;  /* 0x000000ffff0dc224 */ /* 0x000fe200078e0a0d */
[C---:B------:R-:W-:Y:S01]  /*4210*/  ISETP.GT.U32.AND P4, PT, R5.reuse, R11, PT ;  /* 0x0000000b0500720c */ /* 0x040fe20003f84070 */
[----:B------:R-:W-:Y:S01]  /*4220*/  @!P3 IMAD.MOV R14, RZ, RZ, -R14 ;  /* 0x000000ffff0eb224 */ /* 0x000fe200078e0a0e */
[----:B------:R-:W-:Y:S01]  /*4230*/  ISETP.GE.AND P3, PT, R2, RZ, PT ;  /* 0x000000ff0200720c */ /* 0x000fe20003f66270 */
[----:B------:R-:W-:-:S02]  /*4240*/  IMAD R3, R5, R0, R4 ;  /* 0x0000000005037224 */ /* 0x000fc400078e0204 */
[--C-:B------:R-:W-:Y:S01]  /*4250*/  @!P0 IMAD.IADD R9, R9, 0x1, -R5.reuse ;  /* 0x0000000109098824 */ /* 0x100fe200078e0a05 */
[----:B------:R0:W-:Y:S01]  /*4260*/  STL [R1+0x70c], R14 ;  /* 0x00070c0e01007387 */ /* 0x0001e20000100800 */
[--C-:B------:R-:W-:Y:S01]  /*4270*/  @!P5 IMAD.IADD R10, R10, 0x1, -R5.reuse ;  /* 0x000000010a0ad824 */ /* 0x100fe200078e0a05 */
[----:B------:R-:W-:Y:S01]  /*4280*/  ISETP.GT.U32.AND P5, PT, R5, R3, PT ;  /* 0x000000030500720c */ /* 0x000fe20003fa4070 */
[C---:B------:R-:W-:Y:S01]  /*4290*/  VIADD R6, R29.reuse, 0x1c3 ;  /* 0x000001c31d067836 */ /* 0x040fe20000000000 */
[----:B------:R1:W-:Y:S01]  /*42a0*/  STL [R1+0x708], R13 ;  /* 0x0007080d01007387 */ /* 0x0003e20000100800 */
[----:B------:R-:W-:Y:S02]  /*42b0*/  VIADD R12, R29, 0x1c2 ;  /* 0x000001c21d0c7836 */ /* 0x000fe40000000000 */
[----:B------:R-:W-:Y:S01]  /*42c0*/  @!P4 IMAD.IADD R11, R11, 0x1, -R5 ;  /* 0x000000010b0bc824 */ /* 0x000fe200078e0a05 */
[----:B------:R-:W-:Y:S01]  /*42d0*/  ISETP.GE.AND P0, PT, R6, RZ, PT ;  /* 0x000000ff0600720c */ /* 0x000fe20003f06270 */
[C---:B------:R-:W-:Y:S01]  /*42e0*/  VIADD R4, R29.reuse, 0x1c1 ;  /* 0x000001c11d047836 */ /* 0x040fe20000000000 */
[----:B------:R-:W-:Y:S01]  /*42f0*/  IABS R6, R6 ;  /* 0x0000000600067213 */ /* 0x000fe20000000000 */
[----:B0-----:R-:W-:Y:S01]  /*4300*/  VIADD R14, R29, 0x1c0 ;  /* 0x000001c01d0e7836 */ /* 0x001fe20000000000 */
[----:B------:R-:W-:Y:S01]  /*4310*/  ISETP.GT.U32.AND P4, PT, R5, R11, PT ;  /* 0x0000000b0500720c */ /* 0x000fe20003f84070 */
[----:B------:R-:W-:Y:S01]  /*4320*/  @!P6 IMAD.MOV R10, RZ, RZ, -R10 ;  /* 0x000000ffff0ae224 */ /* 0x000fe200078e0a0a */
[----:B------:R-:W-:Y:S01]  /*4330*/  IABS R0, R12 ;  /* 0x0000000c00007213 */ /* 0x000fe20000000000 */
[----:B-1----:R-:W-:Y:S01]  /*4340*/  IMAD.MOV.U32 R13, RZ, RZ, R9 ;  /* 0x000000ffff0d7224 */ /* 0x002fe200078e0009 */
[----:B------:R-:W-:Y:S01]  /*4350*/  IABS R2, R4 ;  /* 0x0000000400027213 */ /* 0x000fe20000000000 */
[----:B------:R-:W-:Y:S01]  /*4360*/  @!P5 IMAD.IADD R3, R3, 0x1, -R5 ;  /* 0x000000010303d824 */ /* 0x000fe200078e0a05 */
[----:B------:R-:W-:Y:S01]  /*4370*/  IABS R16, R14 ;  /* 0x0000000e00107213 */ /* 0x000fe20000000000 */
[----:B------:R-:W-:Y:S01]  /*4380*/  @!P2 IMAD.MOV R13, RZ, RZ, -R13 ;  /* 0x000000ffff0da224 */ /* 0x000fe200078e0a0d */
[----:B------:R-:W-:Y:S01]  /*4390*/  ISETP.GE.AND P2, PT, R12, RZ, PT ;  /* 0x000000ff0c00720c */ /* 0x000fe20003f46270 */
[----:B------:R-:W-:Y:S01]  /*43a0*/  IMAD.HI.U32 R12, R8, R0, RZ ;  /* 0x00000000080c7227 */ /* 0x000fe200078e00ff */
[----:B------:R-:W-:-:S02]  /*43b0*/  ISETP.GT.U32.AND P5, PT, R5, R3, PT ;  /* 0x000000030500720c */ /* 0x000fc40003fa4070 */
[----:B------:R0:W-:Y:S01]  /*43c0*/  STL [R1+0x704], R13 ;  /* 0x0007040d01007387 */ /* 0x0001e20000100800 */
[----:B------:R-:W-:Y:S01]  /*43d0*/  IMAD.HI.U32 R9, R8, R2, RZ ;  /* 0x0000000208097227 */ /* 0x000fe200078e00ff */
[----:B------:R-:W-:Y:S02]  /*43e0*/  ISETP.GE.AND P6, PT, R4, RZ, PT ;  /* 0x000000ff0400720c */ /* 0x000fe40003fc6270 */
[----:B------:R1:W-:Y:S01]  /*43f0*/  STL [R1+0x700], R10 ;  /* 0x0007000a01007387 */ /* 0x0003e20000100800 */
[----:B------:R-:W-:Y:S02]  /*4400*/  IMAD.MOV R12, RZ, RZ, -R12 ;  /* 0x000000ffff0c7224 */ /* 0x000fe400078e0a0c */
[----:B------:R-:W-:Y:S02]  /*4410*/  @!P4 IMAD.IADD R11, R11, 0x1, -R5 ;  /* 0x000000010b0bc824 */ /* 0x000fe400078e0a05 */
[----:B------:R-:W-:Y:S02]  /*4420*/  IMAD.MOV R9, RZ, RZ, -R9 ;  /* 0x000000ffff097224 */ /* 0x000fe400078e0a09 */
[----:B0-----:R-:W-:-:S04]  /*4430*/  IMAD.HI.U32 R13, R8, R6, RZ ;  /* 0x00000006080d7227 */ /* 0x001fc800078e00ff */
[----:B------:R-:W-:Y:S02]  /*4440*/  IMAD.MOV R13, RZ, RZ, -R13 ;  /* 0x000000ffff0d7224 */ /* 0x000fe400078e0a0d */
[C---:B------:R-:W-:Y:S02]  /*4450*/  IMAD R0, R5.reuse, R12, R0 ;  /* 0x0000000c05007224 */ /* 0x040fe400078e0200 */
[C---:B------:R-:W-:Y:S02]  /*4460*/  IMAD R6, R5.reuse, R13, R6 ;  /* 0x0000000d05067224 */ /* 0x040fe400078e0206 */
[C---:B------:R-:W-:Y:S02]  /*4470*/  IMAD R2, R5.reuse, R9, R2 ;  /* 0x0000000905027224 */ /* 0x040fe400078e0202 */
[----:B------:R-:W-:Y:S01]  /*4480*/  IMAD.MOV.U32 R17, RZ, RZ, R11 ;  /* 0x000000ffff117224 */ /* 0x000fe200078e000b */
[----:B------:R-:W-:Y:S01]  /*4490*/  ISETP.GT.U32.AND P4, PT, R5, R6, PT ;  /* 0x000000060500720c */ /* 0x000fe20003f84070 */
[----:B------:R-:W-:Y:S01]  /*44a0*/  @!P5 IMAD.IADD R3, R3, 0x1, -R5 ;  /* 0x000000010303d824 */ /* 0x000fe200078e0a05 */
[C---:B------:R-:W-:Y:S01]  /*44b0*/  ISETP.GT.U32.AND P5, PT, R5.reuse, R0, PT ;  /* 0x000000000500720c */ /* 0x040fe20003fa4070 */
[----:B------:R-:W-:Y:S01]  /*44c0*/  @!P1 IMAD.MOV R17, RZ, RZ, -R17 ;  /* 0x000000ffff119224 */ /* 0x000fe200078e0a11 */
[----:B------:R-:W-:Y:S01]  /*44d0*/  ISETP.GT.U32.AND P1, PT, R5, R2, PT ;  /* 0x000000020500720c */ /* 0x000fe20003f24070 */
[----:B------:R-:W-:-:S03]  /*44e0*/  IMAD.HI.U32 R11, R8, R16, RZ ;  /* 0x00000010080b7227 */ /* 0x000fc600078e00ff */
[----:B------:R-:W-:Y:S01]  /*44f0*/  STL [R1+0x6fc], R17 ;  /* 0x0006fc1101007387 */ /* 0x000fe20000100800 */
[C---:B-1----:R-:W-:Y:S02]  /*4500*/  VIADD R10, R29.reuse, 0x1bd ;  /* 0x000001bd1d0a7836 */ /* 0x042fe40000000000 */
[----:B------:R-:W-:Y:S01]  /*4510*/  @!P3 IMAD.MOV R3, RZ, RZ, -R3 ;  /* 0x000000ffff03b224 */ /* 0x000fe200078e0a03 */
[----:B------:R-:W-:Y:S01]  /*4520*/  ISETP.GE.AND P3, PT, R14, RZ, PT ;  /* 0x000000ff0e00720c */ /* 0x000fe20003f66270 */
[--C-:B------:R-:W-:Y:S01]  /*4530*/  @!P4 IMAD.IADD R6, R6, 0x1, -R5.reuse ;  /* 0x000000010606c824 */ /* 0x100fe200078e0a05 */
[----:B------:R-:W-:Y:S01]  /*4540*/  IABS R13, R10 ;  /* 0x0000000a000d7213 */ /* 0x000fe20000000000 */
[--C-:B------:R-:W-:Y:S01]  /*4550*/  @!P5 IMAD.IADD R0, R0, 0x1, -R5.reuse ;  /* 0x000000010000d824 */ /* 0x100fe200078e0a05 */
[----:B------:R0:W-:Y:S01]  /*4560*/  STL [R1+0x6f8], R3 ;  /* 0x0006f80301007387 */ /* 0x0001e20000100800 */
[----:B------:R-:W-:Y:S01]  /*4570*/  VIADD R12, R29, 0x1bf ;  /* 0x000001bf1d0c7836 */ /* 0x000fe20000000000 */
[----:B------:R-:W-:Y:S01]  /*4580*/  ISETP.GT.U32.AND P4, PT, R5, R6, PT ;  /* 0x000000060500720c */ /* 0x000fe20003f84070 */
[----:B------:R-:W-:Y:S01]  /*4590*/  VIADD R4, R29, 0x1be ;  /* 0x000001be1d047836 */ /* 0x000fe20000000000 */
[----:B------:R-:W-:Y:S01]  /*45a0*/  ISETP.GT.U32.AND P5, PT, R5, R0, PT ;  /* 0x000000000500720c */ /* 0x000fe20003fa4070 */
[----:B------:R-:W-:Y:S01]  /*45b0*/  @!P1 IMAD.IADD R2, R2, 0x1, -R5 ;  /* 0x0000000102029824 */ /* 0x000fe200078e0a05 */
[----:B------:R-:W-:Y:S01]  /*45c0*/  IABS R15, R12 ;  /* 0x0000000c000f7213 */ /* 0x000fe20000000000 */
[----:B------:R-:W-:Y:S01]  /*45d0*/  IMAD.MOV R11, RZ, RZ, -R11 ;  /* 0x000000ffff0b7224 */ /* 0x000fe200078e0a0b */
[----:B------:R-:W-:-:S02]  /*45e0*/  IABS R9, R4 ;  /* 0x0000000400097213 */ /* 0x000fc40000000000 */
[C---:B------:R-:W-:Y:S01]  /*45f0*/  ISETP.GT.U32.AND P1, PT, R5.reuse, R2, PT ;  /* 0x000000020500720c */ /* 0x040fe20003f24070 */
[C---:B0-----:R-:W-:Y:S02]  /*4600*/  IMAD R3, R5.reuse, R11, R16 ;  /* 0x0000000b05037224 */ /* 0x041fe400078e0210 */
[----:B------:R-:W-:Y:S02]  /*4610*/  IMAD.MOV.U32 R11, RZ, RZ, R13 ;  /* 0x000000ffff0b7224 */ /* 0x000fe400078e000d */
[----:B------:R-:W-:Y:S01]  /*4620*/  @!P4 IMAD.IADD R6, R6, 0x1, -R5 ;  /* 0x000000010606c824 */ /* 0x000fe200078e0a05 */
[----:B------:R-:W-:Y:S01]  /*4630*/  ISETP.GT.U32.AND P4, PT, R5, R3, PT ;  /* 0x000000030500720c */ /* 0x000fe20003f84070 */
[----:B------:R-:W-:-:S04]  /*4640*/  IMAD.HI.U32 R16, R8, R15, RZ ;  /* 0x0000000f08107227 */ /* 0x000fc800078e00ff */
[----:B------:R-:W-:-:S04]  /*4650*/  IMAD.HI.U32 R14, R8, R9, RZ ;  /* 0x00000009080e7227 */ /* 0x000fc800078e00ff */
[----:B------:R-:W-:-:S04]  /*4660*/  IMAD.HI.U32 R13, R8, R11, RZ ;  /* 0x0000000b080d7227 */ /* 0x000fc800078e00ff */
[----:B------:R-:W-:Y:S02]  /*4670*/  IMAD.MOV R16, RZ, RZ, -R16 ;  /* 0x000000ffff107224 */ /* 0x000fe400078e0a10 */
[----:B------:R-:W-:Y:S02]  /*4680*/  IMAD.MOV R14, RZ, RZ, -R14 ;  /* 0x000000ffff0e7224 */ /* 0x000fe400078e0a0e */
[----:B------:R-:W-:Y:S01]  /*4690*/  @!P5 IMAD.IADD R0, R0, 0x1, -R5 ;  /* 0x000000010000d824 */ /* 0x000fe200078e0a05 */
[----:B------:R-:W-:Y:S01]  /*46a0*/  ISETP.GE.AND P5, PT, R12, RZ, PT ;  /* 0x000000ff0c00720c */ /* 0x000fe20003fa6270 */
[----:B------:R-:W-:Y:S02]  /*46b0*/  IMAD.MOV R13, RZ, RZ, -R13 ;  /* 0x000000ffff0d7224 */ /* 0x000fe400078e0a0d */
[C---:B------:R-:W-:Y:S02]  /*46c0*/  IMAD R12, R5.reuse, R16, R15 ;  /* 0x00000010050c7224 */ /* 0x040fe400078e020f */
[----:B------:R-:W-:-:S02]  /*46d0*/  IMAD R9, R5, R14, R9 ;  /* 0x0000000e05097224 */ /* 0x000fc400078e0209 */
[----:B------:R-:W-:Y:S02]  /*46e0*/  IMAD.MOV.U32 R17, RZ, RZ, R6 ;  /* 0x000000ffff117224 */ /* 0x000fe400078e0006 */
[----:B------:R-:W-:Y:S01]  /*46f0*/  @!P1 IMAD.IADD R2, R2, 0x1, -R5 ;  /* 0x0000000102029824 */ /* 0x000fe200078e0a05 */
[----:B------:R-:W-:Y:S01]  /*4700*/  ISETP.GT.U32.AND P1, PT, R5, R9, PT ;  /* 0x000000090500720c */ /* 0x000fe20003f24070 */
[----:B------:R-:W-:Y:S02]  /*4710*/  VIADD R14, R29, 0x1bc ;  /* 0x000001bc1d0e7836 */ /* 0x000fe40000000000 */
[C---:B------:R-:W-:Y:S02]  /*4720*/  IMAD R6, R5.reuse, R13, R11 ;  /* 0x0000000d05067224 */ /* 0x040fe400078e020b */
[----:B------:R-:W-:Y:S01]  /*4730*/  @!P0 IMAD.MOV R17, RZ, RZ, -R17 ;  /* 0x000000ffff118224 */ /* 0x000fe200078e0a11 */
[----:B------:R-:W-:Y:S01]  /*4740*/  ISETP.GT.U32.AND P0, PT, R5, R12, PT ;  /* 0x0000000c0500720c */ /* 0x000fe20003f04070 */
[----:B------:R-:W-:Y:S01]  /*4750*/  IMAD.MOV.U32 R13, RZ, RZ, R2 ;  /* 0x000000ffff0d7224 */ /* 0x000fe200078e0002 */
[----:B------:R-:W-:Y:S01]  /*4760*/  IABS R11, R14 ;  /* 0x0000000e000b7213 */ /* 0x000fe20000000000 */
[----:B------:R-:W-:Y:S01]  /*4770*/  @!P4 IMAD.IADD R3, R3, 0x1, -R5 ;  /* 0x000000010303c824 */ /* 0x000fe200078e0a05 */
[----:B------:R-:W-:Y:S01]  /*4780*/  STL [R1+0x6f4], R17 ;  /* 0x0006f41101007387 */ /* 0x000fe20000100800 */
[----:B------:R-:W-:-:S02]  /*4790*/  IMAD.MOV.U32 R15, RZ, RZ, R0 ;  /* 0x000000ffff0f7224 */ /* 0x000fc400078e0000 */
[----:B------:R-:W-:Y:S01]  /*47a0*/  @!P6 IMAD.MOV R13, RZ, RZ, -R13 ;  /* 0x000000ffff0de224 */ /* 0x000fe200078e0a0d */
[C---:B------:R-:W-:Y:S01]  /*47b0*/  ISETP.GT.U32.AND P6, PT, R5.reuse, R6, PT ;  /* 0x000000060500720c */ /* 0x040fe20003fc4070 */
[----:B------:R-:W-:Y:S01]  /*47c0*/  @!P2 IMAD.MOV R15, RZ, RZ, -R15 ;  /* 0x000000ffff0fa224 */ /* 0x000fe200078e0a0f */
[----:B------:R-:W-:Y:S01]  /*47d0*/  ISETP.GT.U32.AND P4, PT, R5, R3, PT ;  /* 0x000000030500720c */ /* 0x000fe20003f84070 */
[----:B------:R-:W-:Y:S01]  /*47e0*/  IMAD.MOV.U32 R0, RZ, RZ, R11 ;  /* 0x000000ffff007224 */ /* 0x000fe200078e000b */
[----:B------:R-:W-:Y:S01]  /*47f0*/  ISETP.GE.AND P2, PT, R4, RZ, PT ;  /* 0x000000ff0400720c */ /* 0x000fe20003f46270 */
[----:B------:R-:W-:Y:S01]  /*4800*/  VIADD R11, R29, 0x1bb ;  /* 0x000001bb1d0b7836 */ /* 0x000fe20000000000 */
[----:B------:R-:W-:Y:S01]  /*4810*/  STL [R1+0x6f0], R15 ;  /* 0x0006f00f01007387 */ /* 0x000fe20000100800 */
[--C-:B------:R-:W-:Y:S01]  /*4820*/  @!P0 IMAD.IADD R12, R12, 0x1, -R5.reuse ;  /* 0x000000010c0c8824 */ /* 0x100fe200078e0a05 */
[----:B------:R-:W-:Y:S01]  /*4830*/  ISETP.GE.AND P0, PT, R14, RZ, PT ;  /* 0x000000ff0e00720c */ /* 0x000fe20003f06270 */
[----:B------:R-:W-:Y:S01]  /*4840*/  @!P1 IMAD.IADD R9, R9, 0x1, -R5 ;  /* 0x0000000109099824 */ /* 0x000fe200078e0a05 */
[----:B------:R0:W-:Y:S01]  /*4850*/  STL [R1+0x6ec], R13 ;  /* 0x0006ec0d01007387 */ /* 0x0001e20000100800 */
[----:B------:R-:W-:Y:S01]  /*4860*/  IMAD.HI.U32 R2, R8, R0, RZ ;  /* 0x0000000008027227 */ /* 0x000fe200078e00ff */
[----:B------:R-:W-:-:S03]  /*4870*/  ISETP.GT.U32.AND P1, PT, R5, R12, PT ;  /* 0x0000000c0500720c */ /* 0x000fc60003f24070 */
[--C-:B------:R-:W-:Y:S01]  /*4880*/  @!P6 IMAD.IADD R6, R6, 0x1, -R5.reuse ;  /* 0x000000010606e824 */ /* 0x100fe200078e0a05 */
[----:B------:R-:W-:Y:S01]  /*4890*/  ISETP.GT.U32.AND P6, PT, R5, R9, PT ;  /* 0x000000090500720c */ /* 0x000fe20003fc4070 */
[----:B------:R-:W-:Y:S01]  /*48a0*/  @!P4 IMAD.IADD R3, R3, 0x1, -R5 ;  /* 0x000000010303c824 */ /* 0x000fe200078e0a05 */
[----:B------:R-:W-:Y:S01]  /*48b0*/  ISETP.GE.AND P4, PT, R10, RZ, PT ;  /* 0x000000ff0a00720c */ /* 0x000fe20003f86270 */
[----:B------:R-:W-:Y:S01]  /*48c0*/  IMAD.MOV R2, RZ, RZ, -R2 ;  /* 0x000000ffff027224 */ /* 0x000fe200078e0a02 */
[----:B0-----:R-:W-:Y:S01]  /*48d0*/  IABS R13, R11 ;  /* 0x0000000b000d7213 */ /* 0x001fe20000000000 */
[----:B------:R-:W-:Y:S02]  /*48e0*/  IMAD.MOV.U32 R15, RZ, RZ, R3 ;  /* 0x000000ffff0f7224 */ /* 0x000fe400078e0003 */
[----:B------:R-:W-:Y:S02]  /*48f0*/  IMAD R0, R5, R2, R0 ;  /* 0x0000000205007224 */ /* 0x000fe400078e0200 */
[----:B------:R-:W-:-:S04]  /*4900*/  IMAD.HI.U32 R4, R8, R13, RZ ;  /* 0x0000000d08047227 */ /* 0x000fc800078e00ff */
[----:B------:R-:W-:Y:S02]  /*4910*/  IMAD.MOV R4, RZ, RZ, -R4 ;  /* 0x000000ffff047224 */ /* 0x000fe400078e0a04 */
[----:B------:R-:W-:Y:S01]  /*4920*/  @!P3 IMAD.MOV R15, RZ, RZ, -R15 ;  /* 0x000000ffff0fb224 */ /* 0x000fe200078e0a0f */
[C---:B------:R-:W-:Y:S01]  /*4930*/  ISETP.GT.U32.AND P3, PT, R5.reuse, R6, PT ;  /* 0x000000060500720c */ /* 0x040fe20003f64070 */
[C---:B------:R-:W-:Y:S02]  /*4940*/  IMAD R13, R5.reuse, R4, R13 ;  /* 0x00000004050d7224 */ /* 0x040fe400078e020d */
[--C-:B------:R-:W-:Y:S01]  /*4950*/  @!P1 IMAD.IADD R12, R12, 0x1, -R5.reuse ;  /* 0x000000010c0c9824 */ /* 0x100fe200078e0a05 */
[----:B------:R-:W-:Y:S01]  /*4960*/  ISETP.GT.U32.AND P1, PT, R5, R0, PT ;  /* 0x000000000500720c */ /* 0x000fe20003f24070 */
[----:B------:R-:W-:Y:S01]  /*4970*/  @!P6 IMAD.IADD R9, R9, 0x1, -R5 ;  /* 0x000000010909e824 */ /* 0x000fe200078e0a05 */
[----:B------:R-:W-:Y:S01]  /*4980*/  ISETP.GT.U32.AND P6, PT, R5, R13, PT ;  /* 0x0000000d0500720c */ /* 0x000fe20003fc4070 */
[C---:B------:R-:W-:Y:S01]  /*4990*/  VIADD R2, R29.reuse, 0x1b8 ;  /* 0x000001b81d027836 */ /* 0x040fe20000000000 */
[----:B------:R0:W-:Y:S01]  /*49a0*/  STL [R1+0x6e8], R15 ;  /* 0x0006e80f01007387 */ /* 0x0001e20000100800 */
[----:B------:R-:W-:-:S02]  /*49b0*/  VIADD R10, R29, 0x1ba ;  /* 0x000001ba1d0a7836 */ /* 0x000fc40000000000 */
[----:B------:R-:W-:Y:S02]  /*49c0*/  VIADD R3, R29, 0x1b9 ;  /* 0x000001b91d037836 */ /* 0x000fe40000000000 */
[--C-:B------:R-:W-:Y:S01]  /*49d0*/  @!P3 IMAD.IADD R6, R6, 0x1, -R5.reuse ;  /* 0x000000010606b824 */ /* 0x100fe200078e0a05 */
[----:B------:R-:W-:Y:S01]  /*49e0*/  IABS R14, R10 ;  /* 0x0000000a000e7213 */ /* 0x000fe20000000000 */
[----:B------:R-:W-:Y:S01]  /*49f0*/  IMAD.MOV.U32 R17, RZ, RZ, R12 ;  /* 0x000000ffff117224 */ /* 0x000fe200078e000c */
[----:B------:R-:W-:Y:S01]  /*4a00*/  ISETP.GE.AND P3, PT, R11, RZ, PT ;  /* 0x000000ff0b00720c */ /* 0x000fe20003f66270 */
[--C-:B------:R-:W-:Y:S01]  /*4a10*/  @!P1 IMAD.IADD R0, R0, 0x1, -R5.reuse ;  /* 0x0000000100009824 */ /* 0x100fe200078e0a05 */
[----:B0-----:R-:W-:Y:S01]  /*4a20*/  IABS R15, R2 ;  /* 0x00000002000f7213 */ /* 0x001fe20000000000 */
[----:B------:R-:W-:Y:S01]  /*4a30*/  @!P6 IMAD.IADD R13, R13, 0x1, -R5 ;  /* 0x000000010d0de824 */ /* 0x000fe200078e0a05 */
[----:B------:R-:W-:Y:S01]  /*4a40*/  IABS R4, R3 ;  /* 0x0000000300047213 */ /* 0x000fe20000000000 */
[----:B------:R-:W-:Y:S01]  /*4a50*/  @!P5 IMAD.MOV R17, RZ, RZ, -R17 ;  /* 0x000000ffff11d224 */ /* 0x000fe200078e0a11 */
[----:B------:R-:W-:Y:S01]  /*4a60*/  ISETP.GE.AND P1, PT, R10, RZ, PT ;  /* 0x000000ff0a00720c */ /* 0x000fe20003f26270 */
[----:B------:R-:W-:Y:S01]  /*4a70*/  IMAD.MOV.U32 R11, RZ, RZ, R15 ;  /* 0x000000ffff0b7224 */ /* 0x000fe200078e000f */
[C---:B------:R-:W-:Y:S01]  /*4a80*/  ISETP.GT.U32.AND P5, PT, R5.reuse, R0, PT ;  /* 0x000000000500720c */ /* 0x040fe20003fa4070 */
[C---:B------:R-:W-:Y:S01]  /*4a90*/  IMAD.HI.U32 R15, R8.reuse, R14, RZ ;  /* 0x0000000e080f7227 */ /* 0x040fe200078e00ff */
[----:B------:R-:W-:Y:S01]  /*4aa0*/  ISETP.GT.U32.AND P6, PT, R5, R13, PT ;  /* 0x0000000d0500720c */ /* 0x000fe20003fc4070 */
[----:B------:R-:W-:Y:S02]  /*4ab0*/  STL [R1+0x6e4], R17 ;  /* 0x0006e41101007387 */ /* 0x000fe40000100800 */
[----:B------:R-:W-:-:S04]  /*4ac0*/  IMAD.HI.U32 R16, R8, R4, RZ ;  /* 0x0000000408107227 */ /* 0x000fc800078e00ff */
[----:B------:R-:W-:Y:S02]  /*4ad0*/  IMAD.MOV R15, RZ, RZ, -R15 ;  /* 0x000000ffff0f7224 */ /* 0x000fe400078e0a0f */
[----:B------:R-:W-:-:S04]  /*4ae0*/  IMAD.HI.U32 R10, R8, R11, RZ ;  /* 0x0000000b080a7227 */ /* 0x000fc800078e00ff */
[----:B------:R-:W-:Y:S02]  /*4af0*/  IMAD.MOV R16, RZ, RZ, -R16 ;  /* 0x000000ffff107224 */ /* 0x000fe400078e0a10 */
[C---:B------:R-:W-:Y:S02]  /*4b00*/  IMAD R14, R5.reuse, R15, R14 ;  /* 0x0000000f050e7224 */ /* 0x040fe400078e020e */
[----:B------:R-:W-:Y:S02]  /*4b10*/  IMAD.MOV R10, RZ, RZ, -R10 ;  /* 0x000000ffff0a7224 */ /* 0x000fe400078e0a0a */
[C---:B------:R-:W-:Y:S02]  /*4b20*/  IMAD R4, R5.reuse, R16, R4 ;  /* 0x0000001005047224 */ /* 0x040fe400078e0204 */
[----:B------:R-:W-:Y:S01]  /*4b30*/  @!P2 IMAD.MOV R9, RZ, RZ, -R9 ;  /* 0x000000ffff09a224 */ /* 0x000fe200078e0a09 */
[C---:B------:R-:W-:Y:S01]  /*4b40*/  ISETP.GT.U32.AND P2, PT, R5.reuse, R14, PT ;  /* 0x0000000e0500720c */ /* 0x040fe20003f44070 */
[----:B------:R-:W-:-:S02]  /*4b50*/  IMAD R11, R5, R10, R11 ;  /* 0x0000000a050b7224 */ /* 0x000fc400078e020b */
[----:B------:R-:W-:Y:S01]  /*4b60*/  @!P4 IMAD.MOV R6, RZ, RZ, -R6 ;  /* 0x000000ffff06c224 */ /* 0x000fe200078e0a06 */
[----:B------:R-:W-:Y:S01]  /*4b70*/  ISETP.GT.U32.AND P4, PT, R5, R4, PT ;  /* 0x000000040500720c */ /* 0x000fe20003f84070 */
[--C-:B------:R-:W-:Y:S01]  /*4b80*/  @!P5 IMAD.IADD R0, R0, 0x1, -R5.reuse ;  /* 0x000000010000d824 */ /* 0x100fe200078e0a05 */
[----:B------:R-:W-:Y:S01]  /*4b90*/  ISETP.GE.AND P5, PT, R3, RZ, PT ;  /* 0x000000ff0300720c */ /* 0x000fe20003fa6270 */
[--C-:B------:R-:W-:Y:S01]  /*4ba0*/  @!P6 IMAD.IADD R13, R13, 0x1, -R5.reuse ;  /* 0x000000010d0de824 */ /* 0x100fe200078e0a05 */
[----:B------:R-:W-:Y:S01]  /*4bb0*/  ISETP.GT.U32.AND P6, PT, R5, R11, PT ;  /* 0x0000000b0500720c */ /* 0x000fe20003fc4070 */
[C---:B------:R-:W-:Y:S01]  /*4bc0*/  VIADD R15, R29.reuse, 0x1b7 ;  /* 0x000001b71d0f7836 */ /* 0x040fe20000000000 */
[----:B------:R0:W-:Y:S01]  /*4bd0*/  STL [R1+0x6e0], R9 ;  /* 0x0006e00901007387 */ /* 0x0001e20000100800 */
[----:B------:R-:W-:Y:S02]  /*4be0*/  VIADD R3, R29, 0x1b6 ;  /* 0x000001b61d037836 */ /* 0x000fe40000000000 */
[----:B------:R-:W-:Y:S01]  /*4bf0*/  @!P2 IMAD.IADD R14, R14, 0x1, -R5 ;  /* 0x000000010e0ea824 */ /* 0x000fe200078e0a05 */
[----:B------:R1:W-:Y:S01]  /*4c00*/  STL [R1+0x6dc], R6 ;  /* 0x0006dc0601007387 */ /* 0x0003e20000100800 */
[----:B------:R-:W-:Y:S01]  /*4c10*/  ISETP.GE.AND P2, PT, R2, RZ, PT ;  /* 0x000000ff0200720c */ /* 0x000fe20003f46270 */
[----:B------:R-:W-:-:S02]  /*4c20*/  IMAD.MOV.U32 R16, RZ, RZ, R0 ;  /* 0x000000ffff107224 */ /* 0x000fc400078e0000 */
[--C-:B------:R-:W-:Y:S01]  /*4c30*/  @!P4 IMAD.IADD R4, R4, 0x1, -R5.reuse ;  /* 0x000000010404c824 */ /* 0x100fe200078e0a05 */
[----:B------:R-:W-:Y:S01]  /*4c40*/  ISETP.GT.U32.AND P4, PT, R5, R14, PT ;  /* 0x0000000e0500720c */ /* 0x000fe20003f84070 */
[----:B------:R-:W-:Y:S01]  /*4c50*/  VIADD R10, R29, 0x1b5 ;  /* 0x000001b51d0a7836 */ /* 0x000fe20000000000 */
[----:B0-----:R-:W-:Y:S01]  /*4c60*/  IABS R9, R3 ;  /* 0x0000000300097213 */ /* 0x001fe20000000000 */
[----:B------:R-:W-:Y:S01]  /*4c70*/  @!P6 IMAD.IADD R11, R11, 0x1, -R5 ;  /* 0x000000010b0be824 */ /* 0x000fe200078e0a05 */
[C---:B------:R-:W-:Y:S01]  /*4c80*/  ISETP.GT.U32.AND P6, PT, R5.reuse, R4, PT ;  /* 0x000000040500720c */ /* 0x040fe20003fc4070 */
[----:B------:R-:W-:Y:S01]  /*4c90*/  @!P0 IMAD.MOV R16, RZ, RZ, -R16 ;  /* 0x000000ffff108224 */ /* 0x000fe200078e0a10 */
[----:B-1----:R-:W-:Y:S01]  /*4ca0*/  IABS R6, R15 ;  /* 0x0000000f00067213 */ /* 0x002fe20000000000 */
[----:B------:R-:W-:Y:S01]  /*4cb0*/  IMAD.MOV.U32 R2, RZ, RZ, R9 ;  /* 0x000000ffff027224 */ /* 0x000fe200078e0009 */
[----:B------:R-:W-:Y:S01]  /*4cc0*/  IABS R17, R10 ;  /* 0x0000000a00117213 */ /* 0x000fe20000000000 */
[----:B------:R-:W-:Y:S01]  /*4cd0*/  @!P3 IMAD.MOV R13, RZ, RZ, -R13 ;  /* 0x000000ffff0db224 */ /* 0x000fe200078e0a0d */
[----:B------:R-:W-:Y:S01]  /*4ce0*/  ISETP.GT.U32.AND P0, PT, R5, R11, PT ;  /* 0x0000000b0500720c */ /* 0x000fe20003f04070 */
[C---:B------:R-:W-:Y:S01]  /*4cf0*/  IMAD.HI.U32 R12, R8.reuse, R6, RZ ;  /* 0x00000006080c7227 */ /* 0x040fe200078e00ff */
[----:B------:R0:W-:Y:S03]  /*4d00*/  STL [R1+0x6d8], R16 ;  /* 0x0006d81001007387 */ /* 0x0001e60000100800 */
[----:B------:R-:W-:Y:S01]  /*4d10*/  IMAD.MOV R12, RZ, RZ, -R12 ;  /* 0x000000ffff0c7224 */ /* 0x000fe200078e0a0c */
[----:B------:R-:W-:Y:S01]  /*4d20*/  STL [R1+0x6d4], R13 ;  /* 0x0006d40d01007387 */ /* 0x000fe20000100800 */
[----:B------:R-:W-:-:S04]  /*4d30*/  IMAD.HI.U32 R9, R8, R2, RZ ;  /* 0x0000000208097227 */ /* 0x000fc800078e00ff */
[C---:B------:R-:W-:Y:S02]  /*4d40*/  IMAD R0, R5.reuse, R12, R6 ;  /* 0x0000000c05007224 */ /* 0x040fe400078e0206 */
[----:B------:R-:W-:Y:S02]  /*4d50*/  IMAD.MOV R6, RZ, RZ, -R9 ;  /* 0x000000ffff067224 */ /* 0x000fe400078e0a09 */
[--C-:B------:R-:W-:Y:S01]  /*4d60*/  @!P4 IMAD.IADD R14, R14, 0x1, -R5.reuse ;  /* 0x000000010e0ec824 */ /* 0x100fe200078e0a05 */
[C---:B------:R-:W-:Y:S01]  /*4d70*/  ISETP.GT.U32.AND P4, PT, R5.reuse, R0, PT ;  /* 0x000000000500720c */ /* 0x040fe20003f84070 */
[----:B------:R-:W-:Y:S02]  /*4d80*/  IMAD R2, R5, R6, R2 ;  /* 0x0000000605027224 */ /* 0x000fe400078e0202 */
[----:B------:R-:W-:Y:S02]  /*4d90*/  @!P6 IMAD.IADD R4, R4, 0x1, -R5 ;  /* 0x000000010404e824 */ /* 0x000fe400078e0a05 */
[----:B------:R-:W-:Y:S01]  /*4da0*/  VIADD R9, R29, 0x1b4 ;  /* 0x000001b41d097836 */ /* 0x000fe20000000000 */
[----:B------:R-:W-:Y:S01]  /*4db0*/  ISETP.GT.U32.AND P6, PT, R5, R2, PT ;  /* 0x000000020500720c */ /* 0x000fe20003fc4070 */
[----:B------:R-:W-:-:S03]  /*4dc0*/  IMAD.HI.U32 R18, R8, R17, RZ ;  /* 0x0000001108127227 */ /* 0x000fc600078e00ff */
[----:B------:R-:W-:Y:S01]  /*4dd0*/  IABS R6, R9 ;  /* 0x0000000900067213 */ /* 0x000fe20000000000 */
[----:B------:R-:W-:Y:S02]  /*4de0*/  IMAD.MOV R18, RZ, RZ, -R18 ;  /* 0x000000ffff127224 */ /* 0x000fe400078e0a12 */
[----:B------:R-:W-:Y:S01]  /*4df0*/  @!P4 IMAD.IADD R0, R0, 0x1, -R5 ;  /* 0x000000010000c824 */ /* 0x000fe200078e0a05 */
[----:B------:R-:W-:Y:S01]  /*4e00*/  ISETP.GE.AND P4, PT, R3, RZ, PT ;  /* 0x000000ff0300720c */ /* 0x000fe20003f86270 */
[----:B0-----:R-:W-:-:S04]  /*4e10*/  IMAD.HI.U32 R16, R8, R6, RZ ;  /* 0x0000000608107227 */ /* 0x001fc800078e00ff */
[----:B------:R-:W-:Y:S01]  /*4e20*/  @!P6 IMAD.IADD R2, R2, 0x1, -R5 ;  /* 0x000000010202e824 */ /* 0x000fe200078e0a05 */
[C---:B------:R-:W-:Y:S01]  /*4e30*/  ISETP.GT.U32.AND P6, PT, R5.reuse, R0, PT ;  /* 0x000000000500720c */ /* 0x040fe20003fc4070 */
[C---:B------:R-:W-:Y:S02]  /*4e40*/  IMAD R3, R5.reuse, R18, R17 ;  /* 0x0000001205037224 */ /* 0x040fe400078e0211 */
[----:B------:R-:W-:Y:S02]  /*4e50*/  IMAD.MOV R16, RZ, RZ, -R16 ;  /* 0x000000ffff107224 */ /* 0x000fe400078e0a10 */
[----:B------:R-:W-:Y:S01]  /*4e60*/  IMAD.MOV.U32 R19, RZ, RZ, R14 ;  /* 0x000000ffff137224 */ /* 0x000fe200078e000e */
[----:B------:R-:W-:Y:S01]  /*4e70*/  ISETP.GT.U32.AND P3, PT, R5, R3, PT ;  /* 0x000000030500720c */ /* 0x000fe20003f64070 */
[----:B------:R-:W-:Y:S02]  /*4e80*/  VIADD R12, R29, 0x1b3 ;  /* 0x000001b31d0c7836 */ /* 0x000fe40000000000 */
[----:B------:R-:W-:Y:S01]  /*4e90*/  @!P5 IMAD.MOV R4, RZ, RZ, -R4 ;  /* 0x000000ffff04d224 */ /* 0x000fe200078e0a04 */
[----:B------:R-:W-:Y:S01]  /*4ea0*/  ISETP.GE.AND P5, PT, R10, RZ, PT ;  /* 0x000000ff0a00720c */ /* 0x000fe20003fa6270 */
[----:B------:R-:W-:Y:S01]  /*4eb0*/  @!P1 IMAD.MOV R19, RZ, RZ, -R19 ;  /* 0x000000ffff139224 */ /* 0x000fe200078e0a13 */
[C---:B------:R-:W-:Y:S01]  /*4ec0*/  ISETP.GT.U32.AND P1, PT, R5.reuse, R2, PT ;  /* 0x000000020500720c */ /* 0x040fe20003f24070 */
[----:B------:R-:W-:-:S02]  /*4ed0*/  IMAD R10, R5, R16, R6 ;  /* 0x00000010050a7224 */ /* 0x000fc400078e0206 */
[--C-:B------:R-:W-:Y:S01]  /*4ee0*/  @!P0 IMAD.IADD R11, R11, 0x1, -R5.reuse ;  /* 0x000000010b0b8824 */ /* 0x100fe200078e0a05 */
[----:B------:R-:W-:Y:S01]  /*4ef0*/  ISETP.GE.AND P0, PT, R15, RZ, PT ;  /* 0x000000ff0f00720c */ /* 0x000fe20003f06270 */
[--C-:B------:R-:W-:Y:S01]  /*4f00*/  @!P6 IMAD.IADD R0, R0, 0x1, -R5.reuse ;  /* 0x000000010000e824 */ /* 0x100fe200078e0a05 */
[----:B------:R-:W-:Y:S01]  /*4f10*/  IABS R15, R12 ;  /* 0x0000000c000f7213 */ /* 0x000fe20000000000 */
[----:B------:R-:W-:Y:S01]  /*4f20*/  STL [R1+0x6d0], R19 ;  /* 0x0006d01301007387 */ /* 0x000fe20000100800 */
[----:B------:R-:W-:Y:S01]  /*4f30*/  ISETP.GT.U32.AND P6, PT, R5, R10, PT ;  /* 0x0000000a0500720c */ /* 0x000fe20003fc4070 */
[----:B------:R-:W-:Y:S02]  /*4f40*/  VIADD R6, R29, 0x1b2 ;  /* 0x000001b21d067836 */ /* 0x000fe40000000000 */
[----:B------:R0:W-:Y:S01]  /*4f50*/  STL [R1+0x6cc], R4 ;  /* 0x0006cc0401007387 */ /* 0x0001e20000100800 */
[--C-:B------:R-:W-:Y:S02]  /*4f60*/  @!P3 IMAD.IADD R3, R3, 0x1, -R5.reuse ;  /* 0x000000010303b824 */ /* 0x100fe400078e0a05 */
[----:B------:R-:W-:Y:S01]  /*4f70*/  @!P1 IMAD.IADD R2, R2, 0x1, -R5 ;  /* 0x0000000102029824 */ /* 0x000fe200078e0a05 */
[----:B------:R-:W-:Y:S01]  /*4f80*/  ISETP.GE.AND P3, PT, R6, RZ, PT ;  /* 0x000000ff0600720c */ /* 0x000fe20003f66270 */
[----:B------:R-:W-:Y:S01]  /*4f90*/  @!P2 IMAD.MOV R11, RZ, RZ, -R11 ;  /* 0x000000ffff0ba224 */ /* 0x000fe200078e0a0b */
[----:B------:R-:W-:Y:S01]  /*4fa0*/  ISETP.GE.AND P1, PT, R12, RZ, PT ;  /* 0x000000ff0c00720c */ /* 0x000fe20003f26270 */
[----:B------:R-:W-:Y:S01]  /*4fb0*/  IMAD.MOV.U32 R14, RZ, RZ, R2 ;  /* 0x000000ffff0e7224 */ /* 0x000fe200078e0002 */
[----:B------:R-:W-:Y:S01]  /*4fc0*/  ISETP.GE.AND P2, PT, R9, RZ, PT ;  /* 0x000000ff0900720c */ /* 0x000fe20003f46270 */
[----:B------:R-:W-:Y:S01]  /*4fd0*/  VIADD R9, R29, 0x1b1 ;  /* 0x000001b11d097836 */ /* 0x000fe20000000000 */
[----:B------:R1:W-:Y:S01]  /*4fe0*/  STL [R1+0x6c8], R11 ;  /* 0x0006c80b01007387 */ /* 0x0003e20000100800 */
[----:B0-----:R-:W-:-:S04]  /*4ff0*/  IMAD.HI.U32 R4, R8, R15, RZ ;  /* 0x0000000f08047227 */ /* 0x001fc800078e00ff */
[----:B------:R-:W-:Y:S01]  /*5000*/  IMAD.MOV R13, RZ, RZ, -R4 ;  /* 0x000000ffff0d7224 */ /* 0x000fe200078e0a04 */
[----:B------:R-:W-:Y:S01]  /*5010*/  IABS R4, R6 ;  /* 0x0000000600047213 */ /* 0x000fe20000000000 */
[----:B------:R-:W-:Y:S01]  /*5020*/  @!P6 IMAD.IADD R10, R10, 0x1, -R5 ;  /* 0x000000010a0ae824 */ /* 0x000fe200078e0a05 */
[C---:B------:R-:W-:Y:S01]  /*5030*/  ISETP.GT.U32.AND P6, PT, R5.reuse, R3, PT ;  /* 0x000000030500720c */ /* 0x040fe20003fc4070 */
[C---:B------:R-:W-:Y:S02]  /*5040*/  IMAD R13, R5.reuse, R13, R15 ;  /* 0x0000000d050d7224 */ /* 0x040fe400078e020f */
[----:B------:R-:W-:Y:S02]  /*5050*/  IMAD.MOV.U32 R6, RZ, RZ, R4 ;  /* 0x000000ffff067224 */ /* 0x000fe400078e0004 */
[----:B------:R-:W-:Y:S01]  /*5060*/  @!P4 IMAD.MOV R14, RZ, RZ, -R14 ;  /* 0x000000ffff0ec224 */ /* 0x000fe200078e0a0e */
[----:B------:R-:W-:Y:S01]  /*5070*/  ISETP.GT.U32.AND P4, PT, R5, R13, PT ;  /* 0x0000000d0500720c */ /* 0x000fe20003f84070 */
[----:B------:R-:W-:-:S04]  /*5080*/  IMAD.HI.U32 R12, R8, R6, RZ ;  /* 0x00000006080c7227 */ /* 0x000fc800078e00ff */
[----:B-1----:R-:W-:Y:S01]  /*5090*/  IMAD.MOV.U32 R11, RZ, RZ, R0 ;  /* 0x000000ffff0b7224 */ /* 0x002fe200078e0000 */
[----:B------:R-:W-:Y:S01]  /*50a0*/  IABS R0, R9 ;  /* 0x0000000900007213 */ /* 0x000fe20000000000 */
[----:B------:R-:W-:Y:S02]  /*50b0*/  IMAD.MOV R2, RZ, RZ, -R12 ;  /* 0x000000ffff027224 */ /* 0x000fe400078e0a0c */
[----:B------:R-:W-:Y:S01]  /*50c0*/  @!P0 IMAD.MOV R11, RZ, RZ, -R11 ;  /* 0x000000ffff0b8224 */ /* 0x000fe200078e0a0b */
[C---:B------:R-:W-:Y:S01]  /*50d0*/  ISETP.GT.U32.AND P0, PT, R5.reuse, R10, PT ;  /* 0x0000000a0500720c */ /* 0x040fe20003f04070 */
[----:B------:R-:W-:Y:S02]  /*50e0*/  IMAD R2, R5, R2, R6 ;  /* 0x0000000205027224 */ /* 0x000fe400078e0206 */
[C---:B------:R-:W-:Y:S01]  /*50f0*/  VIADD R16, R29.reuse, 0x1af ;  /* 0x000001af1d107836 */ /* 0x040fe20000000000 */
[----:B------:R0:W-:Y:S01]  /*5100*/  STL [R1+0x6c4], R11 ;  /* 0x0006c40b01007387 */ /* 0x0001e20000100800 */
[----:B------:R-:W-:-:S02]  /*5110*/  VIADD R4, R29, 0x1b0 ;  /* 0x000001b01d047836 */ /* 0x000fc40000000000 */
[--C-:B------:R-:W-:Y:S01]  /*5120*/  @!P6 IMAD.IADD R3, R3, 0x1, -R5.reuse ;  /* 0x000000010303e824 */ /* 0x100fe200078e0a05 */
[----:B------:R-:W-:Y:S01]  /*5130*/  ISETP.GT.U32.AND P6, PT, R5, R2, PT ;  /* 0x000000020500720c */ /* 0x000fe20003fc4070 */
[----:B------:R-:W-:Y:S01]  /*5140*/  @!P4 IMAD.IADD R13, R13, 0x1, -R5 ;  /* 0x000000010d0dc824 */ /* 0x000fe200078e0a05 */
[----:B------:R-:W-:Y:S01]  /*5150*/  IABS R12, R16 ;  /* 0x00000010000c7213 */ /* 0x000fe20000000000 */
[----:B------:R-:W-:Y:S01]  /*5160*/  IMAD.MOV.U32 R15, RZ, RZ, R3 ;  /* 0x000000ffff0f7224 */ /* 0x000fe200078e0003 */
[----:B------:R1:W-:Y:S01]  /*5170*/  STL [R1+0x6c0], R14 ;  /* 0x0006c00e01007387 */ /* 0x0003e20000100800 */
[----:B------:R-:W-:Y:S01]  /*5180*/  @!P0 IMAD.IADD R10, R10, 0x1, -R5 ;  /* 0x000000010a0a8824 */ /* 0x000fe200078e0a05 */
[----:B0-----:R-:W-:Y:S01]  /*5190*/  IABS R11, R4 ;  /* 0x00000004000b7213 */ /* 0x001fe20000000000 */
[----:B------:R-:W-:Y:S01]  /*51a0*/  @!P5 IMAD.MOV R15, RZ, RZ, -R15 ;  /* 0x000000ffff0fd224 */ /* 0x000fe200078e0a0f */
[----:B------:R-:W-:Y:S01]  /*51b0*/  ISETP.GT.U32.AND P5, PT, R5, R13, PT ;  /* 0x0000000d0500720c */ /* 0x000fe20003fa4070 */
[----:B------:R-:W-:Y:S01]  /*51c0*/  IMAD.MOV.U32 R6, RZ, RZ, R12 ;  /* 0x000000ffff067224 */ /* 0x000fe200078e000c */
[----:B------:R-:W-:Y:S01]  /*51d0*/  ISETP.GE.AND P4, PT, R4, RZ, PT ;  /* 0x000000ff0400720c */ /* 0x000fe20003f86270 */
[C---:B------:R-:W-:Y:S01]  /*51e0*/  IMAD.HI.U32 R12, R8.reuse, R11, RZ ;  /* 0x0000000b080c7227 */ /* 0x040fe200078e00ff */
[----:B------:R-:W-:Y:S01]  /*51f0*/  ISETP.GE.AND P0, PT, R9, RZ, PT ;  /* 0x000000ff0900720c */ /* 0x000fe20003f06270 */
[----:B------:R-:W-:Y:S02]  /*5200*/  STL [R1+0x6bc], R15 ;  /* 0x0006bc0f01007387 */ /* 0x000fe40000100800 */
[----:B-1----:R-:W-:-:S04]  /*5210*/  IMAD.HI.U32 R14, R8, R0, RZ ;  /* 0x00000000080e7227 */ /* 0x002fc800078e00ff */
[----:B------:R-:W-:Y:S02]  /*5220*/  IMAD.MOV R14, RZ, RZ, -R14 ;  /* 0x000000ffff0e7224 */ /* 0x000fe400078e0a0e */
[----:B------:R-:W-:Y:S02]  /*5230*/  IMAD.MOV R12, RZ, RZ, -R12 ;  /* 0x000000ffff0c7224 */ /* 0x000fe400078e0a0c */
[C---:B------:R-:W-:Y:S02]  /*5240*/  IMAD R0, R5.reuse, R14, R0 ;  /* 0x0000000e05007224 */ /* 0x040fe400078e0200 */
[----:B------:R-:W-:Y:S02]  /*5250*/  IMAD.MOV.U32 R3, RZ, RZ, R10 ;  /* 0x000000ffff037224 */ /* 0x000fe400078e000a */
[----:B------:R-:W-:Y:S02]  /*5260*/  @!P6 IMAD.IADD R2, R2, 0x1, -R5 ;  /* 0x000000010202e824 */ /* 0x000fe400078e0a05 */
[----:B------:R-:W-:-:S02]  /*5270*/  IMAD R4, R5, R12, R11 ;  /* 0x0000000c05047224 */ /* 0x000fc400078e020b */
[----:B------:R-:W-:Y:S01]  /*5280*/  @!P2 IMAD.MOV R3, RZ, RZ, -R3 ;  /* 0x000000ffff03a224 */ /* 0x000fe200078e0a03 */
[C---:B------:R-:W-:Y:S01]  /*5290*/  ISETP.GT.U32.AND P2, PT, R5.reuse, R0, PT ;  /* 0x000000000500720c */ /* 0x040fe20003f44070 */
[----:B------:R-:W-:Y:S01]  /*52a0*/  IMAD.HI.U32 R9, R8, R6, RZ ;  /* 0x0000000608097227 */ /* 0x000fe200078e00ff */
[----:B------:R-:W-:Y:S02]  /*52b0*/  ISETP.GT.U32.AND P6, PT, R5, R2, PT ;  /* 0x000000020500720c */ /* 0x000fe40003fc4070 */
[----:B------:R0:W-:Y:S01]  /*52c0*/  STL [R1+0x6b8], R3 ;  /* 0x0006b80301007387 */ /* 0x0001e20000100800 */
[----:B------:R-:W-:Y:S01]  /*52d0*/  @!P5 IMAD.IADD R13, R13, 0x1, -R5 ;  /* 0x000000010d0dd824 */ /* 0x000fe200078e0a05 */
[----:B------:R-:W-:Y:S01]  /*52e0*/  ISETP.GT.U32.AND P5, PT, R5, R4, PT ;  /* 0x000000040500720c */ /* 0x000fe20003fa4070 */
[----:B------:R-:W-:Y:S02]  /*52f0*/  IMAD.MOV R9, RZ, RZ, -R9 ;  /* 0x000000ffff097224 */ /* 0x000fe400078e0a09 */
[----:B------:R-:W-:-:S02]  /*5300*/  VIADD R11, R29, 0x1ae ;  /* 0x000001ae1d0b7836 */ /* 0x000fc40000000000 */
[C---:B------:R-:W-:Y:S02]  /*5310*/  IMAD R6, R5.reuse, R9, R6 ;  /* 0x0000000905067224 */ /* 0x040fe400078e0206 */
[--C-:B------:R-:W-:Y:S01]  /*5320*/  @!P2 IMAD.IADD R0, R0, 0x1, -R5.reuse ;  /* 0x000000010000a824 */ /* 0x100fe200078e0a05 */
[----:B0-----:R-:W-:Y:S01]  /*5330*/  IABS R3, R11 ;  /* 0x0000000b00037213 */ /* 0x001fe20000000000 */
[--C-:B------:R-:W-:Y:S01]  /*5340*/  @!P6 IMAD.IADD R2, R2, 0x1, -R5.reuse ;  /* 0x000000010202e824 */ /* 0x100fe200078e0a05 */
[----:B------:R-:W-:Y:S01]  /*5350*/  ISETP.GT.U32.AND P6, PT, R5, R6, PT ;  /* 0x000000060500720c */ /* 0x000fe20003fc4070 */
[----:B------:R-:W-:Y:S01]  /*5360*/  VIADD R10, R29, 0x1ac ;  /* 0x000001ac1d0a7836 */ /* 0x000fe20000000000 */
[----:B------:R-:W-:Y:S01]  /*5370*/  ISETP.GE.AND P2, PT, R16, RZ, PT ;  /* 0x000000ff1000720c */ /* 0x000fe20003f46270 */
[----:B------:R-:W-:Y:S01]  /*5380*/  @!P5 IMAD.IADD R4, R4, 0x1, -R5 ;  /* 0x000000010404d824 */ /* 0x000fe200078e0a05 */
[----:B------:R-:W-:Y:S01]  /*5390*/  ISETP.GT.U32.AND P5, PT, R5, R0, PT ;  /* 0x000000000500720c */ /* 0x000fe20003fa4070 */
[----:B------:R-:W-:Y:S01]  /*53a0*/  IMAD.HI.U32 R15, R8, R3, RZ ;  /* 0x00000003080f7227 */ /* 0x000fe200078e00ff */
[----:B------:R-:W-:-:S03]  /*53b0*/  IABS R17, R10 ;  /* 0x0000000a00117213 */ /* 0x000fc60000000000 */
[----:B------:R-:W-:Y:S02]  /*53c0*/  VIADD R12, R29, 0x1ad ;  /* 0x000001ad1d0c7836 */ /* 0x000fe40000000000 */
[----:B------:R-:W-:Y:S02]  /*53d0*/  IMAD.MOV R15, RZ, RZ, -R15 ;  /* 0x000000ffff0f7224 */ /* 0x000fe400078e0a0f */
[----:B------:R-:W-:Y:S01]  /*53e0*/  @!P6 IMAD.IADD R6, R6, 0x1, -R5 ;  /* 0x000000010606e824 */ /* 0x000fe200078e0a05 */
[----:B------:R-:W-:Y:S01]  /*53f0*/  IABS R14, R12 ;  /* 0x0000000c000e7213 */ /* 0x000fe20000000000 */
[C---:B------:R-:W-:Y:S01]  /*5400*/  IMAD R3, R5.reuse, R15, R3 ;  /* 0x0000000f05037224 */ /* 0x040fe200078e0203 */
[----:B------:R-:W-:Y:S01]  /*5410*/  ISETP.GT.U32.AND P6, PT, R5, R4, PT ;  /* 0x000000040500720c */ /* 0x000fe20003fc4070 */
[----:B------:R-:W-:Y:S02]  /*5420*/  IMAD.MOV.U32 R16, RZ, RZ, R17 ;  /* 0x000000ffff107224 */ /* 0x000fe400078e0011 */
[----:B------:R-:W-:-:S02]  /*5430*/  VIADD R9, R29, 0x1ab ;  /* 0x000001ab1d097836 */ /* 0x000fc40000000000 */
[----:B------:R-:W-:-:S03]  /*5440*/  IMAD.HI.U32 R17, R8, R14, RZ ;  /* 0x0000000e08117227 */ /* 0x000fc600078e00ff */
[----:B------:R-:W-:Y:S01]  /*5450*/  IABS R18, R9 ;  /* 0x0000000900127213 */ /* 0x000fe20000000000 */
[----:B------:R-:W-:Y:S01]  /*5460*/  @!P5 IMAD.IADD R0, R0, 0x1, -R5 ;  /* 0x000000010000d824 */ /* 0x000fe200078e0a05 */
[C---:B------:R-:W-:Y:S01]  /*5470*/  ISETP.GT.U32.AND P5, PT, R5.reuse, R3, PT ;  /* 0x000000030500720c */ /* 0x040fe20003fa4070 */
[----:B------:R-:W-:Y:S02]  /*5480*/  IMAD.MOV.U32 R20, RZ, RZ, R13 ;  /* 0x000000ffff147224 */ /* 0x000fe400078e000d */
[----:B------:R-:W-:Y:S02]  /*5490*/  IMAD.MOV R17, RZ, RZ, -R17 ;  /* 0x000000ffff117224 */ /* 0x000fe400078e0a11 */
[----:B------:R-:W-:Y:S02]  /*54a0*/  IMAD.MOV.U32 R19, RZ, RZ, R2 ;  /* 0x000000ffff137224 */ /* 0x000fe400078e0002 */
[----:B------:R-:W-:Y:S01]  /*54b0*/  @!P1 IMAD.MOV R20, RZ, RZ, -R20 ;  /* 0x000000ffff149224 */ /* 0x000fe200078e0a14 */
[----:B------:R-:W-:Y:S01]  /*54c0*/  ISETP.GT.U32.AND P1, PT, R5, R6, PT ;  /* 0x000000060500720c */ /* 0x000fe20003f24070 */
[----:B------:R-:W-:Y:S01]  /*54d0*/  @!P3 IMAD.MOV R19, RZ, RZ, -R19 ;  /* 0x000000ffff13b224 */ /* 0x000fe200078e0a13 */
[----:B------:R-:W-:Y:S01]  /*54e0*/  ISETP.GE.AND P3, PT, R11, RZ, PT ;  /* 0x000000ff0b00720c */ /* 0x000fe20003f66270 */
[----:B------:R-:W-:Y:S01]  /*54f0*/  IMAD R14, R5, R17, R14 ;  /* 0x00000011050e7224 */ /* 0x000fe200078e020e */
[----:B------:R-:W-:Y:S01]  /*5500*/  STL [R1+0x6b4], R20 ;  /* 0x0006b41401007387 */ /* 0x000fe20000100800 */
[----:B------:R-:W-:-:S03]  /*5510*/  IMAD.HI.U32 R13, R8, R18, RZ ;  /* 0x00000012080d7227 */ /* 0x000fc600078e00ff */
[----:B------:R0:W-:Y:S01]  /*5520*/  STL [R1+0x6b0], R19 ;  /* 0x0006b01301007387 */ /* 0x0001e20000100800 */
[----:B------:R-:W-:Y:S01]  /*5530*/  @!P6 IMAD.IADD R4, R4, 0x1, -R5 ;  /* 0x000000010404e824 */ /* 0x000fe200078e0a05 */
[----:B------:R-:W-:Y:S01]  /*5540*/  ISETP.GT.U32.AND P6, PT, R5, R14, PT ;  /* 0x0000000e0500720c */ /* 0x000fe20003fc4070 */
[----:B------:R-:W-:Y:S02]  /*5550*/  IMAD.MOV R13, RZ, RZ, -R13 ;  /* 0x000000ffff0d7224 */ /* 0x000fe400078e0a0d */
[----:B------:R-:W-:Y:S02]  /*5560*/  @!P5 IMAD.IADD R3, R3, 0x1, -R5 ;  /* 0x000000010303d824 */ /* 0x000fe400078e0a05 */
[----:B------:R-:W-:Y:S02]  /*5570*/  IMAD R13, R5, R13, R18 ;  /* 0x0000000d050d7224 */ /* 0x000fe400078e0212 */
[----:B------:R-:W-:-:S04]  /*5580*/  IMAD.HI.U32 R11, R8, R16, RZ ;  /* 0x00000010080b7227 */ /* 0x000fc800078e00ff */
[----:B0-----:R-:W-:Y:S02]  /*5590*/  IMAD.MOV.U32 R19, RZ, RZ, R0 ;  /* 0x000000ffff137224 */ /* 0x001fe400078e0000 */
[----:B------:R-:W-:Y:S02]  /*55a0*/  VIADD R2, R29, 0x1aa ;  /* 0x000001aa1d027836 */ /* 0x000fe40000000000 */
[----:B------:R-:W-:Y:S01]  /*55b0*/  @!P0 IMAD.MOV R19, RZ, RZ, -R19 ;  /* 0x000000ffff138224 */ /* 0x000fe200078e0a13 */
[C---:B------:R-:W-:Y:S01]  /*55c0*/  ISETP.GT.U32.AND P0, PT, R5.reuse, R3, PT ;  /* 0x000000030500720c */ /* 0x040fe20003f04070 */
[----:B------:R-:W-:Y:S01]  /*55d0*/  @!P4 IMAD.MOV R4, RZ, RZ, -R4 ;  /* 0x000000ffff04c224 */ /* 0x000fe200078e0a04 */
[C---:B------:R-:W-:Y:S01]  /*55e0*/  ISETP.GT.U32.AND P4, PT, R5.reuse, R13, PT ;  /* 0x0000000d0500720c */ /* 0x040fe20003f84070 */
[----:B------:R-:W-:Y:S01]  /*55f0*/  IMAD.MOV R11, RZ, RZ, -R11 ;  /* 0x000000ffff0b7224 */ /* 0x000fe200078e0a0b */
[----:B------:R-:W-:Y:S01]  /*5600*/  STL [R1+0x6ac], R19 ;  /* 0x0006ac1301007387 */ /* 0x000fe20000100800 */
[--C-:B------:R-:W-:Y:S01]  /*5610*/  @!P1 IMAD.IADD R6, R6, 0x1, -R5.reuse ;  /* 0x0000000106069824 */ /* 0x100fe200078e0a05 */
[----:B------:R-:W-:Y:S01]  /*5620*/  ISETP.GE.AND P1, PT, R12, RZ, PT ;  /* 0x000000ff0c00720c */ /* 0x000fe20003f26270 */
[----:B------:R-:W-:Y:S01]  /*5630*/  @!P6 IMAD.IADD R14, R14, 0x1, -R5 ;  /* 0x000000010e0ee824 */ /* 0x000fe200078e0a05 */
[----:B------:R-:W-:Y:S01]  /*5640*/  IABS R12, R2 ;  /* 0x00000002000c7213 */ /* 0x000fe20000000000 */
[C---:B------:R-:W-:Y:S01]  /*5650*/  IMAD R11, R5.reuse, R11, R16 ;  /* 0x0000000b050b7224 */ /* 0x040fe200078e0210 */
[----:B------:R-:W-:Y:S01]  /*5660*/  STL [R1+0x6a8], R4 ;  /* 0x0006a80401007387 */ /* 0x000fe20000100800 */
[----:B------:R-:W-:Y:S01]  /*5670*/  @!P2 IMAD.MOV R6, RZ, RZ, -R6 ;  /* 0x000000ffff06a224 */ /* 0x000fe200078e0a06 */
[----:B------:R-:W-:Y:S01]  /*5680*/  ISETP.GT.U32.AND P6, PT, R5, R14, PT ;  /* 0x0000000e0500720c */ /* 0x000fe20003fc4070 */
[----:B------:R-:W-:Y:S01]  /*5690*/  VIADD R15, R29, 0x1a9 ;  /* 0x000001a91d0f7836 */ /* 0x000fe20000000000 */
[----:B------:R-:W-:Y:S01]  /*56a0*/  ISETP.GT.U32.AND P5, PT, R5, R11, PT ;  /* 0x0000000b0500720c */ /* 0x000fe20003fa4070 */
[----:B------:R-:W-:Y:S01]  /*56b0*/  IMAD.HI.U32 R16, R8, R12, RZ ;  /* 0x0000000c08107227 */ /* 0x000fe200078e00ff */
[----:B------:R0:W-:Y:S01]  /*56c0*/  STL [R1+0x6a4], R6 ;  /* 0x0006a40601007387 */ /* 0x0001e20000100800 */
[----:B------:R-:W-:-:S02]  /*56d0*/  ISETP.GE.AND P2, PT, R10, RZ, PT ;  /* 0x000000ff0a00720c */ /* 0x000fc40003f46270 */
[--C-:B------:R-:W-:Y:S01]  /*56e0*/  @!P0 IMAD.IADD R3, R3, 0x1, -R5.reuse ;  /* 0x0000000103038824 */ /* 0x100fe200078e0a05 */
[----:B------:R-:W-:Y:S01]  /*56f0*/  IABS R0, R15 ;  /* 0x0000000f00007213 */ /* 0x000fe20000000000 */
[----:B------:R-:W-:Y:S01]  /*5700*/  IMAD.MOV R16, RZ, RZ, -R16 ;  /* 0x000000ffff107224 */ /* 0x000fe200078e0a10 */
[----:B------:R-:W-:Y:S01]  /*5710*/  ISETP.GE.AND P0, PT, R9, RZ, PT ;  /* 0x000000ff0900720c */ /* 0x000fe20003f06270 */
[----:B------:R-:W-:Y:S01]  /*5720*/  @!P4 IMAD.IADD R13, R13, 0x1, -R5 ;  /* 0x000000010d0dc824 */ /* 0x000fe200078e0a05 */
[----:B------:R-:W-:Y:S01]  /*5730*/  ISETP.GE.AND P4, PT, R2, RZ, PT ;  /* 0x000000ff0200720c */ /* 0x000fe20003f86270 */
[----:B------:R-:W-:Y:S02]  /*5740*/  IMAD R12, R5, R16, R12 ;  /* 0x00000010050c7224 */ /* 0x000fe400078e020c */
[----:B0-----:R-:W-:Y:S02]  /*5750*/  IMAD.MOV.U32 R6, RZ, RZ, R3 ;  /* 0x000000ffff067224 */ /* 0x001fe400078e0003 */
[----:B------:R-:W-:-:S04]  /*5760*/  IMAD.HI.U32 R4, R8, R0, RZ ;  /* 0x0000000008047227 */ /* 0x000fc800078e00ff */
[----:B------:R-:W-:Y:S01]  /*5770*/  @!P3 IMAD.MOV R6, RZ, RZ, -R6 ;  /* 0x000000ffff06b224 */ /* 0x000fe200078e0a06 */
[C---:B------:R-:W-:Y:S01]  /*5780*/  ISETP.GT.U32.AND P3, PT, R5.reuse, R13, PT ;  /* 0x0000000d0500720c */ /* 0x040fe20003f64070 */
[--C-:B------:R-:W-:Y:S01]  /*5790*/  @!P6 IMAD.IADD R14, R14, 0x1, -R5.reuse ;  /* 0x000000010e0ee824 */ /* 0x100fe200078e0a05 */
[----:B------:R-:W-:Y:S01]  /*57a0*/  ISETP.GT.U32.AND P6, PT, R5, R12, PT ;  /* 0x0000000c0500720c */ /* 0x000fe20003fc4070 */
[----:B------:R-:W-:Y:S01]  /*57b0*/  @!P5 IMAD.IADD R11, R11, 0x1, -R5 ;  /* 0x000000010b0bd824 */ /* 0x000fe200078e0a05 */
[----:B------:R0:W-:Y:S01]  /*57c0*/  STL [R1+0x6a0], R6 ;  /* 0x0006a00601007387 */ /* 0x0001e20000100800 */
[----:B------:R-:W-:Y:S02]  /*57d0*/  IMAD.MOV R4, RZ, RZ, -R4 ;  /* 0x000000ffff047224 */ /* 0x000fe400078e0a04 */
[----:B------:R-:W-:Y:S01]  /*57e0*/  VIADD R3, R29, 0x1a7 ;  /* 0x000001a71d037836 */ /* 0x000fe20000000000 */
[C---:B------:R-:W-:Y:S01]  /*57f0*/  ISETP.GT.U32.AND P5, PT, R5.reuse, R11, PT ;  /* 0x0000000b0500720c */ /* 0x040fe20003fa4070 */
[----:B------:R-:W-:-:S02]  /*5800*/  IMAD R2, R5, R4, R0 ;  /* 0x0000000405027224 */ /* 0x000fc400078e0200 */
[----:B------:R-:W-:Y:S02]  /*5810*/  VIADD R4, R29, 0x1a8 ;  /* 0x000001a81d047836 */ /* 0x000fe40000000000 */
[--C-:B------:R-:W-:Y:S01]  /*5820*/  @!P3 IMAD.IADD R13, R13, 0x1, -R5.reuse ;  /* 0x000000010d0db824 */ /* 0x100fe200078e0a05 */
[----:B------:R-:W-:Y:S01]  /*5830*/  ISETP.GT.U32.AND P3, PT, R5, R2, PT ;  /* 0x000000020500720c */ /* 0x000fe20003f64070 */
[--C-:B------:R-:W-:Y:S02]  /*5840*/  @!P6 IMAD.IADD R12, R12, 0x1, -R5.reuse ;  /* 0x000000010c0ce824 */ /* 0x100fe400078e0a05 */
[----:B0-----:R-:W-:Y:S01]  /*5850*/  IMAD.MOV.U32 R6, RZ, RZ, R14 ;  /* 0x000000ffff067224 */ /* 0x001fe200078e000e */
[----:B------:R-:W-:Y:S01]  /*5860*/  IABS R14, R4 ;  /* 0x00000004000e7213 */ /* 0x000fe20000000000 */
[----:B------:R-:W-:Y:S01]  /*5870*/  VIADD R0, R29, 0x1a6 ;  /* 0x000001a61d007836 */ /* 0x000fe20000000000 */
[----:B------:R-:W-:Y:S01]  /*5880*/  ISETP.GT.U32.AND P6, PT, R5, R12, PT ;  /* 0x0000000c0500720c */ /* 0x000fe20003fc4070 */
[----:B------:R-:W-:Y:S01]  /*5890*/  @!P5 IMAD.IADD R11, R11, 0x1, -R5 ;  /* 0x000000010b0bd824 */ /* 0x000fe200078e0a05 */
[----:B------:R-:W-:Y:S01]  /*58a0*/  ISETP.GE.AND P5, PT, R15, RZ, PT ;  /* 0x000000ff0f00720c */ /* 0x000fe20003fa6270 */
[----:B------:R-:W-:Y:S01]  /*58b0*/  @!P1 IMAD.MOV R6, RZ, RZ, -R6 ;  /* 0x000000ffff069224 */ /* 0x000fe200078e0a06 */
[----:B------:R-:W-:Y:S01]  /*58c0*/  ISETP.GE.AND P1, PT, R4, RZ, PT ;  /* 0x000000ff0400720c */ /* 0x000fe20003f26270 */
[----:B------:R-:W-:Y:S01]  /*58d0*/  IMAD.MOV.U32 R9, RZ, RZ, R11 ;  /* 0x000000ffff097224 */ /* 0x000fe200078e000b */
[----:B------:R-:W-:Y:S01]  /*58e0*/  IABS R11, R3 ;  /* 0x00000003000b7213 */ /* 0x000fe20000000000 */
[----:B------:R-:W-:Y:S01]  /*58f0*/  @!P3 IMAD.IADD R2, R2, 0x1, -R5 ;  /* 0x000000010202b824 */ /* 0x000fe200078e0a05 */
[----:B------:R0:W-:Y:S01]  /*5900*/  STL [R1+0x69c], R6 ;  /* 0x00069c0601007387 */ /* 0x0001e20000100800 */
[----:B------:R-:W-:Y:S01]  /*5910*/  @!P2 IMAD.MOV R9, RZ, RZ, -R9 ;  /* 0x000000ffff09a224 */ /* 0x000fe200078e0a09 */
[----:B------:R-:W-:Y:S01]  /*5920*/  ISETP.GE.AND P2, PT, R3, RZ, PT ;  /* 0x000000ff0300720c */ /* 0x000fe20003f46270 */
[----:B------:R-:W-:Y:S01]  /*5930*/  IMAD.HI.U32 R3, R8, R14, RZ ;  /* 0x0000000e08037227 */ /* 0x000fe200078e00ff */
[----:B------:R-:W-:-:S02]  /*5940*/  ISETP.GT.U32.AND P3, PT, R5, R2, PT ;  /* 0x000000020500720c */ /* 0x000fc40003f64070 */
[----:B------:R1:W-:Y:S01]  /*5950*/  STL [R1+0x690], R9 ;  /* 0x0006900901007387 */ /* 0x0003e20000100800 */
[----:B------:R-:W-:Y:S02]  /*5960*/  @!P6 IMAD.IADD R12, R12, 0x1, -R5 ;  /* 0x000000010c0ce824 */ /* 0x000fe400078e0a05 */
[----:B------:R-:W-:Y:S02]  /*5970*/  IMAD.MOV R3, RZ, RZ, -R3 ;  /* 0x000000ffff037224 */ /* 0x000fe400078e0a03 */
[----:B0-----:R-:W-:Y:S02]  /*5980*/  IMAD.MOV.U32 R6, RZ, RZ, R13 ;  /* 0x000000ffff067224 */ /* 0x001fe400078e000d */
[C---:B------:R-:W-:Y:S02]  /*5990*/  IMAD R14, R5.reuse, R3, R14 ;  /* 0x00000003050e7224 */ /* 0x040fe400078e020e */
[----:B------:R-:W-:Y:S01]  /*59a0*/  @!P0 IMAD.MOV R6, RZ, RZ, -R6 ;  /* 0x000000ffff068224 */ /* 0x000fe200078e0a06 */
[----:B------:R-:W-:Y:S01]  /*59b0*/  ISETP.GE.AND P0, PT, R0, RZ, PT ;  /* 0x000000ff0000720c */ /* 0x000fe20003f06270 */
[----:B-1----:R-:W-:Y:S01]  /*59c0*/  IMAD.MOV.U32 R9, RZ, RZ, R12 ;  /* 0x000000ffff097224 */ /* 0x002fe200078e000c */
[----:B------:R-:W-:Y:S01]  /*59d0*/  IABS R0, R0 ;  /* 0x0000000000007213 */ /* 0x000fe20000000000 */
[----:B------:R-:W-:Y:S01]  /*59e0*/  @!P3 IMAD.IADD R2, R2, 0x1, -R5 ;  /* 0x000000010202b824 */ /* 0x000fe200078e0a05 */
[----:B------:R0:W-:Y:S01]  /*59f0*/  STL [R1+0x68c], R6 ;  /* 0x00068c0601007387 */ /* 0x0001e20000100800 */
[----:B------:R-:W-:Y:S01]  /*5a00*/  @!P4 IMAD.MOV R9, RZ, RZ, -R9 ;  /* 0x000000ffff09c224 */ /* 0x000fe200078e0a09 */
[----:B------:R-:W-:Y:S01]  /*5a10*/  ISETP.GT.U32.AND P4, PT, R5, R14, PT ;  /* 0x0000000e0500720c */ /* 0x000fe20003f84070 */
[----:B------:R-:W-:-:S03]  /*5a20*/  IMAD.HI.U32 R4, R8, R0, RZ ;  /* 0x0000000008047227 */ /* 0x000fc600078e00ff */
[----:B------:R1:W-:Y:S01]  /*5a30*/  STL [R1+0x694], R9 ;  /* 0x0006940901007387 */ /* 0x0003e20000100800 */
[----:B------:R-:W-:Y:S02]  /*5a40*/  IMAD.MOV R4, RZ, RZ, -R4 ;  /* 0x000000ffff047224 */ /* 0x000fe400078e0a04 */
[----:B------:R-:W-:Y:S02]  /*5a50*/  VIADD R10, R29, 0x1a5 ;  /* 0x000001a51d0a7836 */ /* 0x000fe40000000000 */
[----:B0-----:R-:W-:-:S03]  /*5a60*/  IMAD.HI.U32 R6, R8, R11, RZ ;  /* 0x0000000b08067227 */ /* 0x001fc600078e00ff */
[----:B------:R-:W-:Y:S01]  /*5a70*/  ISETP.GE.AND P6, PT, R10, RZ, PT ;  /* 0x000000ff0a00720c */ /* 0x000fe20003fc6270 */
[----:B------:R-:W-:Y:S01]  /*5a80*/  IMAD.MOV R6, RZ, RZ, -R6 ;  /* 0x000000ffff067224 */ /* 0x000fe200078e0a06 */
[----:B------:R-:W-:Y:S01]  /*5a90*/  IABS R10, R10 ;  /* 0x0000000a000a7213 */ /* 0x000fe20000000000 */
[C---:B------:R-:W-:Y:S02]  /*5aa0*/  IMAD R0, R5.reuse, R4, R0 ;  /* 0x0000000405007224 */ /* 0x040fe400078e0200 */
[----:B-1----:R-:W-:Y:S02]  /*5ab0*/  IMAD.MOV.U32 R9, RZ, RZ, R2 ;  /* 0x000000ffff097224 */ /* 0x002fe400078e0002 */
[C---:B------:R-:W-:Y:S02]  /*5ac0*/  IMAD R11, R5.reuse, R6, R11 ;  /* 0x00000006050b7224 */ /* 0x040fe400078e020b */
[----:B------:R-:W-:Y:S01]  /*5ad0*/  @!P5 IMAD.MOV R9, RZ, RZ, -R9 ;  /* 0x000000ffff09d224 */ /* 0x000fe200078e0a09 */
[C---:B------:R-:W-:Y:S01]  /*5ae0*/  ISETP.GT.U32.AND P5, PT, R5.reuse, R0, PT ;  /* 0x000000000500720c */ /* 0x040fe20003fa4070 */
[----:B------:R-:W-:Y:S01]  /*5af0*/  @!P4 IMAD.IADD R14, R14, 0x1, -R5 ;  /* 0x000000010e0ec824 */ /* 0x000fe200078e0a05 */
[----:B------:R-:W-:Y:S01]  /*5b00*/  ISETP.GT.U32.AND P3, PT, R5, R11, PT ;  /* 0x0000000b0500720c */ /* 0x000fe20003f64070 */
[----:B------:R-:W-:Y:S01]  /*5b10*/  VIADD R13, R29, 0x1a3 ;  /* 0x000001a31d0d7836 */ /* 0x000fe20000000000 */
[----:B------:R0:W-:Y:S01]  /*5b20*/  STL [R1+0x698], R9 ;  /* 0x0006980901007387 */ /* 0x0001e20000100800 */
[----:B------:R-:W-:Y:S01]  /*5b30*/  IMAD.HI.U32 R3, R8, R10, RZ ;  /* 0x0000000a08037227 */ /* 0x000fe200078e00ff */
[----:B------:R-:W-:-:S02]  /*5b40*/  ISETP.GT.U32.AND P4, PT, R5, R14, PT ;  /* 0x0000000e0500720c */ /* 0x000fc40003f84070 */
[----:B------:R-:W-:Y:S01]  /*5b50*/  IABS R16, R13 ;  /* 0x0000000d00107213 */ /* 0x000fe20000000000 */
[----:B------:R-:W-:Y:S02]  /*5b60*/  VIADD R18, R29, 0x1a4 ;  /* 0x000001a41d127836 */ /* 0x000fe40000000000 */
[----:B------:R-:W-:Y:S02]  /*5b70*/  IMAD.MOV R3, RZ, RZ, -R3 ;  /* 0x000000ffff037224 */ /* 0x000fe400078e0a03 */
[--C-:B------:R-:W-:Y:S01]  /*5b80*/  @!P5 IMAD.IADD R0, R0, 0x1, -R5.reuse ;  /* 0x000000010000d824 */ /* 0x100fe200078e0a05 */
[----:B------:R-:W-:Y:S01]  /*5b90*/  IABS R2, R18 ;  /* 0x0000001200027213 */ /* 0x000fe20000000000 */
[----:B------:R-:W-:Y:S02]  /*5ba0*/  @!P3 IMAD.IADD R11, R11, 0x1, -R5 ;  /* 0x000000010b0bb824 */ /* 0x000fe400078e0a05 */
[C---:B------:R-:W-:Y:S01]  /*5bb0*/  IMAD R10, R5.reuse, R3, R10 ;  /* 0x00000003050a7224 */ /* 0x040fe200078e020a */
[C---:B------:R-:W-:Y:S01]  /*5bc0*/  ISETP.GT.U32.AND P5, PT, R5.reuse, R0, PT ;  /* 0x000000000500720c */ /* 0x040fe20003fa4070 */
[----:B------:R-:W-:Y:S01]  /*5bd0*/  IMAD.HI.U32 R6, R8, R16, RZ ;  /* 0x0000001008067227 */ /* 0x000fe200078e00ff */
[----:B------:R-:W-:-:S03]  /*5be0*/  ISETP.GT.U32.AND P3, PT, R5, R11, PT ;  /* 0x0000000b0500720c */ /* 0x000fc60003f64070 */
[----:B------:R-:W-:-:S04]  /*5bf0*/  IMAD.HI.U32 R12, R8, R2, RZ ;  /* 0x00000002080c7227 */ /* 0x000fc800078e00ff */
[----:B------:R-:W-:Y:S02]  /*5c00*/  IMAD.MOV R6, RZ, RZ, -R6 ;  /* 0x000000ffff067224 */ /* 0x000fe400078e0a06 */
[--C-:B------:R-:W-:Y:S01]  /*5c10*/  @!P4 IMAD.IADD R14, R14, 0x1, -R5.reuse ;  /* 0x000000010e0ec824 */ /* 0x100fe200078e0a05 */
[C---:B------:R-:W-:Y:S01]  /*5c20*/  ISETP.GT.U32.AND P4, PT, R5.reuse, R10, PT ;  /* 0x0000000a0500720c */ /* 0x040fe20003f84070 */
[----:B------:R-:W-:Y:S02]  /*5c30*/  IMAD.MOV R12, RZ, RZ, -R12 ;  /* 0x000000ffff0c7224 */ /* 0x000fe400078e0a0c */
[C---:B------:R-:W-:Y:S02]  /*5c40*/  IMAD R16, R5.reuse, R6, R16 ;  /* 0x0000000605107224 */ /* 0x040fe400078e0210 */
[C---:B------:R-:W-:Y:S02]  /*5c50*/  IMAD R2, R5.reuse, R12, R2 ;  /* 0x0000000c05027224 */ /* 0x040fe400078e0202 */
[--C-:B------:R-:W-:Y:S01]  /*5c60*/  @!P5 IMAD.IADD R0, R0, 0x1, -R5.reuse ;  /* 0x000000010000d824 */ /* 0x100fe200078e0a05 */
[----:B------:R-:W-:Y:S01]  /*5c70*/  ISETP.GT.U32.AND P5, PT, R5, R16, PT ;  /* 0x000000100500720c */ /* 0x000fe20003fa4070 */
[----:B------:R-:W-:Y:S01]  /*5c80*/  @!P3 IMAD.IADD R11, R11, 0x1, -R5 ;  /* 0x000000010b0bb824 */ /* 0x000fe200078e0a05 */
[----:B------:R-:W-:Y:S01]  /*5c90*/  ISETP.GT.U32.AND P3, PT, R5, R2, PT ;  /* 0x000000020500720c */ /* 0x000fe20003f64070 */
[----:B0-----:R-:W-:-:S02]  /*5ca0*/  VIADD R9, R29, 0x1a2 ;  /* 0x000001a21d097836 */ /* 0x001fc40000000000 */
[----:B------:R-:W-:Y:S02]  /*5cb0*/  IMAD.MOV.U32 R19, RZ, RZ, R14 ;  /* 0x000000ffff137224 */ /* 0x000fe400078e000e */
[----:B------:R-:W-:Y:S01]  /*5cc0*/  @!P4 IMAD.IADD R10, R10, 0x1, -R5 ;  /* 0x000000010a0ac824 */ /* 0x000fe200078e0a05 */
[----:B------:R-:W-:Y:S01]  /*5cd0*/  IABS R3, R9 ;  /* 0x0000000900037213 */ /* 0x000fe20000000000 */
[C---:B------:R-:W-:Y:S01]  /*5ce0*/  VIADD R4, R29.reuse, 0x1a1 ;  /* 0x000001a11d047836 */ /* 0x040fe20000000000 */
[----:B------:R-:W-:Y:S01]  /*5cf0*/  ISETP.GE.AND P4, PT, R18, RZ, PT ;  /* 0x000000ff1200720c */ /* 0x000fe20003f86270 */
[----:B------:R-:W-:Y:S02]  /*5d00*/  VIADD R6, R29, 0x1a0 ;  /* 0x000001a01d067836 */ /* 0x000fe40000000000 */
[----:B------:R-:W-:Y:S01]  /*5d10*/  @!P1 IMAD.MOV R19, RZ, RZ, -R19 ;  /* 0x000000ffff139224 */ /* 0x000fe200078e0a13 */
[C---:B------:R-:W-:Y:S01]  /*5d20*/  ISETP.GT.U32.AND P1, PT, R5.reuse, R10, PT ;  /* 0x0000000a0500720c */ /* 0x040fe20003f24070 */
[--C-:B------:R-:W-:Y:S01]  /*5d30*/  @!P5 IMAD.IADD R16, R16, 0x1, -R5.reuse ;  /* 0x000000011010d824 */ /* 0x100fe200078e0a05 */
[----:B------:R-:W-:Y:S01]  /*5d40*/  IABS R15, R4 ;  /* 0x00000004000f7213 */ /* 0x000fe20000000000 */
[----:B------:R-:W-:Y:S01]  /*5d50*/  IMAD.HI.U32 R17, R8, R3, RZ ;  /* 0x0000000308117227 */ /* 0x000fe200078e00ff */
[----:B------:R-:W-:Y:S01]  /*5d60*/  IABS R14, R6 ;  /* 0x00000006000e7213 */ /* 0x000fe20000000000 */
[----:B------:R0:W-:Y:S01]  /*5d70*/  STL [R1+0x688], R19 ;  /* 0x0006881301007387 */ /* 0x0001e20000100800 */
[----:B------:R-:W-:Y:S01]  /*5d80*/  ISETP.GT.U32.AND P5, PT, R5, R16, PT ;  /* 0x000000100500720c */ /* 0x000fe20003fa4070 */
[----:B------:R-:W-:Y:S01]  /*5d90*/  @!P3 IMAD.IADD R2, R2, 0x1, -R5 ;  /* 0x000000010202b824 */ /* 0x000fe200078e0a05 */
[----:B------:R-:W-:Y:S01]  /*5da0*/  ISETP.GE.AND P3, PT, R13, RZ, PT ;  /* 0x000000ff0d00720c */ /* 0x000fe20003f66270 */
[----:B------:R-:W-:-:S04]  /*5db0*/  IMAD.HI.U32 R12, R8, R15, RZ ;  /* 0x0000000f080c7227 */ /* 0x000fc800078e00ff */
[----:B------:R-:W-:Y:S02]  /*5dc0*/  IMAD.MOV R17, RZ, RZ, -R17 ;  /* 0x000000ffff117224 */ /* 0x000fe400078e0a11 */
[----:B0-----:R-:W-:Y:S02]  /*5dd0*/  IMAD.MOV.U32 R19, RZ, RZ, R11 ;  /* 0x000000ffff137224 */ /* 0x001fe400078e000b */
[----:B------:R-:W-:-:S04]  /*5de0*/  IMAD.HI.U32 R11, R8, R14, RZ ;  /* 0x0000000e080b7227 */ /* 0x000fc800078e00ff */
[----:B------:R-:W-:Y:S01]  /*5df0*/  @!P2 IMAD.MOV R19, RZ, RZ, -R19 ;  /* 0x000000ffff13a224 */ /* 0x000fe200078e0a13 */
[C---:B------:R-:W-:Y:S01]  /*5e00*/  ISETP.GT.U32.AND P2, PT, R5.reuse, R2, PT ;  /* 0x000000020500720c */ /* 0x040fe20003f44070 */
[----:B------:R-:W-:Y:S02]  /*5e10*/  IMAD.MOV R12, RZ, RZ, -R12 ;  /* 0x000000ffff0c7224 */ /* 0x000fe400078e0a0c */
[C---:B------:R-:W-:Y:S01]  /*5e20*/  IMAD R3, R5.reuse, R17, R3 ;  /* 0x0000001105037224 */ /* 0x040fe200078e0203 */
[----:B------:R-:W-:Y:S01]  /*5e30*/  STL [R1+0x684], R19 ;  /* 0x0006841301007387 */ /* 0x000fe20000100800 */
[----:B------:R-:W-:Y:S02]  /*5e40*/  @!P1 IMAD.IADD R10, R10, 0x1, -R5 ;  /* 0x000000010a0a9824 */ /* 0x000fe400078e0a05 */
[----:B------:R-:W-:Y:S01]  /*5e50*/  IMAD.MOV R11, RZ, RZ, -R11 ;  /* 0x000000ffff0b7224 */ /* 0x000fe200078e0a0b */
[C---:B------:R-:W-:Y:S01]  /*5e60*/  ISETP.GT.U32.AND P1, PT, R5.reuse, R3, PT ;  /* 0x000000030500720c */ /* 0x040fe20003f24070 */
[----:B------:R-:W-:-:S02]  /*5e70*/  IMAD R15, R5, R12, R15 ;  /* 0x0000000c050f7224 */ /* 0x000fc400078e020f */
[----:B------:R-:W-:Y:S02]  /*5e80*/  IMAD.MOV.U32 R12, RZ, RZ, R10 ;  /* 0x000000ffff0c7224 */ /* 0x000fe400078e000a */
[----:B------:R-:W-:Y:S02]  /*5e90*/  IMAD R14, R5, R11, R14 ;  /* 0x0000000b050e7224 */ /* 0x000fe400078e020e */
[----:B------:R-:W-:Y:S01]  /*5ea0*/  @!P0 IMAD.MOV R0, RZ, RZ, -R0 ;  /* 0x000000ffff008224 */ /* 0x000fe200078e0a00 */
[----:B------:R-:W-:Y:S01]  /*5eb0*/  ISETP.GE.AND P0, PT, R9, RZ, PT ;  /* 0x000000ff0900720c */ /* 0x000fe20003f06270 */
[----:B------:R-:W-:Y:S01]  /*5ec0*/  @!P6 IMAD.MOV R12, RZ, RZ, -R12 ;  /* 0x000000ffff0ce224 */ /* 0x000fe200078e0a0c */
[C---:B------:R-:W-:Y:S01]  /*5ed0*/  ISETP.GT.U32.AND P6, PT, R5.reuse, R15, PT ;  /* 0x0000000f0500720c */ /* 0x040fe20003fc4070 */
[--C-:B------:R-:W-:Y:S01]  /*5ee0*/  @!P5 IMAD.IADD R16, R16, 0x1, -R5.reuse ;  /* 0x000000011010d824 */ /* 0x100fe200078e0a05 */
[----:B------:R-:W-:Y:S01]  /*5ef0*/  ISETP.GT.U32.AND P5, PT, R5, R14, PT ;  /* 0x0000000e0500720c */ /* 0x000fe20003fa4070 */
[----:B------:R-:W-:Y:S01]  /*5f00*/  @!P2 IMAD.IADD R2, R2, 0x1, -R5 ;  /* 0x000000010202a824 */ /* 0x000fe200078e0a05 */
[----:B------:R0:W-:Y:S01]  /*5f10*/  STL [R1+0x680], R0 ;  /* 0x0006800001007387 */ /* 0x0001e20000100800 */
[----:B------:R-:W-:Y:S01]  /*5f20*/  ISETP.GE.AND P2, PT, R4, RZ, PT ;  /* 0x000000ff0400720c */ /* 0x000fe20003f46270 */
[----:B------:R-:W-:-:S02]  /*5f30*/  VIADD R4, R29, 0x19e ;  /* 0x0000019e1d047836 */ /* 0x000fc40000000000 */
[--C-:B------:R-:W-:Y:S01]  /*5f40*/  @!P1 IMAD.IADD R3, R3, 0x1, -R5.reuse ;  /* 0x0000000103039824 */ /* 0x100fe200078e0a05 */
[----:B------:R-:W-:Y:S01]  /*5f50*/  ISETP.GE.AND P1, PT, R6, RZ, PT ;  /* 0x000000ff0600720c */ /* 0x000fe20003f26270 */
[----:B------:R-:W-:Y:S01]  /*5f60*/  IMAD.MOV.U32 R11, RZ, RZ, R2 ;  /* 0x000000ffff0b7224 */ /* 0x000fe200078e0002 */
[----:B------:R-:W-:Y:S01]  /*5f70*/  IABS R10, R4 ;  /* 0x00000004000a7213 */ /* 0x000fe20000000000 */
[----:B------:R1:W-:Y:S01]  /*5f80*/  STL [R1+0x67c], R12 ;  /* 0x00067c0c01007387 */ /* 0x0003e20000100800 */
[--C-:B------:R-:W-:Y:S01]  /*5f90*/  @!P6 IMAD.IADD R15, R15, 0x1, -R5.reuse ;  /* 0x000000010f0fe824 */ /* 0x100fe200078e0a05 */
[----:B------:R-:W-:Y:S01]  /*5fa0*/  ISETP.GT.U32.AND P6, PT, R5, R3, PT ;  /* 0x000000030500720c */ /* 0x000fe20003fc4070 */
[----:B0-----:R-:W-:Y:S02]  /*5fb0*/  VIADD R0, R29, 0x19f ;  /* 0x0000019f1d007836 */ /* 0x001fe40000000000 */
[----:B------:R-:W-:Y:S02]  /*5fc0*/  @!P5 IMAD.IADD R14, R14, 0x1, -R5 ;  /* 0x000000010e0ed824 */ /* 0x000fe400078e0a05 */
[----:B------:R-:W-:Y:S01]  /*5fd0*/  IMAD.MOV.U32 R2, RZ, RZ, R10 ;  /* 0x000000ffff027224 */ /* 0x000fe200078e000a */
        /* <DEDUP_REMOVED lines=8> */
[----:B------:R-:W-:Y:S02]  /*6060*/  IMAD.MOV R10, RZ, RZ, -R10 ;  /* 0x000000ffff0a7224 */ /* 0x000fe400078e0a0a */
[----:B------:R-:W-:Y:S02]  /*6070*/  IMAD R6, R5, R6, R9 ;  /* 0x0000000605067224 */ /* 0x000fe400078e0209 */
[----:B------:R-:W-:Y:S02]  /*6080*/  @!P6 IMAD.IADD R3, R3, 0x1, -R5 ;  /* 0x000000010303e824 */ /* 0x000fe400078e0a05 */
[C---:B------:R-:W-:Y:S01]  /*6090*/  IMAD R2, R5.reuse, R10, R2 ;  /* 0x0000000a05027224 */ /* 0x040fe200078e0202 */
[----:B------:R-:W-:Y:S01]  /*60a0*/  ISETP.GT.U32.AND P6, PT, R5, R6, PT ;  /* 0x000000060500720c */ /* 0x000fe20003fc4070 */
[----:B-1----:R-:W-:-:S02]  /*60b0*/  VIADD R12, R29, 0x19d ;  /* 0x0000019d1d0c7836 */ /* 0x002fc40000000000 */
[--C-:B------:R-:W-:Y:S01]  /*60c0*/  @!P5 IMAD.IADD R14, R14, 0x1, -R5.reuse ;  /* 0x000000010e0ed824 */ /* 0x100fe200078e0a05 */
[----:B------:R-:W-:Y:S01]  /*60d0*/  ISETP.GT.U32.AND P5, PT, R5, R2, PT ;  /* 0x000000020500720c */ /* 0x000fe20003fa4070 */
[----:B0-----:R-:W-:Y:S01]  /*60e0*/  VIADD R11, R29, 0x19c ;  /* 0x0000019c1d0b7836 */ /* 0x001fe20000000000 */
[----:B------:R-:W-:Y:S01]  /*60f0*/  IABS R9, R12 ;  /* 0x0000000c00097213 */ /* 0x000fe20000000000 */
[----:B------:R-:W-:Y:S01]  /*6100*/  @!P4 IMAD.IADD R15, R15, 0x1, -R5 ;  /* 0x000000010f0fc824 */ /* 0x000fe200078e0a05 */
[----:B------:R-:W-:Y:S01]  /*6110*/  ISETP.GE.AND P4, PT, R0, RZ, PT ;  /* 0x000000ff0000720c */ /* 0x000fe20003f86270 */
[----:B------:R-:W-:Y:S01]  /*6120*/  VIADD R0, R29, 0x19b ;  /* 0x0000019b1d007836 */ /* 0x000fe20000000000 */
[----:B------:R-:W-:Y:S01]  /*6130*/  IABS R18, R11 ;  /* 0x0000000b00127213 */ /* 0x000fe20000000000 */
[----:B------:R-:W-:-:S04]  /*6140*/  IMAD.HI.U32 R10, R8, R9, RZ ;  /* 0x00000009080a7227 */ /* 0x000fc800078e00ff */
[----:B------:R-:W-:Y:S01]  /*6150*/  @!P6 IMAD.IADD R6, R6, 0x1, -R5 ;  /* 0x000000010606e824 */ /* 0x000fe200078e0a05 */
[----:B------:R-:W-:Y:S01]  /*6160*/  ISETP.GE.AND P6, PT, R4, RZ, PT ;  /* 0x000000ff0400720c */ /* 0x000fe20003fc6270 */
[----:B------:R-:W-:-:S04]  /*6170*/  IMAD.HI.U32 R13, R8, R18, RZ ;  /* 0x00000012080d7227 */ /* 0x000fc800078e00ff */
[----:B------:R-:W-:Y:S02]  /*6180*/  IMAD.MOV R10, RZ, RZ, -R10 ;  /* 0x000000ffff0a7224 */ /* 0x000fe400078e0a0a */
[----:B------:R-:W-:Y:S01]  /*6190*/  @!P5 IMAD.IADD R2, R2, 0x1, -R5 ;  /* 0x000000010202d824 */ /* 0x000fe200078e0a05 */
[----:B------:R-:W-:Y:S01]  /*61a0*/  ISETP.GT.U32.AND P5, PT, R5, R6, PT ;  /* 0x000000060500720c */ /* 0x000fe20003fa4070 */
[----:B------:R-:W-:Y:S02]  /*61b0*/  IMAD.MOV.U32 R17, RZ, RZ, R3 ;  /* 0x000000ffff117224 */ /* 0x000fe400078e0003 */
[----:B------:R-:W-:Y:S02]  /*61c0*/  @!P3 IMAD.MOV R16, RZ, RZ, -R16 ;  /* 0x000000ffff10b224 */ /* 0x000fe400078e0a10 */
[----:B------:R-:W-:Y:S02]  /*61d0*/  IMAD.MOV R13, RZ, RZ, -R13 ;  /* 0x000000ffff0d7224 */ /* 0x000fe400078e0a0d */
[----:B------:R-:W-:Y:S01]  /*61e0*/  VIADD R4, R29, 0x19a ;  /* 0x0000019a1d047836 */ /* 0x000fe20000000000 */
[----:B------:R0:W-:Y:S01]  /*61f0*/  STL [R1+0x2cc], R16 ;  /* 0x0002cc1001007387 */ /* 0x0001e20000100800 */
[C---:B------:R-:W-:Y:S01]  /*6200*/  IMAD R9, R5.reuse, R10, R9 ;  /* 0x0000000a05097224 */ /* 0x040fe200078e0209 */
[----:B------:R-:W-:Y:S01]  /*6210*/  IABS R10, R0 ;  /* 0x00000000000a7213 */ /* 0x000fe20000000000 */
[----:B------:R-:W-:Y:S01]  /*6220*/  @!P0 IMAD.MOV R17, RZ, RZ, -R17 ;  /* 0x000000ffff118224 */ /* 0x000fe200078e0a11 */
[C---:B------:R-:W-:Y:S01]  /*6230*/  ISETP.GT.U32.AND P0, PT, R5.reuse, R2, PT ;  /* 0x000000020500720c */ /* 0x040fe20003f04070 */
[C---:B------:R-:W-:Y:S01]  /*6240*/  IMAD R18, R5.reuse, R13, R18 ;  /* 0x0000000d05127224 */ /* 0x040fe200078e0212 */
[----:B------:R-:W-:Y:S01]  /*6250*/  IABS R13, R4 ;  /* 0x00000004000d7213 */ /* 0x000fe20000000000 */
[----:B------:R-:W-:Y:S01]  /*6260*/  IMAD.HI.U32 R3, R8, R10, RZ ;  /* 0x0000000a08037227 */ /* 0x000fe200078e00ff */
[----:B------:R-:W-:Y:S01]  /*6270*/  STL [R1+0x678], R17 ;  /* 0x0006781101007387 */ /* 0x000fe20000100800 */
[----:B------:R-:W-:-:S02]  /*6280*/  ISETP.GT.U32.AND P3, PT, R5, R9, PT ;  /* 0x000000090500720c */ /* 0x000fc40003f64070 */
[----:B0-----:R-:W-:Y:S02]  /*6290*/  IMAD.MOV.U32 R16, RZ, RZ, R14 ;  /* 0x000000ffff107224 */ /* 0x001fe400078e000e */
[----:B------:R-:W-:Y:S01]  /*62a0*/  @!P2 IMAD.MOV R15, RZ, RZ, -R15 ;  /* 0x000000ffff0fa224 */ /* 0x000fe200078e0a0f */
[----:B------:R-:W-:Y:S01]  /*62b0*/  ISETP.GT.U32.AND P2, PT, R5, R18, PT ;  /* 0x000000120500720c */ /* 0x000fe20003f44070 */
[----:B------:R-:W-:Y:S01]  /*62c0*/  @!P1 IMAD.MOV R16, RZ, RZ, -R16 ;  /* 0x000000ffff109224 */ /* 0x000fe200078e0a10 */
[----:B------:R-:W-:Y:S01]  /*62d0*/  ISETP.GE.AND P1, PT, R12, RZ, PT ;  /* 0x000000ff0c00720c */ /* 0x000fe20003f26270 */
[----:B------:R-:W-:Y:S01]  /*62e0*/  IMAD.HI.U32 R14, R8, R13, RZ ;  /* 0x0000000d080e7227 */ /* 0x000fe200078e00ff */
[----:B------:R-:W-:Y:S03]  /*62f0*/  STL [R1+0x660], R15 ;  /* 0x0006600f01007387 */ /* 0x000fe60000100800 */
[----:B------:R-:W-:Y:S01]  /*6300*/  @!P5 IMAD.IADD R6, R6, 0x1, -R5 ;  /* 0x000000010606d824 */ /* 0x000fe200078e0a05 */
[----:B------:R0:W-:Y:S01]  /*6310*/  STL [R1+0x674], R16 ;  /* 0x0006741001007387 */ /* 0x0001e20000100800 */
[----:B------:R-:W-:Y:S01]  /*6320*/  IMAD.MOV R3, RZ, RZ, -R3 ;  /* 0x000000ffff037224 */ /* 0x000fe200078e0a03 */
[----:B------:R-:W-:Y:S01]  /*6330*/  ISETP.GE.AND P5, PT, R11, RZ, PT ;  /* 0x000000ff0b00720c */ /* 0x000fe20003fa6270 */
[----:B------:R-:W-:-:S02]  /*6340*/  IMAD.MOV R14, RZ, RZ, -R14 ;  /* 0x000000ffff0e7224 */ /* 0x000fc400078e0a0e */
[----:B------:R-:W-:Y:S01]  /*6350*/  @!P0 IMAD.IADD R2, R2, 0x1, -R5 ;  /* 0x0000000102028824 */ /* 0x000fe200078e0a05 */
[----:B------:R-:W-:Y:S01]  /*6360*/  ISETP.GE.AND P0, PT, R0, RZ, PT ;  /* 0x000000ff0000720c */ /* 0x000fe20003f06270 */
[C---:B------:R-:W-:Y:S02]  /*6370*/  IMAD R10, R5.reuse, R3, R10 ;  /* 0x00000003050a7224 */ /* 0x040fe400078e020a */
[C---:B------:R-:W-:Y:S02]  /*6380*/  IMAD R13, R5.reuse, R14, R13 ;  /* 0x0000000e050d7224 */ /* 0x040fe400078e020d */
[----:B0-----:R-:W-:Y:S02]  /*6390*/  IMAD.MOV.U32 R16, RZ, RZ, R6 ;  /* 0x000000ffff107224 */ /* 0x001fe400078e0006 */
[----:B------:R-:W-:Y:S02]  /*63a0*/  IMAD.MOV.U32 R15, RZ, RZ, R2 ;  /* 0x000000ffff0f7224 */ /* 0x000fe400078e0002 */
[----:B------:R-:W-:Y:S01]  /*63b0*/  @!P4 IMAD.MOV R16, RZ, RZ, -R16 ;  /* 0x000000ffff10c224 */ /* 0x000fe200078e0a10 */
[----:B------:R-:W-:Y:S01]  /*63c0*/  ISETP.GT.U32.AND P4, PT, R5, R10, PT ;  /* 0x0000000a0500720c */ /* 0x000fe20003f84070 */
[----:B------:R-:W-:-:S02]  /*63d0*/  @!P2 IMAD.IADD R18, R18, 0x1, -R5 ;  /* 0x000000011212a824 */ /* 0x000fc400078e0a05 */
[----:B------:R-:W-:Y:S01]  /*63e0*/  @!P6 IMAD.MOV R15, RZ, RZ, -R15 ;  /* 0x000000ffff0fe224 */ /* 0x000fe200078e0a0f */
[----:B------:R-:W-:Y:S01]  /*63f0*/  ISETP.GT.U32.AND P6, PT, R5, R13, PT ;  /* 0x0000000d0500720c */ /* 0x000fe20003fc4070 */
[----:B------:R-:W-:Y:S01]  /*6400*/  VIADD R0, R29, 0x199 ;  /* 0x000001991d007836 */ /* 0x000fe20000000000 */
[----:B------:R-:W-:Y:S01]  /*6410*/  ISETP.GT.U32.AND P2, PT, R5, R18, PT ;  /* 0x000000120500720c */ /* 0x000fe20003f44070 */
[----:B------:R-:W-:Y:S01]  /*6420*/  VIADD R3, R29, 0x198 ;  /* 0x000001981d037836 */ /* 0x000fe20000000000 */
[----:B------:R0:W-:Y:S01]  /*6430*/  STL [R1+0x668], R16 ;  /* 0x0006681001007387 */ /* 0x0001e20000100800 */
[--C-:B------:R-:W-:Y:S01]  /*6440*/  @!P3 IMAD.IADD R9, R9, 0x1, -R5.reuse ;  /* 0x000000010909b824 */ /* 0x100fe200078e0a05 */
[----:B------:R-:W-:Y:S02]  /*6450*/  IABS R11, R0 ;  /* 0x00000000000b7213 */ /* 0x000fe40000000000 */
[----:B------:R-:W-:Y:S01]  /*6460*/  IABS R2, R3 ;  /* 0x0000000300027213 */ /* 0x000fe20000000000 */
[--C-:B------:R-:W-:Y:S01]  /*6470*/  @!P4 IMAD.IADD R10, R10, 0x1, -R5.reuse ;  /* 0x000000010a0ac824 */ /* 0x100fe200078e0a05 */
[C---:B------:R-:W-:Y:S01]  /*6480*/  ISETP.GT.U32.AND P3, PT, R5.reuse, R9, PT ;  /* 0x000000090500720c */ /* 0x040fe20003f64070 */
[----:B------:R-:W-:Y:S01]  /*6490*/  IMAD.HI.U32 R6, R8, R11, RZ ;  /* 0x0000000b08067227 */ /* 0x000fe200078e00ff */
[----:B------:R-:W-:Y:S02]  /*64a0*/  STL [R1+0x670], R15 ;  /* 0x0006700f01007387 */ /* 0x000fe40000100800 */
[----:B------:R-:W-:Y:S01]  /*64b0*/  ISETP.GT.U32.AND P4, PT, R5, R10, PT ;  /* 0x0000000a0500720c */ /* 0x000fe20003f84070 */
[----:B------:R-:W-:-:S02]  /*64c0*/  @!P6 IMAD.IADD R13, R13, 0x1, -R5 ;  /* 0x000000010d0de824 */ /* 0x000fc400078e0a05 */
[----:B------:R-:W-:Y:S01]  /*64d0*/  @!P2 IMAD.IADD R18, R18, 0x1, -R5 ;  /* 0x000000011212a824 */ /* 0x000fe200078e0a05 */
[----:B------:R-:W-:Y:S01]  /*64e0*/  ISETP.GE.AND P2, PT, R0, RZ, PT ;  /* 0x000000ff0000720c */ /* 0x000fe20003f46270 */
[----:B------:R-:W-:Y:S01]  /*64f0*/  IMAD.HI.U32 R0, R8, R2, RZ ;  /* 0x0000000208007227 */ /* 0x000fe200078e00ff */
[----:B------:R-:W-:-:S03]  /*6500*/  ISETP.GT.U32.AND P6, PT, R5, R13, PT ;  /* 0x0000000d0500720c */ /* 0x000fc60003fc4070 */
[----:B------:R-:W-:Y:S02]  /*6510*/  IMAD.MOV R6, RZ, RZ, -R6 ;  /* 0x000000ffff067224 */ /* 0x000fe400078e0a06 */
[----:B------:R-:W-:Y:S02]  /*6520*/  IMAD.MOV R0, RZ, RZ, -R0 ;  /* 0x000000ffff007224 */ /* 0x000fe400078e0a00 */
[C---:B------:R-:W-:Y:S02]  /*6530*/  IMAD R11, R5.reuse, R6, R11 ;  /* 0x00000006050b7224 */ /* 0x040fe400078e020b */
[C---:B------:R-:W-:Y:S02]  /*6540*/  IMAD R2, R5.reuse, R0, R2 ;  /* 0x0000000005027224 */ /* 0x040fe400078e0202 */
[--C-:B------:R-:W-:Y:S01]  /*6550*/  @!P4 IMAD.IADD R10, R10, 0x1, -R5.reuse ;  /* 0x000000010a0ac824 */ /* 0x100fe200078e0a05 */
[----:B------:R-:W-:Y:S01]  /*6560*/  ISETP.GT.U32.AND P4, PT, R5, R11, PT ;  /* 0x0000000b0500720c */ /* 0x000fe20003f84070 */
[--C-:B------:R-:W-:Y:S01]  /*6570*/  @!P6 IMAD.IADD R13, R13, 0x1, -R5.reuse ;  /* 0x000000010d0de824 */ /* 0x100fe200078e0a05 */
[----:B------:R-:W-:Y:S01]  /*6580*/  ISETP.GT.U32.AND P6, PT, R5, R2, PT ;  /* 0x000000020500720c */ /* 0x000fe20003fc4070 */
[----:B------:R-:W-:Y:S01]  /*6590*/  @!P3 IMAD.IADD R9, R9, 0x1, -R5 ;  /* 0x000000010909b824 */ /* 0x000fe200078e0a05 */
[----:B------:R-:W-:Y:S01]  /*65a0*/  ISETP.GE.AND P3, PT, R4, RZ, PT ;  /* 0x000000ff0400720c */ /* 0x000fe20003f66270 */
[----:B------:R-:W-:-:S02]  /*65b0*/  VIADD R4, R29, 0x197 ;  /* 0x000001971d047836 */ /* 0x000fc40000000000 */
[C---:B------:R-:W-:Y:S02]  /*65c0*/  VIADD R6, R29.reuse, 0x196 ;  /* 0x000001961d067836 */ /* 0x040fe40000000000 */
[----:B------:R-:W-:Y:S01]  /*65d0*/  IMAD.MOV.U32 R14, RZ, RZ, R9 ;  /* 0x000000ffff0e7224 */ /* 0x000fe200078e0009 */
[----:B------:R-:W-:Y:S01]  /*65e0*/  IABS R12, R4 ;  /* 0x00000004000c7213 */ /* 0x000fe20000000000 */
[----:B------:R-:W-:Y:S01]  /*65f0*/  VIADD R9, R29, 0x195 ;  /* 0x000001951d097836 */ /* 0x000fe20000000000 */
[----:B0-----:R-:W-:Y:S01]  /*6600*/  IABS R16, R6 ;  /* 0x0000000600107213 */ /* 0x001fe20000000000 */
[--C-:B------:R-:W-:Y:S02]  /*6610*/  @!P4 IMAD.IADD R11, R11, 0x1, -R5.reuse ;  /* 0x000000010b0bc824 */ /* 0x100fe400078e0a05 */
[----:B------:R-:W-:Y:S01]  /*6620*/  @!P6 IMAD.IADD R2, R2, 0x1, -R5 ;  /* 0x000000010202e824 */ /* 0x000fe200078e0a05 */
[----:B------:R-:W-:Y:S01]  /*6630*/  IABS R17, R9 ;  /* 0x0000000900117213 */ /* 0x000fe20000000000 */
[----:B------:R-:W-:Y:S01]  /*6640*/  IMAD.HI.U32 R0, R8, R12, RZ ;  /* 0x0000000c08007227 */ /* 0x000fe200078e00ff */
[----:B------:R-:W-:-:S03]  /*6650*/  ISETP.GT.U32.AND P6, PT, R5, R11, PT ;  /* 0x0000000b0500720c */ /* 0x000fc60003fc4070 */
[----:B------:R-:W-:-:S04]  /*6660*/  IMAD.HI.U32 R19, R8, R16, RZ ;  /* 0x0000001008137227 */ /* 0x000fc800078e00ff */
[----:B------:R-:W-:Y:S01]  /*6670*/  @!P1 IMAD.MOV R14, RZ, RZ, -R14 ;  /* 0x000000ffff0e9224 */ /* 0x000fe200078e0a0e */
[----:B------:R-:W-:Y:S01]  /*6680*/  ISETP.GE.AND P1, PT, R3, RZ, PT ;  /* 0x000000ff0300720c */ /* 0x000fe20003f26270 */
[----:B------:R-:W-:Y:S02]  /*6690*/  IMAD.MOV R0, RZ, RZ, -R0 ;  /* 0x000000ffff007224 */ /* 0x000fe400078e0a00 */
[----:B------:R-:W-:Y:S01]  /*66a0*/  VIADD R3, R29, 0x194 ;  /* 0x000001941d037836 */ /* 0x000fe20000000000 */
[----:B------:R0:W-:Y:S01]  /*66b0*/  STL [R1+0x66c], R14 ;  /* 0x00066c0e01007387 */ /* 0x0001e20000100800 */
[----:B------:R-:W-:Y:S02]  /*66c0*/  IMAD.MOV R19, RZ, RZ, -R19 ;  /* 0x000000ffff137224 */ /* 0x000fe400078e0a13 */
[C---:B------:R-:W-:Y:S02]  /*66d0*/  IMAD R12, R5.reuse, R0, R12 ;  /* 0x00000000050c7224 */ /* 0x040fe400078e020c */
[----:B------:R-:W-:Y:S01]  /*66e0*/  @!P5 IMAD.MOV R18, RZ, RZ, -R18 ;  /* 0x000000ffff12d224 */ /* 0x000fe200078e0a12 */
[----:B------:R-:W-:Y:S01]  /*66f0*/  ISETP.GE.AND P5, PT, R4, RZ, PT ;  /* 0x000000ff0400720c */ /* 0x000fe20003fa6270 */
[C---:B------:R-:W-:Y:S01]  /*6700*/  IMAD R16, R5.reuse, R19, R16 ;  /* 0x0000001305107224 */ /* 0x040fe200078e0210 */
[----:B------:R-:W-:Y:S01]  /*6710*/  ISETP.GT.U32.AND P4, PT, R5, R12, PT ;  /* 0x0000000c0500720c */ /* 0x000fe20003f84070 */
[----:B------:R-:W-:Y:S01]  /*6720*/  @!P6 IMAD.IADD R11, R11, 0x1, -R5 ;  /* 0x000000010b0be824 */ /* 0x000fe200078e0a05 */
[----:B0-----:R-:W-:Y:S01]  /*6730*/  IABS R14, R3 ;  /* 0x00000003000e7213 */ /* 0x001fe20000000000 */
[----:B------:R0:W-:Y:S01]  /*6740*/  STL [R1+0x664], R18 ;  /* 0x0006641201007387 */ /* 0x0001e20000100800 */
[----:B------:R-:W-:Y:S01]  /*6750*/  ISETP.GT.U32.AND P6, PT, R5, R16, PT ;  /* 0x000000100500720c */ /* 0x000fe20003fc4070 */
[----:B------:R-:W-:-:S04]  /*6760*/  IMAD.HI.U32 R15, R8, R17, RZ ;  /* 0x00000011080f7227 */ /* 0x000fc800078e00ff */
[----:B------:R-:W-:Y:S02]  /*6770*/  IMAD.MOV R15, RZ, RZ, -R15 ;  /* 0x000000ffff0f7224 */ /* 0x000fe400078e0a0f */
[----:B------:R-:W-:Y:S02]  /*6780*/  VIADD R0, R29, 0x193 ;  /* 0x000001931d007836 */ /* 0x000fe40000000000 */
[----:B0-----:R-:W-:Y:S02]  /*6790*/  IMAD.MOV.U32 R18, RZ, RZ, R10 ;  /* 0x000000ffff127224 */ /* 0x001fe400078e000a */
[----:B------:R-:W-:Y:S01]  /*67a0*/  IMAD.HI.U32 R10, R8, R14, RZ ;  /* 0x0000000e080a7227 */ /* 0x000fe200078e00ff */
[----:B------:R-:W-:-:S03]  /*67b0*/  IABS R4, R0 ;  /* 0x0000000000047213 */ /* 0x000fc60000000000 */
[----:B------:R-:W-:Y:S01]  /*67c0*/  @!P0 IMAD.MOV R18, RZ, RZ, -R18 ;  /* 0x000000ffff128224 */ /* 0x000fe200078e0a12 */
[C---:B------:R-:W-:Y:S01]  /*67d0*/  ISETP.GT.U32.AND P0, PT, R5.reuse, R2, PT ;  /* 0x000000020500720c */ /* 0x040fe20003f04070 */
[----:B------:R-:W-:Y:S02]  /*67e0*/  IMAD.MOV R10, RZ, RZ, -R10 ;  /* 0x000000ffff0a7224 */ /* 0x000fe400078e0a0a */
[C---:B------:R-:W-:Y:S01]  /*67f0*/  IMAD R17, R5.reuse, R15, R17 ;  /* 0x0000000f05117224 */ /* 0x040fe200078e0211 */
[----:B------:R0:W-:Y:S01]  /*6800*/  STL [R1+0x2b4], R18 ;  /* 0x0002b41201007387 */ /* 0x0001e20000100800 */
[----:B------:R-:W-:Y:S02]  /*6810*/  IMAD R14, R5, R10, R14 ;  /* 0x0000000a050e7224 */ /* 0x000fe400078e020e */
[----:B------:R-:W-:Y:S02]  /*6820*/  @!P4 IMAD.IADD R12, R12, 0x1, -R5 ;  /* 0x000000010c0cc824 */ /* 0x000fe400078e0a05 */
[----:B------:R-:W-:-:S02]  /*6830*/  IMAD.MOV.U32 R15, RZ, RZ, R11 ;  /* 0x000000ffff0f7224 */ /* 0x000fc400078e000b */
[----:B------:R-:W-:Y:S01]  /*6840*/  @!P6 IMAD.IADD R16, R16, 0x1, -R5 ;  /* 0x000000011010e824 */ /* 0x000fe200078e0a05 */
[C---:B------:R-:W-:Y:S01]  /*6850*/  ISETP.GT.U32.AND P6, PT, R5.reuse, R14, PT ;  /* 0x0000000e0500720c */ /* 0x040fe20003fc4070 */
[----:B------:R-:W-:Y:S01]  /*6860*/  @!P2 IMAD.MOV R15, RZ, RZ, -R15 ;  /* 0x000000ffff0fa224 */ /* 0x000fe200078e0a0f */
[C---:B------:R-:W-:Y:S01]  /*6870*/  ISETP.GT.U32.AND P4, PT, R5.reuse, R12, PT ;  /* 0x0000000c0500720c */ /* 0x040fe20003f84070 */
[----:B0-----:R-:W-:Y:S01]  /*6880*/  IMAD.MOV.U32 R18, RZ, RZ, R13 ;  /* 0x000000ffff127224 */ /* 0x001fe200078e000d */
[----:B------:R-:W-:Y:S01]  /*6890*/  ISETP.GT.U32.AND P2, PT, R5, R17, PT ;  /* 0x000000110500720c */ /* 0x000fe20003f44070 */
[----:B------:R-:W-:Y:S01]  /*68a0*/  @!P0 IMAD.IADD R2, R2, 0x1, -R5 ;  /* 0x0000000102028824 */ /* 0x000fe200078e0a05 */
[----:B------:R-:W-:Y:S01]  /*68b0*/  ISETP.GE.AND P0, PT, R9, RZ, PT ;  /* 0x000000ff0900720c */ /* 0x000fe20003f06270 */
[----:B------:R-:W-:Y:S01]  /*68c0*/  @!P3 IMAD.MOV R18, RZ, RZ, -R18 ;  /* 0x000000ffff12b224 */ /* 0x000fe200078e0a12 */
[----:B------:R-:W-:Y:S01]  /*68d0*/  ISETP.GE.AND P3, PT, R6, RZ, PT ;  /* 0x000000ff0600720c */ /* 0x000fe20003f66270 */
[----:B------:R-:W-:-:S02]  /*68e0*/  IMAD.MOV.U32 R11, RZ, RZ, R2 ;  /* 0x000000ffff0b7224 */ /* 0x000fc400078e0002 */
[----:B------:R-:W-:Y:S01]  /*68f0*/  IMAD.HI.U32 R13, R8, R4, RZ ;  /* 0x00000004080d7227 */ /* 0x000fe200078e00ff */
[----:B------:R-:W-:Y:S03]  /*6900*/  STL [R1+0x288], R18 ;  /* 0x0002881201007387 */ /* 0x000fe60000100800 */
[----:B------:R-:W-:Y:S01]  /*6910*/  @!P1 IMAD.MOV R11, RZ, RZ, -R11 ;  /* 0x000000ffff0b9224 */ /* 0x000fe200078e0a0b */
[----:B------:R0:W-:Y:S01]  /*6920*/  STL [R1+0x264], R15 ;  /* 0x0002640f01007387 */ /* 0x0001e20000100800 */
[----:B------:R-:W-:Y:S01]  /*6930*/  @!P6 IMAD.IADD R14, R14, 0x1, -R5 ;  /* 0x000000010e0ee824 */ /* 0x000fe200078e0a05 */
[----:B------:R-:W-:Y:S01]  /*6940*/  ISETP.GT.U32.AND P1, PT, R5, R16, PT ;  /* 0x000000100500720c */ /* 0x000fe20003f24070 */
[----:B------:R-:W-:Y:S01]  /*6950*/  IMAD.MOV R13, RZ, RZ, -R13 ;  /* 0x000000ffff0d7224 */ /* 0x000fe200078e0a0d */
[----:B------:R1:W-:Y:S01]  /*6960*/  STL [R1+0x610], R11 ;  /* 0x0006100b01007387 */ /* 0x0003e20000100800 */
[--C-:B------:R-:W-:Y:S01]  /*6970*/  @!P4 IMAD.IADD R12, R12, 0x1, -R5.reuse ;  /* 0x000000010c0cc824 */ /* 0x100fe200078e0a05 */
[----:B------:R-:W-:Y:S01]  /*6980*/  ISETP.GE.AND P4, PT, R3, RZ, PT ;  /* 0x000000ff0300720c */ /* 0x000fe20003f86270 */
[C---:B------:R-:W-:Y:S01]  /*6990*/  IMAD R3, R5.reuse, R13, R4 ;  /* 0x0000000d05037224 */ /* 0x040fe200078e0204 */
[----:B------:R-:W-:Y:S01]  /*69a0*/  ISETP.GT.U32.AND P6, PT, R5, R14, PT ;  /* 0x0000000e0500720c */ /* 0x000fe20003fc4070 */
[----:B------:R-:W-:-:S02]  /*69b0*/  @!P2 IMAD.IADD R17, R17, 0x1, -R5 ;  /* 0x000000011111a824 */ /* 0x000fc400078e0a05 */
[C---:B0-----:R-:W-:Y:S02]  /*69c0*/  VIADD R15, R29.reuse, 0x192 ;  /* 0x000001921d0f7836 */ /* 0x041fe40000000000 */
[----:B------:R-:W-:Y:S01]  /*69d0*/  VIADD R6, R29, 0x191 ;  /* 0x000001911d067836 */ /* 0x000fe20000000000 */
[----:B------:R-:W-:Y:S01]  /*69e0*/  ISETP.GT.U32.AND P2, PT, R5, R17, PT ;  /* 0x000000110500720c */ /* 0x000fe20003f44070 */
[----:B------:R-:W-:Y:S01]  /*69f0*/  @!P1 IMAD.IADD R16, R16, 0x1, -R5 ;  /* 0x0000000110109824 */ /* 0x000fe200078e0a05 */
[----:B------:R-:W-:Y:S01]  /*6a00*/  IABS R2, R15 ;  /* 0x0000000f00027213 */ /* 0x000fe20000000000 */
[----:B------:R-:W-:Y:S01]  /*6a10*/  VIADD R9, R29, 0x190 ;  /* 0x000001901d097836 */ /* 0x000fe20000000000 */
[----:B------:R-:W-:Y:S01]  /*6a20*/  ISETP.GT.U32.AND P1, PT, R5, R3, PT ;  /* 0x000000030500720c */ /* 0x000fe20003f24070 */
[----:B-1----:R-:W-:Y:S01]  /*6a30*/  VIADD R11, R29, 0x18f ;  /* 0x0000018f1d0b7836 */ /* 0x002fe20000000000 */
[----:B------:R-:W-:Y:S01]  /*6a40*/  IABS R18, R6 ;  /* 0x0000000600127213 */ /* 0x000fe20000000000 */
[----:B------:R-:W-:Y:S01]  /*6a50*/  IMAD.HI.U32 R4, R8, R2, RZ ;  /* 0x0000000208047227 */ /* 0x000fe200078e00ff */
[----:B------:R-:W-:-:S02]  /*6a60*/  IABS R13, R9 ;  /* 0x00000009000d7213 */ /* 0x000fc40000000000 */
[----:B------:R-:W-:Y:S01]  /*6a70*/  IABS R10, R11 ;  /* 0x0000000b000a7213 */ /* 0x000fe20000000000 */
[----:B------:R-:W-:Y:S02]  /*6a80*/  IMAD.MOV R4, RZ, RZ, -R4 ;  /* 0x000000ffff047224 */ /* 0x000fe400078e0a04 */
[--C-:B------:R-:W-:Y:S02]  /*6a90*/  @!P6 IMAD.IADD R14, R14, 0x1, -R5.reuse ;  /* 0x000000010e0ee824 */ /* 0x100fe400078e0a05 */
[----:B------:R-:W-:Y:S02]  /*6aa0*/  IMAD R2, R5, R4, R2 ;  /* 0x0000000405027224 */ /* 0x000fe400078e0202 */
[--C-:B------:R-:W-:Y:S01]  /*6ab0*/  @!P2 IMAD.IADD R17, R17, 0x1, -R5.reuse ;  /* 0x000000011111a824 */ /* 0x100fe200078e0a05 */
[----:B------:R-:W-:Y:S01]  /*6ac0*/  ISETP.GE.AND P2, PT, R0, RZ, PT ;  /* 0x000000ff0000720c */ /* 0x000fe20003f46270 */
[----:B------:R-:W-:Y:S01]  /*6ad0*/  @!P1 IMAD.IADD R3, R3, 0x1, -R5 ;  /* 0x0000000103039824 */ /* 0x000fe200078e0a05 */
[----:B------:R-:W-:Y:S01]  /*6ae0*/  ISETP.GT.U32.AND P6, PT, R5, R2, PT ;  /* 0x000000020500720c */ /* 0x000fe20003fc4070 */
[----:B------:R-:W-:Y:S01]  /*6af0*/  IMAD.HI.U32 R19, R8, R18, RZ ;  /* 0x0000001208137227 */ /* 0x000fe200078e00ff */
[----:B------:R-:W-:-:S03]  /*6b00*/  ISETP.GE.AND P1, PT, R15, RZ, PT ;  /* 0x000000ff0f00720c */ /* 0x000fc60003f26270 */
[----:B------:R-:W-:-:S04]  /*6b10*/  IMAD.HI.U32 R0, R8, R13, RZ ;  /* 0x0000000d08007227 */ /* 0x000fc800078e00ff */
[----:B------:R-:W-:-:S04]  /*6b20*/  IMAD.HI.U32 R4, R8, R10, RZ ;  /* 0x0000000a08047227 */ /* 0x000fc800078e00ff */
[----:B------:R-:W-:Y:S01]  /*6b30*/  @!P6 IMAD.IADD R2, R2, 0x1, -R5 ;  /* 0x000000010202e824 */ /* 0x000fe200078e0a05 */
[C---:B------:R-:W-:Y:S01]  /*6b40*/  ISETP.GT.U32.AND P6, PT, R5.reuse, R3, PT ;  /* 0x000000030500720c */ /* 0x040fe20003fc4070 */
[----:B------:R-:W-:Y:S02]  /*6b50*/  IMAD.MOV R19, RZ, RZ, -R19 ;  /* 0x000000ffff137224 */ /* 0x000fe400078e0a13 */
[----:B------:R-:W-:Y:S02]  /*6b60*/  IMAD.MOV R0, RZ, RZ, -R0 ;  /* 0x000000ffff007224 */ /* 0x000fe400078e0a00 */
[----:B------:R-:W-:Y:S02]  /*6b70*/  IMAD.MOV R4, RZ, RZ, -R4 ;  /* 0x000000ffff047224 */ /* 0x000fe400078e0a04 */
[C---:B------:R-:W-:Y:S02]  /*6b80*/  IMAD R15, R5.reuse, R19, R18 ;  /* 0x00000013050f7224 */ /* 0x040fe400078e0212 */
[----:B------:R-:W-:-:S02]  /*6b90*/  IMAD R13, R5, R0, R13 ;  /* 0x00000000050d7224 */ /* 0x000fc400078e020d */
[----:B------:R-:W-:Y:S02]  /*6ba0*/  IMAD.MOV.U32 R21, RZ, RZ, R12 ;  /* 0x000000ffff157224 */ /* 0x000fe400078e000c */
[----:B------:R-:W-:Y:S02]  /*6bb0*/  IMAD.MOV.U32 R20, RZ, RZ, R16 ;  /* 0x000000ffff147224 */ /* 0x000fe400078e0010 */
[----:B------:R-:W-:Y:S02]  /*6bc0*/  VIADD R0, R29, 0x18e ;  /* 0x0000018e1d007836 */ /* 0x000fe40000000000 */
[C---:B------:R-:W-:Y:S02]  /*6bd0*/  IMAD R10, R5.reuse, R4, R10 ;  /* 0x00000004050a7224 */ /* 0x040fe400078e020a */
[----:B------:R-:W-:Y:S01]  /*6be0*/  @!P5 IMAD.MOV R21, RZ, RZ, -R21 ;  /* 0x000000ffff15d224 */ /* 0x000fe200078e0a15 */
[C---:B------:R-:W-:Y:S01]  /*6bf0*/  ISETP.GT.U32.AND P5, PT, R5.reuse, R15, PT ;  /* 0x0000000f0500720c */ /* 0x040fe20003fa4070 */
[----:B------:R-:W-:Y:S01]  /*6c00*/  @!P3 IMAD.MOV R20, RZ, RZ, -R20 ;  /* 0x000000ffff14b224 */ /* 0x000fe200078e0a14 */
[C---:B------:R-:W-:Y:S01]  /*6c10*/  ISETP.GT.U32.AND P3, PT, R5.reuse, R2, PT ;  /* 0x000000020500720c */ /* 0x040fe20003f64070 */
[----:B------:R-:W-:Y:S01]  /*6c20*/  @!P0 IMAD.MOV R17, RZ, RZ, -R17 ;  /* 0x000000ffff118224 */ /* 0x000fe200078e0a11 */
[----:B------:R-:W-:Y:S01]  /*6c30*/  ISETP.GT.U32.AND P0, PT, R5, R13, PT ;  /* 0x0000000d0500720c */ /* 0x000fe20003f04070 */
[----:B------:R-:W-:Y:S01]  /*6c40*/  @!P6 IMAD.IADD R3, R3, 0x1, -R5 ;  /* 0x000000010303e824 */ /* 0x000fe200078e0a05 */
[----:B------:R-:W-:Y:S01]  /*6c50*/  IABS R12, R0 ;  /* 0x00000000000c7213 */ /* 0x000fe20000000000 */
[----:B------:R-:W-:Y:S01]  /*6c60*/  VIADD R4, R29, 0x18d ;  /* 0x0000018d1d047836 */ /* 0x000fe20000000000 */
[----:B------:R-:W-:Y:S01]  /*6c70*/  ISETP.GT.U32.AND P6, PT, R5, R10, PT ;  /* 0x0000000a0500720c */ /* 0x000fe20003fc4070 */
[----:B------:R-:W-:Y:S01]  /*6c80*/  IMAD.MOV.U32 R18, RZ, RZ, R14 ;  /* 0x000000ffff127224 */ /* 0x000fe200078e000e */
[----:B------:R-:W-:Y:S01]  /*6c90*/  STL [R1+0x620], R21 ;  /* 0x0006201501007387 */ /* 0x000fe20000100800 */
[----:B------:R-:W-:Y:S01]  /*6ca0*/  IMAD.HI.U32 R14, R8, R12, RZ ;  /* 0x0000000c080e7227 */ /* 0x000fe200078e00ff */
[----:B------:R-:W-:-:S02]  /*6cb0*/  IABS R16, R4 ;  /* 0x0000000400107213 */ /* 0x000fc40000000000 */
[----:B------:R-:W-:Y:S01]  /*6cc0*/  STL [R1+0x624], R20 ;  /* 0x0006241401007387 */ /* 0x000fe20000100800 */
[----:B------:R-:W-:Y:S01]  /*6cd0*/  @!P4 IMAD.MOV R18, RZ, RZ, -R18 ;  /* 0x000000ffff12c224 */ /* 0x000fe200078e0a12 */
[----:B------:R-:W-:Y:S01]  /*6ce0*/  ISETP.GE.AND P4, PT, R6, RZ, PT ;  /* 0x000000ff0600720c */ /* 0x000fe20003f86270 */
[----:B------:R-:W-:Y:S01]  /*6cf0*/  IMAD.MOV R14, RZ, RZ, -R14 ;  /* 0x000000ffff0e7224 */ /* 0x000fe200078e0a0e */
[----:B------:R0:W-:Y:S01]  /*6d00*/  STL [R1+0x630], R17 ;  /* 0x0006301101007387 */ /* 0x0001e20000100800 */
[--C-:B------:R-:W-:Y:S01]  /*6d10*/  @!P3 IMAD.IADD R2, R2, 0x1, -R5.reuse ;  /* 0x000000010202b824 */ /* 0x100fe200078e0a05 */
[----:B------:R-:W-:Y:S01]  /*6d20*/  ISETP.GE.AND P3, PT, R9, RZ, PT ;  /* 0x000000ff0900720c */ /* 0x000fe20003f66270 */
[--C-:B------:R-:W-:Y:S01]  /*6d30*/  @!P5 IMAD.IADD R15, R15, 0x1, -R5.reuse ;  /* 0x000000010f0fd824 */ /* 0x100fe200078e0a05 */
[----:B------:R-:W-:Y:S01]  /*6d40*/  ISETP.GE.AND P5, PT, R11, RZ, PT ;  /* 0x000000ff0b00720c */ /* 0x000fe20003fa6270 */
[----:B------:R-:W-:Y:S01]  /*6d50*/  @!P0 IMAD.IADD R13, R13, 0x1, -R5 ;  /* 0x000000010d0d8824 */ /* 0x000fe200078e0a05 */
[----:B------:R-:W-:Y:S01]  /*6d60*/  STL [R1+0x634], R18 ;  /* 0x0006341201007387 */ /* 0x000fe20000100800 */
[----:B------:R-:W-:Y:S01]  /*6d70*/  IMAD.MOV.U32 R6, RZ, RZ, R16 ;  /* 0x000000ffff067224 */ /* 0x000fe200078e0010 */
[C---:B------:R-:W-:Y:S01]  /*6d80*/  ISETP.GT.U32.AND P0, PT, R5.reuse, R15, PT ;  /* 0x0000000f0500720c */ /* 0x040fe20003f04070 */
[----:B------:R-:W-:-:S02]  /*6d90*/  IMAD R12, R5, R14, R12 ;  /* 0x0000000e050c7224 */ /* 0x000fc400078e020c */
[----:B------:R-:W-:Y:S01]  /*6da0*/  @!P6 IMAD.IADD R10, R10, 0x1, -R5 ;  /* 0x000000010a0ae824 */ /* 0x000fe200078e0a05 */
[----:B------:R-:W-:Y:S01]  /*6db0*/  ISETP.GT.U32.AND P6, PT, R5, R13, PT ;  /* 0x0000000d0500720c */ /* 0x000fe20003fc4070 */
[----:B------:R-:W-:Y:S02]  /*6dc0*/  IMAD.MOV.U32 R11, RZ, RZ, R2 ;  /* 0x000000ffff0b7224 */ /* 0x000fe400078e0002 */
[----:B------:R-:W-:-:S04]  /*6dd0*/  IMAD.HI.U32 R9, R8, R6, RZ ;  /* 0x0000000608097227 */ /* 0x000fc800078e00ff */
[----:B0-----:R-:W-:Y:S02]  /*6de0*/  IMAD.MOV.U32 R17, RZ, RZ, R3 ;  /* 0x000000ffff117224 */ /* 0x001fe400078e0003 */
[----:B------:R-:W-:Y:S01]  /*6df0*/  @!P1 IMAD.MOV R11, RZ, RZ, -R11 ;  /* 0x000000ffff0b9224 */ /* 0x000fe200078e0a0b */
[C---:B------:R-:W-:Y:S01]  /*6e00*/  ISETP.GT.U32.AND P1, PT, R5.reuse, R12, PT ;  /* 0x0000000c0500720c */ /* 0x040fe20003f24070 */
[----:B------:R-:W-:Y:S02]  /*6e10*/  IMAD.MOV R9, RZ, RZ, -R9 ;  /* 0x000000ffff097224 */ /* 0x000fe400078e0a09 */
[----:B------:R-:W-:Y:S01]  /*6e20*/  @!P2 IMAD.MOV R17, RZ, RZ, -R17 ;  /* 0x000000ffff11a224 */ /* 0x000fe200078e0a11 */
[----:B------:R-:W-:Y:S01]  /*6e30*/  ISETP.GT.U32.AND P2, PT, R5, R10, PT ;  /* 0x0000000a0500720c */ /* 0x000fe20003f44070 */
[----:B------:R-:W-:Y:S02]  /*6e40*/  VIADD R3, R29, 0x18c ;  /* 0x0000018c1d037836 */ /* 0x000fe40000000000 */
[----:B------:R-:W-:Y:S01]  /*6e50*/  IMAD R6, R5, R9, R6 ;  /* 0x0000000905067224 */ /* 0x000fe200078e0206 */
[----:B------:R-:W-:Y:S01]  /*6e60*/  STL [R1+0x638], R17 ;  /* 0x0006381101007387 */ /* 0x000fe20000100800 */
[--C-:B------:R-:W-:Y:S01]  /*6e70*/  @!P0 IMAD.IADD R15, R15, 0x1, -R5.reuse ;  /* 0x000000010f0f8824 */ /* 0x100fe200078e0a05 */
[----:B------:R-:W-:Y:S01]  /*6e80*/  IABS R2, R3 ;  /* 0x0000000300027213 */ /* 0x000fe20000000000 */
[--C-:B------:R-:W-:Y:S01]  /*6e90*/  @!P6 IMAD.IADD R13, R13, 0x1, -R5.reuse ;  /* 0x000000010d0de824 */ /* 0x100fe200078e0a05 */
[----:B------:R-:W-:Y:S01]  /*6ea0*/  ISETP.GT.U32.AND P6, PT, R5, R6, PT ;  /* 0x000000060500720c */ /* 0x000fe20003fc4070 */
[----:B------:R-:W-:Y:S01]  /*6eb0*/  @!P1 IMAD.IADD R12, R12, 0x1, -R5 ;  /* 0x000000010c0c9824 */ /* 0x000fe200078e0a05 */
[----:B------:R-:W-:Y:S01]  /*6ec0*/  ISETP.GE.AND P1, PT, R3, RZ, PT ;  /* 0x000000ff0300720c */ /* 0x000fe20003f26270 */
[----:B------:R-:W-:Y:S01]  /*6ed0*/  IMAD.HI.U32 R14, R8, R2, RZ ;  /* 0x00000002080e7227 */ /* 0x000fe200078e00ff */
[----:B------:R-:W-:Y:S01]  /*6ee0*/  ISETP.GE.AND P0, PT, R0, RZ, PT ;  /* 0x000000ff0000720c */ /* 0x000fe20003f06270 */
[----:B------:R0:W-:Y:S02]  /*6ef0*/  STL [R1+0x65c], R11 ;  /* 0x00065c0b01007387 */ /* 0x0001e40000100800 */
[----:B------:R-:W-:-:S02]  /*6f00*/  IMAD.MOV.U32 R16, RZ, RZ, R15 ;  /* 0x000000ffff107224 */ /* 0x000fc400078e000f */
[--C-:B------:R-:W-:Y:S01]  /*6f10*/  @!P2 IMAD.IADD R10, R10, 0x1, -R5.reuse ;  /* 0x000000010a0aa824 */ /* 0x100fe200078e0a05 */
[----:B------:R-:W-:Y:S01]  /*6f20*/  ISETP.GE.AND P2, PT, R4, RZ, PT ;  /* 0x000000ff0400720c */ /* 0x000fe20003f46270 */
[----:B------:R-:W-:Y:S02]  /*6f30*/  IMAD.MOV R14, RZ, RZ, -R14 ;  /* 0x000000ffff0e7224 */ /* 0x000fe400078e0a0e */
[----:B------:R-:W-:Y:S02]  /*6f40*/  VIADD R4, R29, 0x18a ;  /* 0x0000018a1d047836 */ /* 0x000fe40000000000 */
[----:B------:R-:W-:Y:S01]  /*6f50*/  @!P4 IMAD.MOV R16, RZ, RZ, -R16 ;  /* 0x000000ffff10c224 */ /* 0x000fe200078e0a10 */
[C---:B------:R-:W-:Y:S01]  /*6f60*/  ISETP.GT.U32.AND P4, PT, R5.reuse, R12, PT ;  /* 0x0000000c0500720c */ /* 0x040fe20003f84070 */
[----:B------:R-:W-:Y:S01]  /*6f70*/  IMAD R2, R5, R14, R2 ;  /* 0x0000000e05027224 */ /* 0x000fe200078e0202 */
[----:B------:R-:W-:Y:S01]  /*6f80*/  IABS R3, R4 ;  /* 0x0000000400037213 */ /* 0x000fe20000000000 */
[----:B------:R-:W-:Y:S01]  /*6f90*/  VIADD R9, R29, 0x18b ;  /* 0x0000018b1d097836 */ /* 0x000fe20000000000 */
[----:B------:R-:W-:Y:S01]  /*6fa0*/  STL [R1+0x63c], R16 ;  /* 0x00063c1001007387 */ /* 0x000fe20000100800 */
[----:B------:R-:W-:-:S02]  /*6fb0*/  @!P6 IMAD.IADD R6, R6, 0x1, -R5 ;  /* 0x000000010606e824 */ /* 0x000fc400078e0a05 */
[----:B------:R-:W-:Y:S01]  /*6fc0*/  @!P3 IMAD.MOV R13, RZ, RZ, -R13 ;  /* 0x000000ffff0db224 */ /* 0x000fe200078e0a0d */
[C---:B------:R-:W-:Y:S01]  /*6fd0*/  ISETP.GT.U32.AND P3, PT, R5.reuse, R2, PT ;  /* 0x000000020500720c */ /* 0x040fe20003f64070 */
[----:B------:R-:W-:Y:S01]  /*6fe0*/  IMAD.MOV.U32 R15, RZ, RZ, R10 ;  /* 0x000000ffff0f7224 */ /* 0x000fe200078e000a */
[----:B------:R-:W-:Y:S01]  /*6ff0*/  IABS R0, R9 ;  /* 0x0000000900007213 */ /* 0x000fe20000000000 */
[----:B------:R-:W-:Y:S01]  /*7000*/  IMAD.HI.U32 R10, R8, R3, RZ ;  /* 0x00000003080a7227 */ /* 0x000fe200078e00ff */
[----:B------:R-:W-:Y:S01]  /*7010*/  ISETP.GT.U32.AND P6, PT, R5, R6, PT ;  /* 0x000000060500720c */ /* 0x000fe20003fc4070 */
[----:B------:R1:W-:Y:S02]  /*7020*/  STL [R1+0x654], R13 ;  /* 0x0006540d01007387 */ /* 0x0003e40000100800 */
[----:B------:R-:W-:Y:S01]  /*7030*/  @!P5 IMAD.MOV R15, RZ, RZ, -R15 ;  /* 0x000000ffff0fd224 */ /* 0x000fe200078e0a0f */
[----:B------:R-:W-:Y:S01]  /*7040*/  ISETP.GE.AND P5, PT, R9, RZ, PT ;  /* 0x000000ff0900720c */ /* 0x000fe20003fa6270 */
[----:B------:R-:W-:-:S02]  /*7050*/  IMAD.MOV R9, RZ, RZ, -R10 ;  /* 0x000000ffff097224 */ /* 0x000fc400078e0a0a */
[----:B------:R-:W-:Y:S01]  /*7060*/  @!P4 IMAD.IADD R12, R12, 0x1, -R5 ;  /* 0x000000010c0cc824 */ /* 0x000fe200078e0a05 */
[----:B------:R-:W-:Y:S01]  /*7070*/  STL [R1+0x658], R15 ;  /* 0x0006580f01007387 */ /* 0x000fe20000100800 */
[----:B0-----:R-:W-:-:S04]  /*7080*/  IMAD.HI.U32 R11, R8, R0, RZ ;  /* 0x00000000080b7227 */ /* 0x001fc800078e00ff */
[C---:B------:R-:W-:Y:S02]  /*7090*/  IMAD R3, R5.reuse, R9, R3 ;  /* 0x0000000905037224 */ /* 0x040fe400078e0203 */
[----:B------:R-:W-:Y:S02]  /*70a0*/  IMAD.MOV.U32 R14, RZ, RZ, R12 ;  /* 0x000000ffff0e7224 */ /* 0x000fe400078e000c */
[----:B------:R-:W-:Y:S02]  /*70b0*/  IMAD.MOV R11, RZ, RZ, -R11 ;  /* 0x000000ffff0b7224 */ /* 0x000fe400078e0a0b */
[--C-:B------:R-:W-:Y:S02]  /*70c0*/  @!P3 IMAD.IADD R2, R2, 0x1, -R5.reuse ;  /* 0x000000010202b824 */ /* 0x100fe400078e0a05 */
[----:B------:R-:W-:Y:S01]  /*70d0*/  @!P0 IMAD.MOV R14, RZ, RZ, -R14 ;  /* 0x000000ffff0e8224 */ /* 0x000fe200078e0a0e */
[C---:B------:R-:W-:Y:S01]  /*70e0*/  ISETP.GT.U32.AND P0, PT, R5.reuse, R3, PT ;  /* 0x000000030500720c */ /* 0x040fe20003f04070 */
[C---:B------:R-:W-:Y:S01]  /*70f0*/  IMAD R0, R5.reuse, R11, R0 ;  /* 0x0000000b05007224 */ /* 0x040fe200078e0200 */
[----:B------:R-:W-:Y:S01]  /*7100*/  ISETP.GT.U32.AND P3, PT, R5, R2, PT ;  /* 0x000000020500720c */ /* 0x000fe20003f64070 */
[--C-:B------:R-:W-:Y:S01]  /*7110*/  @!P6 IMAD.IADD R6, R6, 0x1, -R5.reuse ;  /* 0x000000010606e824 */ /* 0x100fe200078e0a05 */
[----:B------:R-:W-:Y:S01]  /*7120*/  ISETP.GE.AND P6, PT, R4, RZ, PT ;  /* 0x000000ff0400720c */ /* 0x000fe20003fc6270 */
[----:B------:R-:W-:Y:S01]  /*7130*/  VIADD R4, R29, 0x189 ;  /* 0x000001891d047836 */ /* 0x000fe20000000000 */
[----:B------:R-:W-:Y:S01]  /*7140*/  ISETP.GT.U32.AND P4, PT, R5, R0, PT ;  /* 0x000000000500720c */ /* 0x000fe20003f84070 */
[C---:B------:R-:W-:Y:S01]  /*7150*/  VIADD R11, R29.reuse, 0x188 ;  /* 0x000001881d0b7836 */ /* 0x040fe20000000000 */
[----:B------:R0:W-:Y:S01]  /*7160*/  STL [R1+0x64c], R14 ;  /* 0x00064c0e01007387 */ /* 0x0001e20000100800 */
[----:B-1----:R-:W-:Y:S01]  /*7170*/  IMAD.MOV.U32 R13, RZ, RZ, R6 ;  /* 0x000000ffff0d7224 */ /* 0x002fe200078e0006 */
[----:B------:R-:W-:Y:S01]  /*7180*/  IABS R20, R4 ;  /* 0x0000000400147213 */ /* 0x000fe20000000000 */
[----:B------:R-:W-:Y:S01]  /*7190*/  VIADD R9, R29, 0x187 ;  /* 0x000001871d097836 */ /* 0x000fe20000000000 */
[----:B------:R-:W-:Y:S01]  /*71a0*/  IABS R19, R11 ;  /* 0x0000000b00137213 */ /* 0x000fe20000000000 */
[----:B------:R-:W-:-:S02]  /*71b0*/  @!P0 IMAD.IADD R3, R3, 0x1, -R5 ;  /* 0x0000000103038824 */ /* 0x000fc400078e0a05 */
[----:B------:R-:W-:Y:S01]  /*71c0*/  IMAD.HI.U32 R12, R8, R20, RZ ;  /* 0x00000014080c7227 */ /* 0x000fe200078e00ff */
[----:B------:R-:W-:Y:S02]  /*71d0*/  IABS R10, R9 ;  /* 0x00000009000a7213 */ /* 0x000fe40000000000 */
[----:B------:R-:W-:Y:S01]  /*71e0*/  ISETP.GT.U32.AND P0, PT, R5, R3, PT ;  /* 0x000000030500720c */ /* 0x000fe20003f04070 */
[--C-:B------:R-:W-:Y:S01]  /*71f0*/  @!P3 IMAD.IADD R2, R2, 0x1, -R5.reuse ;  /* 0x000000010202b824 */ /* 0x100fe200078e0a05 */
[----:B------:R-:W-:Y:S01]  /*7200*/  ISETP.GE.AND P3, PT, R11, RZ, PT ;  /* 0x000000ff0b00720c */ /* 0x000fe20003f66270 */
[----:B------:R-:W-:Y:S02]  /*7210*/  IMAD.MOV R11, RZ, RZ, -R12 ;  /* 0x000000ffff0b7224 */ /* 0x000fe400078e0a0c */
[----:B------:R-:W-:Y:S02]  /*7220*/  @!P4 IMAD.IADD R0, R0, 0x1, -R5 ;  /* 0x000000010000c824 */ /* 0x000fe400078e0a05 */
[----:B------:R-:W-:-:S03]  /*7230*/  IMAD.HI.U32 R6, R8, R19, RZ ;  /* 0x0000001308067227 */ /* 0x000fc600078e00ff */
[C---:B------:R-:W-:Y:S01]  /*7240*/  ISETP.GT.U32.AND P4, PT, R5.reuse, R0, PT ;  /* 0x000000000500720c */ /* 0x040fe20003f84070 */
[C---:B------:R-:W-:Y:S02]  /*7250*/  IMAD R20, R5.reuse, R11, R20 ;  /* 0x0000000b05147224 */ /* 0x040fe400078e0214 */
[----:B0-----:R-:W-:Y:S02]  /*7260*/  IMAD.MOV.U32 R14, RZ, RZ, R2 ;  /* 0x000000ffff0e7224 */ /* 0x001fe400078e0002 */
[----:B------:R-:W-:Y:S02]  /*7270*/  IMAD.MOV R6, RZ, RZ, -R6 ;  /* 0x000000ffff067224 */ /* 0x000fe400078e0a06 */
[----:B------:R-:W-:Y:S01]  /*7280*/  @!P1 IMAD.MOV R14, RZ, RZ, -R14 ;  /* 0x000000ffff0e9224 */ /* 0x000fe200078e0a0e */
[C---:B------:R-:W-:Y:S01]  /*7290*/  ISETP.GT.U32.AND P1, PT, R5.reuse, R20, PT ;  /* 0x000000140500720c */ /* 0x040fe20003f24070 */
[----:B------:R-:W-:Y:S02]  /*72a0*/  IMAD R19, R5, R6, R19 ;  /* 0x0000000605137224 */ /* 0x000fe400078e0213 */
[----:B------:R-:W-:-:S02]  /*72b0*/  @!P0 IMAD.IADD R3, R3, 0x1, -R5 ;  /* 0x0000000103038824 */ /* 0x000fc400078e0a05 */
[----:B------:R-:W-:Y:S01]  /*72c0*/  @!P2 IMAD.MOV R13, RZ, RZ, -R13 ;  /* 0x000000ffff0da224 */ /* 0x000fe200078e0a0d */
[----:B------:R-:W-:Y:S01]  /*72d0*/  ISETP.GT.U32.AND P0, PT, R5, R19, PT ;  /* 0x000000130500720c */ /* 0x000fe20003f04070 */
[--C-:B------:R-:W-:Y:S01]  /*72e0*/  @!P4 IMAD.IADD R0, R0, 0x1, -R5.reuse ;  /* 0x000000010000c824 */ /* 0x100fe200078e0a05 */
[----:B------:R-:W-:Y:S01]  /*72f0*/  ISETP.GE.AND P2, PT, R4, RZ, PT ;  /* 0x000000ff0400720c */ /* 0x000fe20003f46270 */
[----:B------:R-:W-:Y:S01]  /*7300*/  VIADD R12, R29, 0x186 ;  /* 0x000001861d0c7836 */ /* 0x000fe20000000000 */
[----:B------:R0:W-:Y:S01]  /*7310*/  STL [R1+0x650], R13 ;  /* 0x0006500d01007387 */ /* 0x0001e20000100800 */
[----:B------:R-:W-:Y:S01]  /*7320*/  IMAD.HI.U32 R4, R8, R10, RZ ;  /* 0x0000000a08047227 */ /* 0x000fe200078e00ff */
[----:B------:R-:W-:Y:S02]  /*7330*/  ISETP.GE.AND P4, PT, R9, RZ, PT ;  /* 0x000000ff0900720c */ /* 0x000fe40003f86270 */
[----:B------:R-:W-:Y:S01]  /*7340*/  STL [R1+0x644], R14 ;  /* 0x0006440e01007387 */ /* 0x000fe20000100800 */
[----:B------:R-:W-:-:S02]  /*7350*/  @!P1 IMAD.IADD R20, R20, 0x1, -R5 ;  /* 0x0000000114149824 */ /* 0x000fc400078e0a05 */
[----:B------:R-:W-:Y:S02]  /*7360*/  IMAD.MOV R4, RZ, RZ, -R4 ;  /* 0x000000ffff047224 */ /* 0x000fe400078e0a04 */
[----:B------:R-:W-:Y:S01]  /*7370*/  VIADD R9, R29, 0x185 ;  /* 0x000001851d097836 */ /* 0x000fe20000000000 */
[----:B------:R-:W-:Y:S01]  /*7380*/  ISETP.GT.U32.AND P1, PT, R5, R20, PT ;  /* 0x000000140500720c */ /* 0x000fe20003f24070 */
[----:B0-----:R-:W-:Y:S02]  /*7390*/  IMAD.MOV.U32 R13, RZ, RZ, R0 ;  /* 0x000000ffff0d7224 */ /* 0x001fe400078e0000 */
[----:B------:R-:W-:Y:S01]  /*73a0*/  @!P0 IMAD.IADD R19, R19, 0x1, -R5 ;  /* 0x0000000113138824 */ /* 0x000fe200078e0a05 */
[----:B------:R-:W-:Y:S01]  /*73b0*/  IABS R11, R9 ;  /* 0x00000009000b7213 */ /* 0x000fe20000000000 */
[----:B------:R-:W-:Y:S01]  /*73c0*/  @!P5 IMAD.MOV R13, RZ, RZ, -R13 ;  /* 0x000000ffff0dd224 */ /* 0x000fe200078e0a0d */
[----:B------:R-:W-:Y:S01]  /*73d0*/  ISETP.GE.AND P5, PT, R12, RZ, PT ;  /* 0x000000ff0c00720c */ /* 0x000fe20003fa6270 */
[C---:B------:R-:W-:Y:S01]  /*73e0*/  IMAD R10, R5.reuse, R4, R10 ;  /* 0x00000004050a7224 */ /* 0x040fe200078e020a */
[----:B------:R-:W-:Y:S01]  /*73f0*/  IABS R12, R12 ;  /* 0x0000000c000c7213 */ /* 0x000fe20000000000 */
[----:B------:R-:W-:Y:S01]  /*7400*/  IMAD.MOV.U32 R15, RZ, RZ, R3 ;  /* 0x000000ffff0f7224 */ /* 0x000fe200078e0003 */
[----:B------:R0:W-:Y:S01]  /*7410*/  STL [R1+0x648], R13 ;  /* 0x0006480d01007387 */ /* 0x0001e20000100800 */
[----:B------:R-:W-:Y:S01]  /*7420*/  ISETP.GT.U32.AND P0, PT, R5, R19, PT ;  /* 0x000000130500720c */ /* 0x000fe20003f04070 */
[----:B------:R-:W-:-:S04]  /*7430*/  IMAD.HI.U32 R4, R8, R11, RZ ;  /* 0x0000000b08047227 */ /* 0x000fc800078e00ff */
[----:B------:R-:W-:Y:S01]  /*7440*/  @!P6 IMAD.MOV R15, RZ, RZ, -R15 ;  /* 0x000000ffff0fe224 */ /* 0x000fe200078e0a0f */
[----:B------:R-:W-:Y:S01]  /*7450*/  ISETP.GT.U32.AND P6, PT, R5, R10, PT ;  /* 0x0000000a0500720c */ /* 0x000fe20003fc4070 */
[----:B------:R-:W-:Y:S01]  /*7460*/  @!P1 IMAD.IADD R20, R20, 0x1, -R5 ;  /* 0x0000000114149824 */ /* 0x000fe200078e0a05 */
[----:B------:R-:W-:Y:S01]  /*7470*/  ISETP.GE.AND P1, PT, R9, RZ, PT ;  /* 0x000000ff0900720c */ /* 0x000fe20003f26270 */
[----:B0-----:R-:W-:Y:S01]  /*7480*/  IMAD.HI.U32 R13, R8, R12, RZ ;  /* 0x0000000c080d7227 */ /* 0x001fe200078e00ff */
[----:B------:R0:W-:Y:S03]  /*7490*/  STL [R1+0x640], R15 ;  /* 0x0006400f01007387 */ /* 0x0001e60000100800 */
[----:B------:R-:W-:Y:S02]  /*74a0*/  IMAD.MOV R13, RZ, RZ, -R13 ;  /* 0x000000ffff0d7224 */ /* 0x000fe400078e0a0d */
[----:B------:R-:W-:-:S02]  /*74b0*/  IMAD.MOV R4, RZ, RZ, -R4 ;  /* 0x000000ffff047224 */ /* 0x000fc400078e0a04 */
[----:B------:R-:W-:Y:S02]  /*74c0*/  IMAD R9, R5, R13, R12 ;  /* 0x0000000d05097224 */ /* 0x000fe400078e020c */
[----:B------:R-:W-:Y:S02]  /*74d0*/  VIADD R17, R29, 0x184 ;  /* 0x000001841d117836 */ /* 0x000fe40000000000 */
[----:B------:R-:W-:Y:S02]  /*74e0*/  IMAD R11, R5, R4, R11 ;  /* 0x00000004050b7224 */ /* 0x000fe400078e020b */
[--C-:B------:R-:W-:Y:S01]  /*74f0*/  @!P0 IMAD.IADD R19, R19, 0x1, -R5.reuse ;  /* 0x0000000113138824 */ /* 0x100fe200078e0a05 */
[----:B------:R-:W-:Y:S01]  /*7500*/  ISETP.GT.U32.AND P0, PT, R5, R9, PT ;  /* 0x000000090500720c */ /* 0x000fe20003f04070 */
[----:B------:R-:W-:Y:S01]  /*7510*/  @!P6 IMAD.IADD R10, R10, 0x1, -R5 ;  /* 0x000000010a0ae824 */ /* 0x000fe200078e0a05 */
[----:B------:R-:W-:Y:S01]  /*7520*/  IABS R16, R17 ;  /* 0x0000001100107213 */ /* 0x000fe20000000000 */
[----:B------:R-:W-:Y:S01]  /*7530*/  VIADD R2, R29, 0x183 ;  /* 0x000001831d027836 */ /* 0x000fe20000000000 */
[----:B------:R-:W-:Y:S01]  /*7540*/  ISETP.GT.U32.AND P6, PT, R5, R11, PT ;  /* 0x0000000b0500720c */ /* 0x000fe20003fc4070 */
[----:B------:R-:W-:-:S02]  /*7550*/  VIADD R13, R29, 0x182 ;  /* 0x000001821d0d7836 */ /* 0x000fc40000000000 */
[----:B------:R-:W-:Y:S01]  /*7560*/  IMAD.HI.U32 R14, R8, R16, RZ ;  /* 0x00000010080e7227 */ /* 0x000fe200078e00ff */
[----:B------:R-:W-:Y:S02]  /*7570*/  IABS R6, R2 ;  /* 0x0000000200067213 */ /* 0x000fe40000000000 */
[----:B------:R-:W-:Y:S01]  /*7580*/  IABS R4, R13 ;  /* 0x0000000d00047213 */ /* 0x000fe20000000000 */
[----:B------:R-:W-:Y:S02]  /*7590*/  IMAD.MOV R3, RZ, RZ, -R14 ;  /* 0x000000ffff037224 */ /* 0x000fe400078e0a0e */
[----:B------:R-:W-:Y:S02]  /*75a0*/  VIADD R14, R29, 0x181 ;  /* 0x000001811d0e7836 */ /* 0x000fe40000000000 */
[----:B------:R-:W-:Y:S01]  /*75b0*/  @!P0 IMAD.IADD R9, R9, 0x1, -R5 ;  /* 0x0000000109098824 */ /* 0x000fe200078e0a05 */
[----:B------:R-:W-:Y:S01]  /*75c0*/  ISETP.GT.U32.AND P0, PT, R5, R10, PT ;  /* 0x0000000a0500720c */ /* 0x000fe20003f04070 */
[----:B------:R-:W-:-:S02]  /*75d0*/  IMAD.MOV.U32 R22, RZ, RZ, R20 ;  /* 0x000000ffff167224 */ /* 0x000fc400078e0014 */
[----:B------:R-:W-:-:S04]  /*75e0*/  IMAD.HI.U32 R0, R8, R6, RZ ;  /* 0x0000000608007227 */ /* 0x000fc800078e00ff */
[----:B------:R-:W-:Y:S01]  /*75f0*/  IMAD R16, R5, R3, R16 ;  /* 0x0000000305107224 */ /* 0x000fe200078e0210 */
[----:B------:R-:W-:Y:S01]  /*7600*/  IABS R3, R14 ;  /* 0x0000000e00037213 */ /* 0x000fe20000000000 */
[----:B------:R-:W-:Y:S02]  /*7610*/  @!P6 IMAD.IADD R11, R11, 0x1, -R5 ;  /* 0x000000010b0be824 */ /* 0x000fe400078e0a05 */
[----:B------:R-:W-:Y:S01]  /*7620*/  @!P2 IMAD.MOV R22, RZ, RZ, -R22 ;  /* 0x000000ffff16a224 */ /* 0x000fe200078e0a16 */
[C---:B------:R-:W-:Y:S01]  /*7630*/  ISETP.GT.U32.AND P2, PT, R5.reuse, R9, PT ;  /* 0x000000090500720c */ /* 0x040fe20003f44070 */
[----:B------:R-:W-:Y:S01]  /*7640*/  IMAD.HI.U32 R20, R8, R4, RZ ;  /* 0x0000000408147227 */ /* 0x000fe200078e00ff */
[----:B------:R-:W-:Y:S02]  /*7650*/  ISETP.GT.U32.AND P6, PT, R5, R11, PT ;  /* 0x0000000b0500720c */ /* 0x000fe40003fc4070 */
[----:B------:R-:W-:Y:S01]  /*7660*/  STL [R1+0x62c], R22 ;  /* 0x00062c1601007387 */ /* 0x000fe20000100800 */
[----:B------:R-:W-:-:S02]  /*7670*/  IMAD.MOV R0, RZ, RZ, -R0 ;  /* 0x000000ffff007224 */ /* 0x000fc400078e0a00 */
[----:B------:R-:W-:-:S04]  /*7680*/  IMAD.HI.U32 R21, R8, R3, RZ ;  /* 0x0000000308157227 */ /* 0x000fc800078e00ff */
[----:B------:R-:W-:Y:S02]  /*7690*/  IMAD.MOV R20, RZ, RZ, -R20 ;  /* 0x000000ffff147224 */ /* 0x000fe400078e0a14 */
[----:B------:R-:W-:Y:S02]  /*76a0*/  IMAD R6, R5, R0, R6 ;  /* 0x0000000005067224 */ /* 0x000fe400078e0206 */
[----:B0-----:R-:W-:Y:S02]  /*76b0*/  VIADD R15, R29, 0x180 ;  /* 0x000001801d0f7836 */ /* 0x001fe40000000000 */
[----:B------:R-:W-:Y:S02]  /*76c0*/  IMAD.MOV R21, RZ, RZ, -R21 ;  /* 0x000000ffff157224 */ /* 0x000fe400078e0a15 */
[----:B------:R-:W-:Y:S01]  /*76d0*/  @!P3 IMAD.MOV R19, RZ, RZ, -R19 ;  /* 0x000000ffff13b224 */ /* 0x000fe200078e0a13 */
[C---:B------:R-:W-:Y:S01]  /*76e0*/  ISETP.GT.U32.AND P3, PT, R5.reuse, R16, PT ;  /* 0x000000100500720c */ /* 0x040fe20003f64070 */
[C---:B------:R-:W-:Y:S01]  /*76f0*/  IMAD R4, R5.reuse, R20, R4 ;  /* 0x0000001405047224 */ /* 0x040fe200078e0204 */
[----:B------:R-:W-:Y:S01]  /*7700*/  IABS R18, R15 ;  /* 0x0000000f00127213 */ /* 0x000fe20000000000 */
[----:B------:R-:W-:Y:S01]  /*7710*/  @!P0 IMAD.IADD R10, R10, 0x1, -R5 ;  /* 0x000000010a0a8824 */ /* 0x000fe200078e0a05 */
[C---:B------:R-:W-:Y:S01]  /*7720*/  ISETP.GT.U32.AND P0, PT, R5.reuse, R6, PT ;  /* 0x000000060500720c */ /* 0x040fe20003f04070 */
[----:B------:R-:W-:Y:S01]  /*7730*/  IMAD R3, R5, R21, R3 ;  /* 0x0000001505037224 */ /* 0x000fe200078e0203 */
[----:B------:R0:W-:Y:S01]  /*7740*/  STL [R1+0x628], R19 ;  /* 0x0006281301007387 */ /* 0x0001e20000100800 */
[--C-:B------:R-:W-:Y:S01]  /*7750*/  @!P2 IMAD.IADD R9, R9, 0x1, -R5.reuse ;  /* 0x000000010909a824 */ /* 0x100fe200078e0a05 */
[----:B------:R-:W-:Y:S01]  /*7760*/  ISETP.GT.U32.AND P2, PT, R5, R4, PT ;  /* 0x000000040500720c */ /* 0x000fe20003f44070 */
[----:B------:R-:W-:Y:S01]  /*7770*/  @!P6 IMAD.IADD R11, R11, 0x1, -R5 ;  /* 0x000000010b0be824 */ /* 0x000fe200078e0a05 */
[----:B------:R-:W-:Y:S01]  /*7780*/  ISETP.GT.U32.AND P6, PT, R5, R3, PT ;  /* 0x000000030500720c */ /* 0x000fe20003fc4070 */
[----:B------:R-:W-:-:S02]  /*7790*/  VIADD R12, R29, 0x17f ;  /* 0x0000017f1d0c7836 */ /* 0x000fc40000000000 */
[----:B------:R-:W-:Y:S01]  /*77a0*/  @!P3 IMAD.IADD R16, R16, 0x1, -R5 ;  /* 0x000000011010b824 */ /* 0x000fe200078e0a05 */
[----:B------:R-:W-:Y:S01]  /*77b0*/  ISETP.GE.AND P3, PT, R17, RZ, PT ;  /* 0x000000ff1100720c */ /* 0x000fe20003f66270 */
[----:B------:R-:W-:Y:S01]  /*77c0*/  IMAD.MOV.U32 R23, RZ, RZ, R10 ;  /* 0x000000ffff177224 */ /* 0x000fe200078e000a */
[----:B------:R-:W-:Y:S01]  /*77d0*/  IABS R0, R12 ;  /* 0x0000000c00007213 */ /* 0x000fe20000000000 */
[----:B0-----:R-:W-:-:S04]  /*77e0*/  IMAD.HI.U32 R19, R8, R18, RZ ;  /* 0x0000001208137227 */ /* 0x001fc800078e00ff */
[----:B------:R-:W-:Y:S02]  /*77f0*/  IMAD.MOV R19, RZ, RZ, -R19 ;  /* 0x000000ffff137224 */ /* 0x000fe400078e0a13 */
[--C-:B------:R-:W-:Y:S01]  /*7800*/  @!P0 IMAD.IADD R6, R6, 0x1, -R5.reuse ;  /* 0x0000000106068824 */ /* 0x100fe200078e0a05 */
[----:B------:R-:W-:Y:S01]  /*7810*/  ISETP.GE.AND P0, PT, R2, RZ, PT ;  /* 0x000000ff0200720c */ /* 0x000fe20003f06270 */
[C---:B------:R-:W-:Y:S02]  /*7820*/  IMAD R2, R5.reuse, R19, R18 ;  /* 0x0000001305027224 */ /* 0x040fe400078e0212 */
[----:B------:R-:W-:Y:S01]  /*7830*/  @!P2 IMAD.IADD R4, R4, 0x1, -R5 ;  /* 0x000000010404a824 */ /* 0x000fe200078e0a05 */
[C---:B------:R-:W-:Y:S01]  /*7840*/  ISETP.GT.U32.AND P2, PT, R5.reuse, R16, PT ;  /* 0x000000100500720c */ /* 0x040fe20003f44070 */
[----:B------:R-:W-:Y:S01]  /*7850*/  @!P4 IMAD.MOV R23, RZ, RZ, -R23 ;  /* 0x000000ffff17c224 */ /* 0x000fe200078e0a17 */
[----:B------:R-:W-:Y:S01]  /*7860*/  ISETP.GT.U32.AND P4, PT, R5, R6, PT ;  /* 0x000000060500720c */ /* 0x000fe20003f84070 */
[----:B------:R-:W-:-:S03]  /*7870*/  IMAD.HI.U32 R20, R8, R0, RZ ;  /* 0x0000000008147227 */ /* 0x000fc600078e00ff */
[----:B------:R-:W-:Y:S01]  /*7880*/  STL [R1+0x61c], R23 ;  /* 0x00061c1701007387 */ /* 0x000fe20000100800 */
[----:B------:R-:W-:Y:S01]  /*7890*/  @!P6 IMAD.IADD R3, R3, 0x1, -R5 ;  /* 0x000000010303e824 */ /* 0x000fe200078e0a05 */
[C---:B------:R-:W-:Y:S01]  /*78a0*/  ISETP.GT.U32.AND P6, PT, R5.reuse, R4, PT ;  /* 0x000000040500720c */ /* 0x040fe20003fc4070 */
[----:B------:R-:W-:Y:S01]  /*78b0*/  @!P1 IMAD.MOV R11, RZ, RZ, -R11 ;  /* 0x000000ffff0b9224 */ /* 0x000fe200078e0a0b */
[----:B------:R-:W-:Y:S01]  /*78c0*/  ISETP.GT.U32.AND P1, PT, R5, R2, PT ;  /* 0x000000020500720c */ /* 0x000fe20003f24070 */
[C---:B------:R-:W-:Y:S02]  /*78d0*/  VIADD R18, R29.reuse, 0x17e ;  /* 0x0000017e1d127836 */ /* 0x040fe40000000000 */
[----:B------:R-:W-:Y:S02]  /*78e0*/  IMAD.MOV.U32 R22, RZ, RZ, R9 ;  /* 0x000000ffff167224 */ /* 0x000fe400078e0009 */
[----:B------:R-:W-:Y:S01]  /*78f0*/  IMAD.MOV R20, RZ, RZ, -R20 ;  /* 0x000000ffff147224 */ /* 0x000fe200078e0a14 */
[----:B------:R-:W-:Y:S01]  /*7900*/  IABS R10, R18 ;  /* 0x00000012000a7213 */ /* 0x000fe20000000000 */
[----:B------:R-:W-:-:S02]  /*7910*/  VIADD R17, R29, 0x17d ;  /* 0x0000017d1d117836 */ /* 0x000fc40000000000 */
[----:B------:R-:W-:Y:S01]  /*7920*/  @!P5 IMAD.MOV R22, RZ, RZ, -R22 ;  /* 0x000000ffff16d224 */ /* 0x000fe200078e0a16 */
[C---:B------:R-:W-:Y:S01]  /*7930*/  ISETP.GT.U32.AND P5, PT, R5.reuse, R3, PT ;  /* 0x000000030500720c */ /* 0x040fe20003fa4070 */
[----:B------:R-:W-:Y:S01]  /*7940*/  IMAD R0, R5, R20, R0 ;  /* 0x0000001405007224 */ /* 0x000fe200078e0200 */
[----:B------:R-:W-:Y:S01]  /*7950*/  IABS R9, R17 ;  /* 0x0000001100097213 */ /* 0x000fe20000000000 */
[--C-:B------:R-:W-:Y:S01]  /*7960*/  @!P2 IMAD.IADD R16, R16, 0x1, -R5.reuse ;  /* 0x000000011010a824 */ /* 0x100fe200078e0a05 */
[----:B------:R-:W-:Y:S01]  /*7970*/  ISETP.GE.AND P2, PT, R13, RZ, PT ;  /* 0x000000ff0d00720c */ /* 0x000fe20003f46270 */
[--C-:B------:R-:W-:Y:S01]  /*7980*/  @!P4 IMAD.IADD R6, R6, 0x1, -R5.reuse ;  /* 0x000000010606c824 */ /* 0x100fe200078e0a05 */
[----:B------:R-:W-:Y:S01]  /*7990*/  ISETP.GT.U32.AND P4, PT, R5, R0, PT ;  /* 0x000000000500720c */ /* 0x000fe20003f84070 */
[----:B------:R-:W-:Y:S01]  /*79a0*/  IMAD.HI.U32 R13, R8, R10, RZ ;  /* 0x0000000a080d7227 */ /* 0x000fe200078e00ff */
[----:B------:R-:W-:Y:S03]  /*79b0*/  STL [R1+0x618], R22 ;  /* 0x0006181601007387 */ /* 0x000fe60000100800 */
[--C-:B------:R-:W-:Y:S01]  /*79c0*/  @!P6 IMAD.IADD R4, R4, 0x1, -R5.reuse ;  /* 0x000000010404e824 */ /* 0x100fe200078e0a05 */
[----:B------:R0:W-:Y:S01]  /*79d0*/  STL [R1+0x614], R11 ;  /* 0x0006140b01007387 */ /* 0x0001e20000100800 */
[----:B------:R-:W-:Y:S01]  /*79e0*/  @!P1 IMAD.IADD R2, R2, 0x1, -R5 ;  /* 0x0000000102029824 */ /* 0x000fe200078e0a05 */
[----:B------:R-:W-:Y:S01]  /*79f0*/  ISETP.GE.AND P6, PT, R14, RZ, PT ;  /* 0x000000ff0e00720c */ /* 0x000fe20003fc6270 */
[----:B------:R-:W-:Y:S01]  /*7a00*/  IMAD.MOV.U32 R19, RZ, RZ, R6 ;  /* 0x000000ffff137224 */ /* 0x000fe200078e0006 */
[----:B------:R-:W-:Y:S01]  /*7a10*/  ISETP.GE.AND P1, PT, R12, RZ, PT ;  /* 0x000000ff0c00720c */ /* 0x000fe20003f26270 */
[----:B------:R-:W-:-:S02]  /*7a20*/  IMAD.MOV R12, RZ, RZ, -R13 ;  /* 0x000000ffff0c7224 */ /* 0x000fc400078e0a0d */
[----:B------:R-:W-:Y:S01]  /*7a30*/  @!P5 IMAD.IADD R3, R3, 0x1, -R5 ;  /* 0x000000010303d824 */ /* 0x000fe200078e0a05 */
[----:B------:R-:W-:Y:S01]  /*7a40*/  ISETP.GE.AND P5, PT, R15, RZ, PT ;  /* 0x000000ff0f00720c */ /* 0x000fe20003fa6270 */
[----:B------:R-:W-:Y:S02]  /*7a50*/  IMAD R6, R5, R12, R10 ;  /* 0x0000000c05067224 */ /* 0x000fe400078e020a */
[----:B0-----:R-:W-:-:S04]  /*7a60*/  IMAD.HI.U32 R11, R8, R9, RZ ;  /* 0x00000009080b7227 */ /* 0x001fc800078e00ff */
[----:B------:R-:W-:Y:S02]  /*7a70*/  IMAD.MOV R11, RZ, RZ, -R11 ;  /* 0x000000ffff0b7224 */ /* 0x000fe400078e0a0b */
[----:B------:R-:W-:Y:S02]  /*7a80*/  IMAD.MOV.U32 R14, RZ, RZ, R4 ;  /* 0x000000ffff0e7224 */ /* 0x000fe400078e0004 */
[C---:B------:R-:W-:Y:S02]  /*7a90*/  IMAD R4, R5.reuse, R11, R9 ;  /* 0x0000000b05047224 */ /* 0x040fe400078e0209 */
[----:B------:R-:W-:Y:S02]  /*7aa0*/  IMAD.MOV.U32 R13, RZ, RZ, R3 ;  /* 0x000000ffff0d7224 */ /* 0x000fe400078e0003 */
[----:B------:R-:W-:Y:S01]  /*7ab0*/  @!P2 IMAD.MOV R14, RZ, RZ, -R14 ;  /* 0x000000ffff0ea224 */ /* 0x000fe200078e0a0e */
[C---:B------:R-:W-:Y:S01]  /*7ac0*/  ISETP.GT.U32.AND P2, PT, R5.reuse, R6, PT ;  /* 0x000000060500720c */ /* 0x040fe20003f44070 */
[----:B------:R-:W-:Y:S01]  /*7ad0*/  @!P4 IMAD.IADD R0, R0, 0x1, -R5 ;  /* 0x000000010000c824 */ /* 0x000fe200078e0a05 */
[C---:B------:R-:W-:Y:S01]  /*7ae0*/  ISETP.GT.U32.AND P4, PT, R5.reuse, R2, PT ;  /* 0x000000020500720c */ /* 0x040fe20003f84070 */
[----:B------:R-:W-:Y:S01]  /*7af0*/  @!P6 IMAD.MOV R13, RZ, RZ, -R13 ;  /* 0x000000ffff0de224 */ /* 0x000fe200078e0a0d */
[C---:B------:R-:W-:Y:S01]  /*7b00*/  ISETP.GT.U32.AND P6, PT, R5.reuse, R4, PT ;  /* 0x000000040500720c */ /* 0x040fe20003fc4070 */
[----:B------:R-:W-:Y:S01]  /*7b10*/  @!P0 IMAD.MOV R19, RZ, RZ, -R19 ;  /* 0x000000ffff138224 */ /* 0x000fe200078e0a13 */
[----:B------:R-:W-:Y:S01]  /*7b20*/  ISETP.GT.U32.AND P0, PT, R5, R0, PT ;  /* 0x000000000500720c */ /* 0x000fe20003f04070 */
[----:B------:R-:W-:-:S02]  /*7b30*/  VIADD R3, R29, 0x17c ;  /* 0x0000017c1d037836 */ /* 0x000fc40000000000 */
[----:B------:R-:W-:Y:S02]  /*7b40*/  VIADD R9, R29, 0x17b ;  /* 0x0000017b1d097836 */ /* 0x000fe40000000000 */
[----:B------:R-:W-:Y:S01]  /*7b50*/  IMAD.MOV.U32 R20, RZ, RZ, R16 ;  /* 0x000000ffff147224 */ /* 0x000fe200078e0010 */
[----:B------:R-:W-:Y:S01]  /*7b60*/  IABS R12, R3 ;  /* 0x00000003000c7213 */ /* 0x000fe20000000000 */
[--C-:B------:R-:W-:Y:S01]  /*7b70*/  @!P2 IMAD.IADD R6, R6, 0x1, -R5.reuse ;  /* 0x000000010606a824 */ /* 0x100fe200078e0a05 */
[----:B------:R-:W-:Y:S01]  /*7b80*/  IABS R10, R9 ;  /* 0x00000009000a7213 */ /* 0x000fe20000000000 */
[--C-:B------:R-:W-:Y:S01]  /*7b90*/  @!P4 IMAD.IADD R2, R2, 0x1, -R5.reuse ;  /* 0x000000010202c824 */ /* 0x100fe200078e0a05 */
[----:B------:R-:W-:Y:S01]  /*7ba0*/  ISETP.GE.AND P2, PT, R9, RZ, PT ;  /* 0x000000ff0900720c */ /* 0x000fe20003f46270 */
[----:B------:R-:W-:Y:S01]  /*7bb0*/  @!P6 IMAD.IADD R4, R4, 0x1, -R5 ;  /* 0x000000010404e824 */ /* 0x000fe200078e0a05 */
[----:B------:R-:W-:Y:S01]  /*7bc0*/  ISETP.GT.U32.AND P6, PT, R5, R6, PT ;  /* 0x000000060500720c */ /* 0x000fe20003fc4070 */
[----:B------:R-:W-:Y:S01]  /*7bd0*/  IMAD.MOV.U32 R11, RZ, RZ, R2 ;  /* 0x000000ffff0b7224 */ /* 0x000fe200078e0002 */
[----:B------:R-:W-:Y:S01]  /*7be0*/  ISETP.GE.AND P4, PT, R17, RZ, PT ;  /* 0x000000ff1100720c */ /* 0x000fe20003f86270 */
[----:B------:R-:W-:-:S04]  /*7bf0*/  IMAD.HI.U32 R2, R8, R12, RZ ;  /* 0x0000000c08027227 */ /* 0x000fc800078e00ff */
[--C-:B------:R-:W-:Y:S01]  /*7c00*/  @!P0 IMAD.IADD R0, R0, 0x1, -R5.reuse ;  /* 0x0000000100008824 */ /* 0x100fe200078e0a05 */
[----:B------:R-:W-:Y:S01]  /*7c10*/  ISETP.GE.AND P0, PT, R3, RZ, PT ;  /* 0x000000ff0300720c */ /* 0x000fe20003f06270 */
[----:B------:R-:W-:Y:S02]  /*7c20*/  IMAD.MOV R2, RZ, RZ, -R2 ;  /* 0x000000ffff027224 */ /* 0x000fe400078e0a02 */
[----:B------:R-:W-:Y:S02]  /*7c30*/  IMAD.MOV.U32 R3, RZ, RZ, R10 ;  /* 0x000000ffff037224 */ /* 0x000fe400078e000a */
[----:B------:R-:W-:Y:S01]  /*7c40*/  @!P3 IMAD.MOV R20, RZ, RZ, -R20 ;  /* 0x000000ffff14b224 */ /* 0x000fe200078e0a14 */
[----:B------:R-:W-:Y:S01]  /*7c50*/  ISETP.GE.AND P3, PT, R18, RZ, PT ;  /* 0x000000ff1200720c */ /* 0x000fe20003f66270 */
[C---:B------:R-:W-:Y:S02]  /*7c60*/  IMAD R12, R5.reuse, R2, R12 ;  /* 0x00000002050c7224 */ /* 0x040fe400078e020c */
[----:B------:R-:W-:Y:S01]  /*7c70*/  IMAD.HI.U32 R9, R8, R3, RZ ;  /* 0x0000000308097227 */ /* 0x000fe200078e00ff */
[----:B------:R-:W-:Y:S03]  /*7c80*/  STL [R1+0x260], R20 ;  /* 0x0002601401007387 */ /* 0x000fe60000100800 */
[----:B------:R-:W-:Y:S01]  /*7c90*/  @!P6 IMAD.IADD R6, R6, 0x1, -R5 ;  /* 0x000000010606e824 */ /* 0x000fe200078e0a05 */
[C---:B------:R-:W-:Y:S01]  /*7ca0*/  ISETP.GT.U32.AND P6, PT, R5.reuse, R12, PT ;  /* 0x0000000c0500720c */ /* 0x040fe20003fc4070 */
[----:B------:R-:W-:Y:S01]  /*7cb0*/  @!P5 IMAD.MOV R11, RZ, RZ, -R11 ;  /* 0x000000ffff0bd224 */ /* 0x000fe200078e0a0b */
[----:B------:R-:W-:Y:S01]  /*7cc0*/  ISETP.GT.U32.AND P5, PT, R5, R4, PT ;  /* 0x000000040500720c */ /* 0x000fe20003fa4070 */
[----:B------:R-:W-:Y:S01]  /*7cd0*/  IMAD.MOV.U32 R10, RZ, RZ, R0 ;  /* 0x000000ffff0a7224 */ /* 0x000fe200078e0000 */
[----:B------:R-:W-:Y:S01]  /*7ce0*/  STL [R1+0x25c], R19 ;  /* 0x00025c1301007387 */ /* 0x000fe20000100800 */
[----:B------:R-:W-:-:S02]  /*7cf0*/  IMAD.MOV R0, RZ, RZ, -R9 ;  /* 0x000000ffff007224 */ /* 0x000fc400078e0a09 */
[----:B------:R-:W-:Y:S01]  /*7d00*/  @!P1 IMAD.MOV R10, RZ, RZ, -R10 ;  /* 0x000000ffff0a9224 */ /* 0x000fe200078e0a0a */
[----:B------:R0:W-:Y:S01]  /*7d10*/  STL [R1+0x430], R14 ;  /* 0x0004300e01007387 */ /* 0x0001e20000100800 */
[----:B------:R-:W-:Y:S02]  /*7d20*/  IMAD R3, R5, R0, R3 ;  /* 0x0000000005037224 */ /* 0x000fe400078e0203 */
[C---:B------:R-:W-:Y:S01]  /*7d30*/  VIADD R9, R29.reuse, 0x179 ;  /* 0x000001791d097836 */ /* 0x040fe20000000000 */
[----:B------:R1:W-:Y:S01]  /*7d40*/  STL [R1+0x44c], R13 ;  /* 0x00044c0d01007387 */ /* 0x0003e20000100800 */
[--C-:B------:R-:W-:Y:S02]  /*7d50*/  @!P6 IMAD.IADD R12, R12, 0x1, -R5.reuse ;  /* 0x000000010c0ce824 */ /* 0x100fe400078e0a05 */
[--C-:B------:R-:W-:Y:S01]  /*7d60*/  @!P5 IMAD.IADD R4, R4, 0x1, -R5.reuse ;  /* 0x000000010404d824 */ /* 0x100fe200078e0a05 */
[----:B------:R3:W-:Y:S01]  /*7d70*/  STL [R1+0x5f8], R11 ;  /* 0x0005f80b01007387 */ /* 0x0007e20000100800 */
[----:B------:R-:W-:Y:S01]  /*7d80*/  VIADD R2, R29, 0x177 ;  /* 0x000001771d027836 */ /* 0x000fe20000000000 */
[----:B------:R-:W-:Y:S01]  /*7d90*/  ISETP.GT.U32.AND P6, PT, R5, R12, PT ;  /* 0x0000000c0500720c */ /* 0x000fe20003fc4070 */
[----:B0-----:R-:W-:Y:S01]  /*7da0*/  IMAD.MOV.U32 R14, RZ, RZ, R6 ;  /* 0x000000ffff0e7224 */ /* 0x001fe200078e0006 */
[----:B------:R0:W-:Y:S01]  /*7db0*/  STL [R1+0x5fc], R10 ;  /* 0x0005fc0a01007387 */ /* 0x0001e20000100800 */
[----:B------:R-:W-:Y:S01]  /*7dc0*/  ISETP.GE.AND P5, PT, R9, RZ, PT ;  /* 0x000000ff0900720c */ /* 0x000fe20003fa6270 */
[----:B-1----:R-:W-:Y:S01]  /*7dd0*/  VIADD R13, R29, 0x17a ;  /* 0x0000017a1d0d7836 */ /* 0x002fe20000000000 */
[----:B------:R-:W-:Y:S01]  /*7de0*/  IABS R9, R9 ;  /* 0x0000000900097213 */ /* 0x000fe20000000000 */
[----:B------:R-:W-:Y:S01]  /*7df0*/  @!P3 IMAD.MOV R14, RZ, RZ, -R14 ;  /* 0x000000ffff0eb224 */ /* 0x000fe200078e0a0e */
[----:B------:R-:W-:Y:S01]  /*7e00*/  ISETP.GT.U32.AND P3, PT, R5, R3, PT ;  /* 0x000000030500720c */ /* 0x000fe20003f64070 */
[----:B---3--:R-:W-:Y:S01]  /*7e10*/  VIADD R11, R29, 0x178 ;  /* 0x000001781d0b7836 */ /* 0x008fe20000000000 */
[----:B------:R-:W-:Y:S01]  /*7e20*/  ISETP.GE.AND P1, PT, R13, RZ, PT ;  /* 0x000000ff0d00720c */ /* 0x000fe20003f26270 */
[----:B------:R-:W-:Y:S01]  /*7e30*/  VIADD R18, R29, 0x176 ;  /* 0x000001761d127836 */ /* 0x000fe20000000000 */
[----:B------:R-:W-:Y:S01]  /*7e40*/  IABS R13, R13 ;  /* 0x0000000d000d7213 */ /* 0x000fe20000000000 */
[----:B0-----:R-:W-:Y:S01]  /*7e50*/  IMAD.MOV.U32 R10, RZ, RZ, R4 ;  /* 0x000000ffff0a7224 */ /* 0x001fe200078e0004 */
[----:B------:R-:W-:Y:S01]  /*7e60*/  STL [R1+0x600], R14 ;  /* 0x0006000e01007387 */ /* 0x000fe20000100800 */
[----:B------:R-:W-:-:S02]  /*7e70*/  @!P6 IMAD.IADD R12, R12, 0x1, -R5 ;  /* 0x000000010c0ce824 */ /* 0x000fc400078e0a05 */
[----:B------:R-:W-:-:S04]  /*7e80*/  IMAD.HI.U32 R0, R8, R13, RZ ;  /* 0x0000000d08007227 */ /* 0x000fc800078e00ff */
[----:B------:R-:W-:Y:S01]  /*7e90*/  @!P4 IMAD.MOV R10, RZ, RZ, -R10 ;  /* 0x000000ffff0ac224 */ /* 0x000fe200078e0a0a */
[----:B------:R-:W-:Y:S01]  /*7ea0*/  ISETP.GE.AND P4, PT, R11, RZ, PT ;  /* 0x000000ff0b00720c */ /* 0x000fe20003f86270 */
[----:B------:R-:W-:Y:S01]  /*7eb0*/  IMAD.MOV R6, RZ, RZ, -R0 ;  /* 0x000000ffff067224 */ /* 0x000fe200078e0a00 */
[----:B------:R-:W-:Y:S01]  /*7ec0*/  IABS R11, R11 ;  /* 0x0000000b000b7213 */ /* 0x000fe20000000000 */
[----:B------:R-:W-:Y:S01]  /*7ed0*/  @!P3 IMAD.IADD R3, R3, 0x1, -R5 ;  /* 0x000000010303b824 */ /* 0x000fe200078e0a05 */
[----:B------:R0:W-:Y:S01]  /*7ee0*/  STL [R1+0x60c], R10 ;  /* 0x00060c0a01007387 */ /* 0x0001e20000100800 */
[C---:B------:R-:W-:Y:S02]  /*7ef0*/  IMAD R13, R5.reuse, R6, R13 ;  /* 0x00000006050d7224 */ /* 0x040fe400078e020d */
[C---:B------:R-:W-:Y:S01]  /*7f00*/  IMAD.HI.U32 R4, R8.reuse, R11, RZ ;  /* 0x0000000b08047227 */ /* 0x040fe200078e00ff */
[C---:B------:R-:W-:Y:S02]  /*7f10*/  ISETP.GT.U32.AND P3, PT, R5.reuse, R3, PT ;  /* 0x000000030500720c */ /* 0x040fe40003f64070 */
[----:B------:R-:W-:Y:S01]  /*7f20*/  ISETP.GT.U32.AND P6, PT, R5, R13, PT ;  /* 0x0000000d0500720c */ /* 0x000fe20003fc4070 */
[----:B------:R-:W-:Y:S01]  /*7f30*/  IMAD.HI.U32 R0, R8, R9, RZ ;  /* 0x0000000908007227 */ /* 0x000fe200078e00ff */
[----:B0-----:R-:W-:-:S03]  /*7f40*/  IABS R10, R2 ;  /* 0x00000002000a7213 */ /* 0x001fc60000000000 */
[----:B------:R-:W-:Y:S02]  /*7f50*/  IMAD.MOV R4, RZ, RZ, -R4 ;  /* 0x000000ffff047224 */ /* 0x000fe400078e0a04 */
[----:B------:R-:W-:Y:S02]  /*7f60*/  IMAD.MOV R0, RZ, RZ, -R0 ;  /* 0x000000ffff007224 */ /* 0x000fe400078e0a00 */
[----:B------:R-:W-:-:S04]  /*7f70*/  IMAD.HI.U32 R6, R8, R10, RZ ;  /* 0x0000000a08067227 */ /* 0x000fc800078e00ff */
[----:B------:R-:W-:Y:S02]  /*7f80*/  IMAD.MOV R6, RZ, RZ, -R6 ;  /* 0x000000ffff067224 */ /* 0x000fe400078e0a06 */
[C---:B------:R-:W-:Y:S02]  /*7f90*/  IMAD R11, R5.reuse, R4, R11 ;  /* 0x00000004050b7224 */ /* 0x040fe400078e020b */
[C---:B------:R-:W-:Y:S01]  /*7fa0*/  IMAD R9, R5.reuse, R0, R9 ;  /* 0x0000000005097224 */ /* 0x040fe200078e0209 */
[----:B------:R-:W-:Y:S01]  /*7fb0*/  IABS R0, R18 ;  /* 0x0000001200007213 */ /* 0x000fe20000000000 */
[----:B------:R-:W-:Y:S02]  /*7fc0*/  IMAD.MOV.U32 R14, RZ, RZ, R12 ;  /* 0x000000ffff0e7224 */ /* 0x000fe400078e000c */
[----:B------:R-:W-:Y:S02]  /*7fd0*/  IMAD R10, R5, R6, R10 ;  /* 0x00000006050a7224 */ /* 0x000fe400078e020a */
[--C-:B------:R-:W-:Y:S01]  /*7fe0*/  @!P3 IMAD.IADD R3, R3, 0x1, -R5.reuse ;  /* 0x000000010303b824 */ /* 0x100fe200078e0a05 */
[C---:B------:R-:W-:Y:S01]  /*7ff0*/  ISETP.GT.U32.AND P3, PT, R5.reuse, R11, PT ;  /* 0x0000000b0500720c */ /* 0x040fe20003f64070 */
[----:B------:R-:W-:Y:S01]  /*8000*/  @!P0 IMAD.MOV R14, RZ, RZ, -R14 ;  /* 0x000000ffff0e8224 */ /* 0x000fe200078e0a0e */
[----:B------:R-:W-:Y:S01]  /*8010*/  ISETP.GT.U32.AND P0, PT, R5, R9, PT ;  /* 0x000000090500720c */ /* 0x000fe20003f04070 */
[----:B------:R-:W-:Y:S01]  /*8020*/  @!P6 IMAD.IADD R13, R13, 0x1, -R5 ;  /* 0x000000010d0de824 */ /* 0x000fe200078e0a05 */
[----:B------:R-:W-:Y:S01]  /*8030*/  ISETP.GT.U32.AND P6, PT, R5, R10, PT ;  /* 0x0000000a0500720c */ /* 0x000fe20003fc4070 */
[----:B------:R-:W-:Y:S01]  /*8040*/  VIADD R15, R29, 0x175 ;  /* 0x000001751d0f7836 */ /* 0x000fe20000000000 */
[----:B------:R0:W-:Y:S01]  /*8050*/  STL [R1+0x608], R14 ;  /* 0x0006080e01007387 */ /* 0x0001e20000100800 */
[----:B------:R-:W-:-:S03]  /*8060*/  IMAD.HI.U32 R4, R8, R0, RZ ;  /* 0x0000000008047227 */ /* 0x000fc600078e00ff */
[----:B------:R-:W-:Y:S01]  /*8070*/  IABS R12, R15 ;  /* 0x0000000f000c7213 */ /* 0x000fe20000000000 */
[----:B------:R-:W-:Y:S02]  /*8080*/  IMAD.MOV R4, RZ, RZ, -R4 ;  /* 0x000000ffff047224 */ /* 0x000fe400078e0a04 */
[--C-:B------:R-:W-:Y:S02]  /*8090*/  @!P3 IMAD.IADD R11, R11, 0x1, -R5.reuse ;  /* 0x000000010b0bb824 */ /* 0x100fe400078e0a05 */
[--C-:B------:R-:W-:Y:S01]  /*80a0*/  @!P0 IMAD.IADD R9, R9, 0x1, -R5.reuse ;  /* 0x0000000109098824 */ /* 0x100fe200078e0a05 */
[C---:B------:R-:W-:Y:S01]  /*80b0*/  ISETP.GT.U32.AND P0, PT, R5.reuse, R13, PT ;  /* 0x0000000d0500720c */ /* 0x040fe20003f04070 */
[----:B------:R-:W-:Y:S01]  /*80c0*/  @!P6 IMAD.IADD R10, R10, 0x1, -R5 ;  /* 0x000000010a0ae824 */ /* 0x000fe200078e0a05 */
[C---:B------:R-:W-:Y:S01]  /*80d0*/  ISETP.GT.U32.AND P6, PT, R5.reuse, R11, PT ;  /* 0x0000000b0500720c */ /* 0x040fe20003fc4070 */
[----:B0-----:R-:W-:Y:S01]  /*80e0*/  IMAD.MOV.U32 R14, RZ, RZ, R3 ;  /* 0x000000ffff0e7224 */ /* 0x001fe200078e0003 */
[----:B------:R-:W-:Y:S01]  /*80f0*/  ISETP.GT.U32.AND P3, PT, R5, R9, PT ;  /* 0x000000090500720c */ /* 0x000fe20003f64070 */
[----:B------:R-:W-:-:S04]  /*8100*/  IMAD.HI.U32 R3, R8, R12, RZ ;  /* 0x0000000c08037227 */ /* 0x000fc800078e00ff */
[----:B------:R-:W-:Y:S02]  /*8110*/  IMAD.MOV R3, RZ, RZ, -R3 ;  /* 0x000000ffff037224 */ /* 0x000fe400078e0a03 */
[----:B------:R-:W-:Y:S01]  /*8120*/  @!P2 IMAD.MOV R14, RZ, RZ, -R14 ;  /* 0x000000ffff0ea224 */ /* 0x000fe200078e0a0e */
[C---:B------:R-:W-:Y:S01]  /*8130*/  ISETP.GT.U32.AND P2, PT, R5.reuse, R10, PT ;  /* 0x0000000a0500720c */ /* 0x040fe20003f44070 */
[C---:B------:R-:W-:Y:S02]  /*8140*/  IMAD R0, R5.reuse, R4, R0 ;  /* 0x0000000405007224 */ /* 0x040fe400078e0200 */
[----:B------:R-:W-:Y:S01]  /*8150*/  IMAD R12, R5, R3, R12 ;  /* 0x00000003050c7224 */ /* 0x000fe200078e020c */
[----:B------:R0:W-:Y:S01]  /*8160*/  STL [R1+0x604], R14 ;  /* 0x0006040e01007387 */ /* 0x0001e20000100800 */
[--C-:B------:R-:W-:Y:S01]  /*8170*/  @!P0 IMAD.IADD R13, R13, 0x1, -R5.reuse ;  /* 0x000000010d0d8824 */ /* 0x100fe200078e0a05 */
[----:B------:R-:W-:Y:S01]  /*8180*/  ISETP.GT.U32.AND P0, PT, R5, R0, PT ;  /* 0x000000000500720c */ /* 0x000fe20003f04070 */
[----:B------:R-:W-:Y:S01]  /*8190*/  @!P6 IMAD.IADD R11, R11, 0x1, -R5 ;  /* 0x000000010b0be824 */ /* 0x000fe200078e0a05 */
[----:B------:R-:W-:Y:S01]  /*81a0*/  ISETP.GT.U32.AND P6, PT, R5, R12, PT ;  /* 0x0000000c0500720c */ /* 0x000fe20003fc4070 */
[----:B------:R-:W-:-:S02]  /*81b0*/  VIADD R4, R29, 0x173 ;  /* 0x000001731d047836 */ /* 0x000fc40000000000 */
[C---:B------:R-:W-:Y:S02]  /*81c0*/  VIADD R3, R29.reuse, 0x172 ;  /* 0x000001721d037836 */ /* 0x040fe40000000000 */
[----:B------:R-:W-:Y:S01]  /*81d0*/  VIADD R6, R29, 0x174 ;  /* 0x000001741d067836 */ /* 0x000fe20000000000 */
[----:B------:R-:W-:Y:S01]  /*81e0*/  IABS R16, R4 ;  /* 0x0000000400107213 */ /* 0x000fe20000000000 */
[--C-:B------:R-:W-:Y:S01]  /*81f0*/  @!P2 IMAD.IADD R10, R10, 0x1, -R5.reuse ;  /* 0x000000010a0aa824 */ /* 0x100fe200078e0a05 */
[----:B------:R-:W-:Y:S01]  /*8200*/  ISETP.GE.AND P2, PT, R18, RZ, PT ;  /* 0x000000ff1200720c */ /* 0x000fe20003f46270 */
[--C-:B------:R-:W-:Y:S01]  /*8210*/  @!P3 IMAD.IADD R9, R9, 0x1, -R5.reuse ;  /* 0x000000010909b824 */ /* 0x100fe200078e0a05 */
[----:B------:R-:W-:Y:S01]  /*8220*/  IABS R18, R3 ;  /* 0x0000000300127213 */ /* 0x000fe20000000000 */
[----:B------:R-:W-:Y:S01]  /*8230*/  @!P0 IMAD.IADD R0, R0, 0x1, -R5 ;  /* 0x0000000100008824 */ /* 0x000fe200078e0a05 */
[----:B------:R-:W-:Y:S01]  /*8240*/  ISETP.GE.AND P3, PT, R2, RZ, PT ;  /* 0x000000ff0200720c */ /* 0x000fe20003f66270 */
[----:B------:R-:W-:Y:S01]  /*8250*/  IMAD.HI.U32 R2, R8, R16, RZ ;  /* 0x0000001008027227 */ /* 0x000fe200078e00ff */
[----:B------:R-:W-:-:S02]  /*8260*/  IABS R17, R6 ;  /* 0x0000000600117213 */ /* 0x000fc40000000000 */
[----:B------:R-:W-:Y:S01]  /*8270*/  ISETP.GE.AND P0, PT, R15, RZ, PT ;  /* 0x000000ff0f00720c */ /* 0x000fe20003f06270 */
[----:B------:R-:W-:Y:S02]  /*8280*/  @!P6 IMAD.IADD R12, R12, 0x1, -R5 ;  /* 0x000000010c0ce824 */ /* 0x000fe400078e0a05 */
[----:B------:R-:W-:Y:S02]  /*8290*/  IMAD.MOV.U32 R19, RZ, RZ, R9 ;  /* 0x000000ffff137224 */ /* 0x000fe400078e0009 */
[----:B------:R-:W-:Y:S02]  /*82a0*/  IMAD.MOV.U32 R15, RZ, RZ, R18 ;  /* 0x000000ffff0f7224 */ /* 0x000fe400078e0012 */
[----:B------:R-:W-:Y:S02]  /*82b0*/  IMAD.MOV R2, RZ, RZ, -R2 ;  /* 0x000000ffff027224 */ /* 0x000fe400078e0a02 */
[----:B------:R-:W-:Y:S02]  /*82c0*/  IMAD.MOV.U32 R20, RZ, RZ, R13 ;  /* 0x000000ffff147224 */ /* 0x000fe400078e000d */
[----:B------:R-:W-:Y:S01]  /*82d0*/  @!P5 IMAD.MOV R19, RZ, RZ, -R19 ;  /* 0x000000ffff13d224 */ /* 0x000fe200078e0a13 */
[----:B------:R-:W-:Y:S01]  /*82e0*/  ISETP.GT.U32.AND P5, PT, R5, R12, PT ;  /* 0x0000000c0500720c */ /* 0x000fe20003fa4070 */
[----:B0-----:R-:W-:-:S04]  /*82f0*/  IMAD.HI.U32 R14, R8, R17, RZ ;  /* 0x00000011080e7227 */ /* 0x001fc800078e00ff */
[----:B------:R-:W-:-:S04]  /*8300*/  IMAD.HI.U32 R13, R8, R15, RZ ;  /* 0x0000000f080d7227 */ /* 0x000fc800078e00ff */
[C---:B------:R-:W-:Y:S02]  /*8310*/  IMAD R16, R5.reuse, R2, R16 ;  /* 0x0000000205107224 */ /* 0x040fe400078e0210 */
[----:B------:R-:W-:Y:S01]  /*8320*/  @!P1 IMAD.MOV R20, RZ, RZ, -R20 ;  /* 0x000000ffff149224 */ /* 0x000fe200078e0a14 */
[C---:B------:R-:W-:Y:S01]  /*8330*/  ISETP.GT.U32.AND P1, PT, R5.reuse, R0, PT ;  /* 0x000000000500720c */ /* 0x040fe20003f24070 */
[----:B------:R-:W-:Y:S02]  /*8340*/  IMAD.MOV R14, RZ, RZ, -R14 ;  /* 0x000000ffff0e7224 */ /* 0x000fe400078e0a0e */
[----:B------:R-:W-:Y:S01]  /*8350*/  IMAD.MOV R9, RZ, RZ, -R13 ;  /* 0x000000ffff097224 */ /* 0x000fe200078e0a0d */
[----:B------:R-:W-:Y:S01]  /*8360*/  STL [R1+0x5e4], R20 ;  /* 0x0005e41401007387 */ /* 0x000fe20000100800 */
[----:B------:R-:W-:Y:S01]  /*8370*/  @!P3 IMAD.MOV R10, RZ, RZ, -R10 ;  /* 0x000000ffff0ab224 */ /* 0x000fe200078e0a0a */
[C---:B------:R-:W-:Y:S01]  /*8380*/  ISETP.GT.U32.AND P3, PT, R5.reuse, R16, PT ;  /* 0x000000100500720c */ /* 0x040fe20003f64070 */
[C---:B------:R-:W-:Y:S01]  /*8390*/  IMAD R17, R5.reuse, R14, R17 ;  /* 0x0000000e05117224 */ /* 0x040fe200078e0211 */
[----:B------:R-:W-:Y:S01]  /*83a0*/  STL [R1+0x5e8], R19 ;  /* 0x0005e81301007387 */ /* 0x000fe20000100800 */
[----:B------:R-:W-:-:S02]  /*83b0*/  IMAD R15, R5, R9, R15 ;  /* 0x00000009050f7224 */ /* 0x000fc400078e020f */
[--C-:B------:R-:W-:Y:S01]  /*83c0*/  @!P5 IMAD.IADD R12, R12, 0x1, -R5.reuse ;  /* 0x000000010c0cd824 */ /* 0x100fe200078e0a05 */
[C---:B------:R-:W-:Y:S01]  /*83d0*/  ISETP.GT.U32.AND P6, PT, R5.reuse, R17, PT ;  /* 0x000000110500720c */ /* 0x040fe20003fc4070 */
[----:B------:R-:W-:Y:S01]  /*83e0*/  @!P1 IMAD.IADD R0, R0, 0x1, -R5 ;  /* 0x0000000100009824 */ /* 0x000fe200078e0a05 */
[----:B------:R-:W-:Y:S01]  /*83f0*/  ISETP.GT.U32.AND P5, PT, R5, R15, PT ;  /* 0x0000000f0500720c */ /* 0x000fe20003fa4070 */
[----:B------:R-:W-:Y:S01]  /*8400*/  @!P4 IMAD.MOV R11, RZ, RZ, -R11 ;  /* 0x000000ffff0bc224 */ /* 0x000fe200078e0a0b */
[----:B------:R-:W-:Y:S01]  /*8410*/  ISETP.GE.AND P1, PT, R4, RZ, PT ;  /* 0x000000ff0400720c */ /* 0x000fe20003f26270 */
[----:B------:R-:W-:Y:S01]  /*8420*/  IMAD.MOV.U32 R9, RZ, RZ, R0 ;  /* 0x000000ffff097224 */ /* 0x000fe200078e0000 */
[----:B------:R-:W-:Y:S01]  /*8430*/  ISETP.GE.AND P4, PT, R6, RZ, PT ;  /* 0x000000ff0600720c */ /* 0x000fe20003f86270 */
[----:B------:R-:W-:Y:S01]  /*8440*/  @!P3 IMAD.IADD R16, R16, 0x1, -R5 ;  /* 0x000000011010b824 */ /* 0x000fe200078e0a05 */
[----:B------:R0:W-:Y:S01]  /*8450*/  STL [R1+0x5ec], R11 ;  /* 0x0005ec0b01007387 */ /* 0x0001e20000100800 */
[----:B------:R-:W-:-:S02]  /*8460*/  VIADD R4, R29, 0x170 ;  /* 0x000001701d047836 */ /* 0x000fc40000000000 */
[----:B------:R-:W-:Y:S01]  /*8470*/  @!P2 IMAD.MOV R9, RZ, RZ, -R9 ;  /* 0x000000ffff09a224 */ /* 0x000fe200078e0a09 */
[----:B------:R-:W-:Y:S01]  /*8480*/  ISETP.GT.U32.AND P2, PT, R5, R16, PT ;  /* 0x000000100500720c */ /* 0x000fe20003f44070 */
[--C-:B------:R-:W-:Y:S01]  /*8490*/  @!P6 IMAD.IADD R17, R17, 0x1, -R5.reuse ;  /* 0x000000011111e824 */ /* 0x100fe200078e0a05 */
[----:B------:R-:W-:Y:S01]  /*84a0*/  ISETP.GE.AND P6, PT, R3, RZ, PT ;  /* 0x000000ff0300720c */ /* 0x000fe20003fc6270 */
[--C-:B------:R-:W-:Y:S01]  /*84b0*/  @!P5 IMAD.IADD R15, R15, 0x1, -R5.reuse ;  /* 0x000000010f0fd824 */ /* 0x100fe200078e0a05 */
[----:B------:R-:W-:Y:S01]  /*84c0*/  IABS R3, R4 ;  /* 0x0000000400037213 */ /* 0x000fe20000000000 */
[----:B------:R-:W-:Y:S01]  /*84d0*/  VIADD R2, R29, 0x171 ;  /* 0x000001711d027836 */ /* 0x000fe20000000000 */
[----:B------:R1:W-:Y:S01]  /*84e0*/  STL [R1+0x5f0], R10 ;  /* 0x0005f00a01007387 */ /* 0x0003e20000100800 */
[----:B------:R-:W-:Y:S01]  /*84f0*/  ISETP.GT.U32.AND P3, PT, R5, R17, PT ;  /* 0x000000110500720c */ /* 0x000fe20003f64070 */
[----:B------:R-:W-:Y:S01]  /*8500*/  VIADD R6, R29, 0x16f ;  /* 0x0000016f1d067836 */ /* 0x000fe20000000000 */
[----:B------:R-:W-:Y:S01]  /*8510*/  ISETP.GT.U32.AND P5, PT, R5, R15, PT ;  /* 0x0000000f0500720c */ /* 0x000fe20003fa4070 */
[----:B------:R3:W-:Y:S01]  /*8520*/  STL [R1+0x5f4], R9 ;  /* 0x0005f40901007387 */ /* 0x0007e20000100800 */
[----:B0-----:R-:W-:Y:S01]  /*8530*/  IABS R11, R2 ;  /* 0x00000002000b7213 */ /* 0x001fe20000000000 */
[----:B------:R-:W-:Y:S01]  /*8540*/  VIADD R0, R29, 0x16e ;  /* 0x0000016e1d007836 */ /* 0x000fe20000000000 */
[----:B------:R-:W-:Y:S01]  /*8550*/  IABS R14, R6 ;  /* 0x00000006000e7213 */ /* 0x000fe20000000000 */
[----:B------:R-:W-:Y:S01]  /*8560*/  @!P2 IMAD.IADD R16, R16, 0x1, -R5 ;  /* 0x000000011010a824 */ /* 0x000fe200078e0a05 */
[----:B------:R-:W-:Y:S01]  /*8570*/  ISETP.GE.AND P2, PT, R2, RZ, PT ;  /* 0x000000ff0200720c */ /* 0x000fe20003f46270 */
[----:B-1----:R-:W-:-:S04]  /*8580*/  IMAD.HI.U32 R10, R8, R11, RZ ;  /* 0x0000000b080a7227 */ /* 0x002fc800078e00ff */
[----:B---3--:R-:W-:-:S04]  /*8590*/  IMAD.HI.U32 R9, R8, R3, RZ ;  /* 0x0000000308097227 */ /* 0x008fc800078e00ff */
[----:B------:R-:W-:Y:S02]  /*85a0*/  IMAD.MOV R9, RZ, RZ, -R9 ;  /* 0x000000ffff097224 */ /* 0x000fe400078e0a09 */
[----:B------:R-:W-:Y:S02]  /*85b0*/  IMAD.MOV R10, RZ, RZ, -R10 ;  /* 0x000000ffff0a7224 */ /* 0x000fe400078e0a0a */
[----:B------:R-:W-:Y:S02]  /*85c0*/  IMAD R2, R5, R9, R3 ;  /* 0x0000000905027224 */ /* 0x000fe400078e0203 */
[----:B------:R-:W-:Y:S02]  /*85d0*/  @!P5 IMAD.IADD R15, R15, 0x1, -R5 ;  /* 0x000000010f0fd824 */ /* 0x000fe400078e0a05 */
[C---:B------:R-:W-:Y:S01]  /*85e0*/  IMAD R11, R5.reuse, R10, R11 ;  /* 0x0000000a050b7224 */ /* 0x040fe200078e020b */
[----:B------:R-:W-:Y:S01]  /*85f0*/  ISETP.GT.U32.AND P5, PT, R5, R2, PT ;  /* 0x000000020500720c */ /* 0x000fe20003fa4070 */
[----:B------:R-:W-:Y:S01]  /*8600*/  @!P3 IMAD.IADD R17, R17, 0x1, -R5 ;  /* 0x000000011111b824 */ /* 0x000fe200078e0a05 */
[----:B------:R-:W-:Y:S01]  /*8610*/  IABS R10, R0 ;  /* 0x00000000000a7213 */ /* 0x000fe20000000000 */
[----:B------:R-:W-:Y:S01]  /*8620*/  VIADD R9, R29, 0x16d ;  /* 0x0000016d1d097836 */ /* 0x000fe20000000000 */
[----:B------:R-:W-:Y:S01]  /*8630*/  ISETP.GT.U32.AND P3, PT, R5, R11, PT ;  /* 0x0000000b0500720c */ /* 0x000fe20003f64070 */
[----:B------:R-:W-:-:S02]  /*8640*/  IMAD.MOV.U32 R20, RZ, RZ, R12 ;  /* 0x000000ffff147224 */ /* 0x000fc400078e000c */
[----:B------:R-:W-:Y:S01]  /*8650*/  IMAD.HI.U32 R18, R8, R14, RZ ;  /* 0x0000000e08127227 */ /* 0x000fe200078e00ff */
[----:B------:R-:W-:-:S03]  /*8660*/  IABS R13, R9 ;  /* 0x00000009000d7213 */ /* 0x000fc60000000000 */
[----:B------:R-:W-:Y:S02]  /*8670*/  @!P0 IMAD.MOV R20, RZ, RZ, -R20 ;  /* 0x000000ffff148224 */ /* 0x000fe400078e0a14 */
[--C-:B------:R-:W-:Y:S02]  /*8680*/  @!P5 IMAD.IADD R2, R2, 0x1, -R5.reuse ;  /* 0x000000010202d824 */ /* 0x100fe400078e0a05 */
[----:B------:R-:W-:Y:S01]  /*8690*/  IMAD.HI.U32 R12, R8, R13, RZ ;  /* 0x0000000d080c7227 */ /* 0x000fe200078e00ff */
[----:B------:R-:W-:Y:S02]  /*86a0*/  STL [R1+0x4bc], R20 ;  /* 0x0004bc1401007387 */ /* 0x000fe40000100800 */
[----:B------:R-:W-:Y:S01]  /*86b0*/  ISETP.GT.U32.AND P5, PT, R5, R2, PT ;  /* 0x000000020500720c */ /* 0x000fe20003fa4070 */
[----:B------:R-:W-:Y:S01]  /*86c0*/  @!P3 IMAD.IADD R11, R11, 0x1, -R5 ;  /* 0x000000010b0bb824 */ /* 0x000fe200078e0a05 */
[----:B------:R-:W-:Y:S01]  /*86d0*/  ISETP.GE.AND P3, PT, R4, RZ, PT ;  /* 0x000000ff0400720c */ /* 0x000fe20003f66270 */
[----:B------:R-:W-:-:S02]  /*86e0*/  IMAD.MOV R12, RZ, RZ, -R12 ;  /* 0x000000ffff0c7224 */ /* 0x000fc400078e0a0c */
[----:B------:R-:W-:Y:S01]  /*86f0*/  IMAD.HI.U32 R3, R8, R10, RZ ;  /* 0x0000000a08037227 */ /* 0x000fe200078e00ff */
[----:B------:R-:W-:-:S03]  /*8700*/  ISETP.GT.U32.AND P0, PT, R5, R11, PT ;  /* 0x0000000b0500720c */ /* 0x000fc60003f04070 */
[----:B------:R-:W-:Y:S02]  /*8710*/  IMAD.MOV R18, RZ, RZ, -R18 ;  /* 0x000000ffff127224 */ /* 0x000fe400078e0a12 */
[C---:B------:R-:W-:Y:S02]  /*8720*/  IMAD R13, R5.reuse, R12, R13 ;  /* 0x0000000c050d7224 */ /* 0x040fe400078e020d */
[----:B------:R-:W-:Y:S02]  /*8730*/  IMAD.MOV.U32 R19, RZ, RZ, R17 ;  /* 0x000000ffff137224 */ /* 0x000fe400078e0011 */
[----:B------:R-:W-:Y:S02]  /*8740*/  IMAD.MOV R3, RZ, RZ, -R3 ;  /* 0x000000ffff037224 */ /* 0x000fe400078e0a03 */
[C---:B------:R-:W-:Y:S02]  /*8750*/  IMAD R14, R5.reuse, R18, R14 ;  /* 0x00000012050e7224 */ /* 0x040fe400078e020e */
[----:B------:R-:W-:Y:S01]  /*8760*/  @!P5 IMAD.IADD R2, R2, 0x1, -R5 ;  /* 0x000000010202d824 */ /* 0x000fe200078e0a05 */
[C---:B------:R-:W-:Y:S01]  /*8770*/  ISETP.GT.U32.AND P5, PT, R5.reuse, R13, PT ;  /* 0x0000000d0500720c */ /* 0x040fe20003fa4070 */
[----:B------:R-:W-:Y:S01]  /*8780*/  @!P4 IMAD.MOV R19, RZ, RZ, -R19 ;  /* 0x000000ffff13c224 */ /* 0x000fe200078e0a13 */
[C---:B------:R-:W-:Y:S01]  /*8790*/  ISETP.GT.U32.AND P4, PT, R5.reuse, R14, PT ;  /* 0x0000000e0500720c */ /* 0x040fe20003f84070 */
[----:B------:R-:W-:Y:S01]  /*87a0*/  @!P1 IMAD.MOV R16, RZ, RZ, -R16 ;  /* 0x000000ffff109224 */ /* 0x000fe200078e0a10 */
[----:B------:R-:W-:Y:S01]  /*87b0*/  ISETP.GE.AND P1, PT, R6, RZ, PT ;  /* 0x000000ff0600720c */ /* 0x000fe20003f26270 */
[----:B------:R-:W-:Y:S01]  /*87c0*/  @!P6 IMAD.MOV R15, RZ, RZ, -R15 ;  /* 0x000000ffff0fe224 */ /* 0x000fe200078e0a0f */
[----:B------:R-:W-:Y:S01]  /*87d0*/  STL [R1+0x508], R19 ;  /* 0x0005081301007387 */ /* 0x000fe20000100800 */
[----:B------:R-:W-:-:S02]  /*87e0*/  IMAD R10, R5, R3, R10 ;  /* 0x00000003050a7224 */ /* 0x000fc400078e020a */
[--C-:B------:R-:W-:Y:S01]  /*87f0*/  @!P0 IMAD.IADD R11, R11, 0x1, -R5.reuse ;  /* 0x000000010b0b8824 */ /* 0x100fe200078e0a05 */
[----:B------:R-:W-:Y:S01]  /*8800*/  STL [R1+0x584], R16 ;  /* 0x0005841001007387 */ /* 0x000fe20000100800 */
[----:B------:R-:W-:Y:S01]  /*8810*/  ISETP.GE.AND P0, PT, R0, RZ, PT ;  /* 0x000000ff0000720c */ /* 0x000fe20003f06270 */
[----:B------:R-:W-:Y:S01]  /*8820*/  VIADD R0, R29, 0x16b ;  /* 0x0000016b1d007836 */ /* 0x000fe20000000000 */
[----:B------:R-:W-:Y:S01]  /*8830*/  ISETP.GT.U32.AND P6, PT, R5, R10, PT ;  /* 0x0000000a0500720c */ /* 0x000fe20003fc4070 */
[----:B------:R0:W-:Y:S01]  /*8840*/  STL [R1+0x5d4], R15 ;  /* 0x0005d40f01007387 */ /* 0x0001e20000100800 */
[----:B------:R-:W-:Y:S02]  /*8850*/  VIADD R4, R29, 0x16c ;  /* 0x0000016c1d047836 */ /* 0x000fe40000000000 */
[--C-:B------:R-:W-:Y:S01]  /*8860*/  @!P5 IMAD.IADD R13, R13, 0x1, -R5.reuse ;  /* 0x000000010d0dd824 */ /* 0x100fe200078e0a05 */
[----:B------:R-:W-:Y:S01]  /*8870*/  IABS R12, R0 ;  /* 0x00000000000c7213 */ /* 0x000fe20000000000 */
[----:B------:R-:W-:Y:S01]  /*8880*/  @!P4 IMAD.IADD R14, R14, 0x1, -R5 ;  /* 0x000000010e0ec824 */ /* 0x000fe200078e0a05 */
[----:B------:R-:W-:-:S02]  /*8890*/  IABS R3, R4 ;  /* 0x0000000400037213 */ /* 0x000fc40000000000 */
[----:B------:R-:W-:Y:S01]  /*88a0*/  ISETP.GT.U32.AND P5, PT, R5, R13, PT ;  /* 0x0000000d0500720c */ /* 0x000fe20003fa4070 */
[----:B0-----:R-:W-:Y:S01]  /*88b0*/  IMAD.MOV.U32 R15, RZ, RZ, R11 ;  /* 0x000000ffff0f7224 */ /* 0x001fe200078e000b */
[----:B------:R-:W-:Y:S02]  /*88c0*/  ISETP.GE.AND P4, PT, R9, RZ, PT ;  /* 0x000000ff0900720c */ /* 0x000fe40003f86270 */
[----:B------:R-:W-:Y:S01]  /*88d0*/  @!P6 IMAD.IADD R10, R10, 0x1, -R5 ;  /* 0x000000010a0ae824 */ /* 0x000fe200078e0a05 */
[C---:B------:R-:W-:Y:S01]  /*88e0*/  ISETP.GT.U32.AND P6, PT, R5.reuse, R14, PT ;  /* 0x0000000e0500720c */ /* 0x040fe20003fc4070 */
[----:B------:R-:W-:Y:S02]  /*88f0*/  @!P2 IMAD.MOV R15, RZ, RZ, -R15 ;  /* 0x000000ffff0fa224 */ /* 0x000fe400078e0a0f */
[----:B------:R-:W-:Y:S01]  /*8900*/  IMAD.HI.U32 R6, R8, R3, RZ ;  /* 0x0000000308067227 */ /* 0x000fe200078e00ff */
[----:B------:R-:W-:Y:S02]  /*8910*/  ISETP.GT.U32.AND P2, PT, R5, R10, PT ;  /* 0x0000000a0500720c */ /* 0x000fe40003f44070 */
[----:B------:R0:W-:Y:S01]  /*8920*/  STL [R1+0x5d8], R15 ;  /* 0x0005d80f01007387 */ /* 0x0001e20000100800 */
[----:B------:R-:W-:-:S02]  /*8930*/  IMAD.MOV R6, RZ, RZ, -R6 ;  /* 0x000000ffff067224 */ /* 0x000fc400078e0a06 */
[----:B------:R-:W-:Y:S02]  /*8940*/  @!P5 IMAD.IADD R13, R13, 0x1, -R5 ;  /* 0x000000010d0dd824 */ /* 0x000fe400078e0a05 */
[----:B------:R-:W-:Y:S02]  /*8950*/  IMAD R3, R5, R6, R3 ;  /* 0x0000000605037224 */ /* 0x000fe400078e0203 */
[----:B------:R-:W-:Y:S02]  /*8960*/  @!P6 IMAD.IADD R14, R14, 0x1, -R5 ;  /* 0x000000010e0ee824 */ /* 0x000fe400078e0a05 */
[----:B------:R-:W-:Y:S01]  /*8970*/  VIADD R9, R29, 0x16a ;  /* 0x0000016a1d097836 */ /* 0x000fe20000000000 */
[----:B------:R-:W-:Y:S01]  /*8980*/  ISETP.GT.U32.AND P6, PT, R5, R3, PT ;  /* 0x000000030500720c */ /* 0x000fe20003fc4070 */
[----:B0-----:R-:W-:Y:S02]  /*8990*/  IMAD.MOV.U32 R15, RZ, RZ, R2 ;  /* 0x000000ffff0f7224 */ /* 0x001fe400078e0002 */
[----:B------:R-:W-:Y:S01]  /*89a0*/  IMAD.HI.U32 R2, R8, R12, RZ ;  /* 0x0000000c08027227 */ /* 0x000fe200078e00ff */
[----:B------:R-:W-:-:S03]  /*89b0*/  IABS R11, R9 ;  /* 0x00000009000b7213 */ /* 0x000fc60000000000 */
[----:B------:R-:W-:Y:S02]  /*89c0*/  IMAD.MOV R2, RZ, RZ, -R2 ;  /* 0x000000ffff027224 */ /* 0x000fe400078e0a02 */
[----:B------:R-:W-:Y:S01]  /*89d0*/  @!P3 IMAD.MOV R15, RZ, RZ, -R15 ;  /* 0x000000ffff0fb224 */ /* 0x000fe200078e0a0f */
[----:B------:R-:W-:Y:S01]  /*89e0*/  ISETP.GE.AND P3, PT, R4, RZ, PT ;  /* 0x000000ff0400720c */ /* 0x000fe20003f66270 */
[----:B------:R-:W-:Y:S02]  /*89f0*/  IMAD R12, R5, R2, R12 ;  /* 0x00000002050c7224 */ /* 0x000fe400078e020c */
[----:B------:R-:W-:Y:S01]  /*8a00*/  VIADD R4, R29, 0x169 ;  /* 0x000001691d047836 */ /* 0x000fe20000000000 */
[----:B------:R0:W-:Y:S01]  /*8a10*/  STL [R1+0x5e0], R15 ;  /* 0x0005e00f01007387 */ /* 0x0001e20000100800 */
[----:B------:R-:W-:Y:S01]  /*8a20*/  @!P6 IMAD.IADD R3, R3, 0x1, -R5 ;  /* 0x000000010303e824 */ /* 0x000fe200078e0a05 */
[----:B------:R-:W-:Y:S01]  /*8a30*/  ISETP.GT.U32.AND P5, PT, R5, R12, PT ;  /* 0x0000000c0500720c */ /* 0x000fe20003fa4070 */
[----:B------:R-:W-:Y:S01]  /*8a40*/  @!P4 IMAD.MOV R13, RZ, RZ, -R13 ;  /* 0x000000ffff0dc224 */ /* 0x000fe200078e0a0d */
[----:B------:R-:W-:Y:S01]  /*8a50*/  IABS R2, R4 ;  /* 0x0000000400027213 */ /* 0x000fe20000000000 */
[----:B------:R-:W-:Y:S01]  /*8a60*/  @!P2 IMAD.IADD R10, R10, 0x1, -R5 ;  /* 0x000000010a0aa824 */ /* 0x000fe200078e0a05 */
[----:B------:R-:W-:Y:S01]  /*8a70*/  ISETP.GE.AND P6, PT, R9, RZ, PT ;  /* 0x000000ff0900720c */ /* 0x000fe20003fc6270 */
[----:B------:R-:W-:Y:S01]  /*8a80*/  IMAD.MOV.U32 R16, RZ, RZ, R14 ;  /* 0x000000ffff107224 */ /* 0x000fe200078e000e */
[----:B------:R-:W-:Y:S01]  /*8a90*/  ISETP.GE.AND P4, PT, R4, RZ, PT ;  /* 0x000000ff0400720c */ /* 0x000fe20003f86270 */
[----:B------:R-:W-:Y:S01]  /*8aa0*/  IMAD.HI.U32 R9, R8, R2, RZ ;  /* 0x0000000208097227 */ /* 0x000fe200078e00ff */
[----:B------:R-:W-:-:S03]  /*8ab0*/  ISETP.GE.AND P2, PT, R0, RZ, PT ;  /* 0x000000ff0000720c */ /* 0x000fc60003f46270 */
[----:B0-----:R-:W-:-:S04]  /*8ac0*/  IMAD.HI.U32 R15, R8, R11, RZ ;  /* 0x0000000b080f7227 */ /* 0x001fc800078e00ff */
[----:B------:R-:W-:Y:S02]  /*8ad0*/  @!P5 IMAD.IADD R12, R12, 0x1, -R5 ;  /* 0x000000010c0cd824 */ /* 0x000fe400078e0a05 */
[----:B------:R-:W-:Y:S02]  /*8ae0*/  IMAD.MOV R4, RZ, RZ, -R9 ;  /* 0x000000ffff047224 */ /* 0x000fe400078e0a09 */
[----:B------:R-:W-:Y:S01]  /*8af0*/  IMAD.MOV R15, RZ, RZ, -R15 ;  /* 0x000000ffff0f7224 */ /* 0x000fe200078e0a0f */
[C---:B------:R-:W-:Y:S01]  /*8b00*/  ISETP.GT.U32.AND P5, PT, R5.reuse, R12, PT ;  /* 0x0000000c0500720c */ /* 0x040fe20003fa4070 */
[C---:B------:R-:W-:Y:S02]  /*8b10*/  IMAD R2, R5.reuse, R4, R2 ;  /* 0x0000000405027224 */ /* 0x040fe400078e0202 */
[----:B------:R-:W-:Y:S02]  /*8b20*/  IMAD R11, R5, R15, R11 ;  /* 0x0000000f050b7224 */ /* 0x000fe400078e020b */
[----:B------:R-:W-:-:S02]  /*8b30*/  IMAD.MOV.U32 R14, RZ, RZ, R10 ;  /* 0x000000ffff0e7224 */ /* 0x000fc400078e000a */
[----:B------:R-:W-:Y:S02]  /*8b40*/  VIADD R6, R29, 0x168 ;  /* 0x000001681d067836 */ /* 0x000fe40000000000 */
[----:B------:R-:W-:Y:S01]  /*8b50*/  @!P1 IMAD.MOV R16, RZ, RZ, -R16 ;  /* 0x000000ffff109224 */ /* 0x000fe200078e0a10 */
[C---:B------:R-:W-:Y:S01]  /*8b60*/  ISETP.GT.U32.AND P1, PT, R5.reuse, R3, PT ;  /* 0x000000030500720c */ /* 0x040fe20003f24070 */
[----:B------:R-:W-:Y:S01]  /*8b70*/  @!P0 IMAD.MOV R14, RZ, RZ, -R14 ;  /* 0x000000ffff0e8224 */ /* 0x000fe200078e0a0e */
[C---:B------:R-:W-:Y:S01]  /*8b80*/  ISETP.GT.U32.AND P0, PT, R5.reuse, R11, PT ;  /* 0x0000000b0500720c */ /* 0x040fe20003f04070 */
[----:B------:R-:W-:Y:S01]  /*8b90*/  @!P5 IMAD.IADD R12, R12, 0x1, -R5 ;  /* 0x000000010c0cd824 */ /* 0x000fe200078e0a05 */
[----:B------:R-:W-:Y:S01]  /*8ba0*/  ISETP.GT.U32.AND P5, PT, R5, R2, PT ;  /* 0x000000020500720c */ /* 0x000fe20003fa4070 */
[C---:B------:R-:W-:Y:S01]  /*8bb0*/  VIADD R9, R29.reuse, 0x167 ;  /* 0x000001671d097836 */ /* 0x040fe20000000000 */
[----:B------:R-:W-:Y:S01]  /*8bc0*/  IABS R0, R6 ;  /* 0x0000000600007213 */ /* 0x000fe20000000000 */
[----:B------:R-:W-:Y:S01]  /*8bd0*/  STL [R1+0x5dc], R16 ;  /* 0x0005dc1001007387 */ /* 0x000fe20000100800 */
[----:B------:R-:W-:-:S02]  /*8be0*/  VIADD R4, R29, 0x165 ;  /* 0x000001651d047836 */ /* 0x000fc40000000000 */
[----:B------:R-:W-:Y:S01]  /*8bf0*/  IABS R15, R9 ;  /* 0x00000009000f7213 */ /* 0x000fe20000000000 */
[----:B------:R-:W-:Y:S01]  /*8c00*/  IMAD.HI.U32 R10, R8, R0, RZ ;  /* 0x00000000080a7227 */ /* 0x000fe200078e00ff */
[----:B------:R0:W-:Y:S03]  /*8c10*/  STL [R1+0x5b4], R14 ;  /* 0x0005b40e01007387 */ /* 0x0001e60000100800 */
[----:B------:R-:W-:Y:S01]  /*8c20*/  IMAD.MOV R10, RZ, RZ, -R10 ;  /* 0x000000ffff0a7224 */ /* 0x000fe200078e0a0a */
[----:B------:R1:W-:Y:S01]  /*8c30*/  STL [R1+0x5b8], R13 ;  /* 0x0005b80d01007387 */ /* 0x0003e20000100800 */
[--C-:B------:R-:W-:Y:S02]  /*8c40*/  @!P5 IMAD.IADD R2, R2, 0x1, -R5.reuse ;  /* 0x000000010202d824 */ /* 0x100fe400078e0a05 */
[--C-:B------:R-:W-:Y:S01]  /*8c50*/  @!P1 IMAD.IADD R3, R3, 0x1, -R5.reuse ;  /* 0x0000000103039824 */ /* 0x100fe200078e0a05 */
[----:B------:R-:W-:Y:S01]  /*8c60*/  ISETP.GE.AND P1, PT, R6, RZ, PT ;  /* 0x000000ff0600720c */ /* 0x000fe20003f26270 */
[----:B------:R-:W-:Y:S01]  /*8c70*/  @!P0 IMAD.IADD R11, R11, 0x1, -R5 ;  /* 0x000000010b0b8824 */ /* 0x000fe200078e0a05 */
[C---:B------:R-:W-:Y:S01]  /*8c80*/  ISETP.GT.U32.AND P5, PT, R5.reuse, R2, PT ;  /* 0x000000020500720c */ /* 0x040fe20003fa4070 */
[----:B------:R-:W-:-:S02]  /*8c90*/  IMAD R0, R5, R10, R0 ;  /* 0x0000000a05007224 */ /* 0x000fc400078e0200 */
[----:B0-----:R-:W-:Y:S01]  /*8ca0*/  IMAD.MOV.U32 R14, RZ, RZ, R3 ;  /* 0x000000ffff0e7224 */ /* 0x001fe200078e0003 */
[----:B------:R-:W-:Y:S01]  /*8cb0*/  ISETP.GT.U32.AND P0, PT, R5, R11, PT ;  /* 0x0000000b0500720c */ /* 0x000fe20003f04070 */
[----:B-1----:R-:W-:Y:S01]  /*8cc0*/  IMAD.MOV.U32 R13, RZ, RZ, R12 ;  /* 0x000000ffff0d7224 */ /* 0x002fe200078e000c */
[----:B------:R-:W-:Y:S01]  /*8cd0*/  IABS R3, R4 ;  /* 0x0000000400037213 */ /* 0x000fe20000000000 */
[----:B------:R-:W-:-:S04]  /*8ce0*/  IMAD.HI.U32 R12, R8, R15, RZ ;  /* 0x0000000f080c7227 */ /* 0x000fc800078e00ff */
[----:B------:R-:W-:Y:S01]  /*8cf0*/  @!P3 IMAD.MOV R14, RZ, RZ, -R14 ;  /* 0x000000ffff0eb224 */ /* 0x000fe200078e0a0e */
[----:B------:R-:W-:Y:S01]  /*8d00*/  ISETP.GT.U32.AND P3, PT, R5, R0, PT ;  /* 0x000000000500720c */ /* 0x000fe20003f64070 */
[----:B------:R-:W-:Y:S02]  /*8d10*/  IMAD.MOV R12, RZ, RZ, -R12 ;  /* 0x000000ffff0c7224 */ /* 0x000fe400078e0a0c */
[----:B------:R-:W-:Y:S01]  /*8d20*/  VIADD R6, R29, 0x166 ;  /* 0x000001661d067836 */ /* 0x000fe20000000000 */
[----:B------:R-:W-:Y:S01]  /*8d30*/  STL [R1+0x5d0], R14 ;  /* 0x0005d00e01007387 */ /* 0x000fe20000100800 */
[----:B------:R-:W-:Y:S02]  /*8d40*/  IMAD R15, R5, R12, R15 ;  /* 0x0000000c050f7224 */ /* 0x000fe400078e020f */
[--C-:B------:R-:W-:Y:S01]  /*8d50*/  @!P5 IMAD.IADD R2, R2, 0x1, -R5.reuse ;  /* 0x000000010202d824 */ /* 0x100fe200078e0a05 */
[----:B------:R-:W-:Y:S01]  /*8d60*/  IABS R10, R6 ;  /* 0x00000006000a7213 */ /* 0x000fe20000000000 */
[----:B------:R-:W-:Y:S01]  /*8d70*/  @!P0 IMAD.IADD R11, R11, 0x1, -R5 ;  /* 0x000000010b0b8824 */ /* 0x000fe200078e0a05 */
[----:B------:R-:W-:Y:S01]  /*8d80*/  ISETP.GT.U32.AND P5, PT, R5, R15, PT ;  /* 0x0000000f0500720c */ /* 0x000fe20003fa4070 */
[----:B------:R-:W-:Y:S01]  /*8d90*/  @!P2 IMAD.MOV R13, RZ, RZ, -R13 ;  /* 0x000000ffff0da224 */ /* 0x000fe200078e0a0d */
[----:B------:R-:W-:Y:S01]  /*8da0*/  ISETP.GE.AND P0, PT, R6, RZ, PT ;  /* 0x000000ff0600720c */ /* 0x000fe20003f06270 */
[----:B------:R-:W-:Y:S01]  /*8db0*/  IMAD.HI.U32 R6, R8, R10, RZ ;  /* 0x0000000a08067227 */ /* 0x000fe200078e00ff */
[----:B------:R-:W-:-:S02]  /*8dc0*/  ISETP.GE.AND P2, PT, R9, RZ, PT ;  /* 0x000000ff0900720c */ /* 0x000fc40003f46270 */
[----:B------:R0:W-:Y:S01]  /*8dd0*/  STL [R1+0x5cc], R13 ;  /* 0x0005cc0d01007387 */ /* 0x0001e20000100800 */
[----:B------:R-:W-:Y:S02]  /*8de0*/  @!P3 IMAD.IADD R0, R0, 0x1, -R5 ;  /* 0x000000010000b824 */ /* 0x000fe400078e0a05 */
[----:B------:R-:W-:Y:S02]  /*8df0*/  IMAD.MOV R6, RZ, RZ, -R6 ;  /* 0x000000ffff067224 */ /* 0x000fe400078e0a06 */
[----:B------:R-:W-:Y:S01]  /*8e00*/  IMAD.HI.U32 R9, R8, R3, RZ ;  /* 0x0000000308097227 */ /* 0x000fe200078e00ff */
[----:B------:R-:W-:-:S03]  /*8e10*/  ISETP.GT.U32.AND P3, PT, R5, R0, PT ;  /* 0x000000000500720c */ /* 0x000fc60003f64070 */
[----:B------:R-:W-:Y:S02]  /*8e20*/  IMAD R10, R5, R6, R10 ;  /* 0x00000006050a7224 */ /* 0x000fe400078e020a */
[----:B0-----:R-:W-:Y:S02]  /*8e30*/  IMAD.MOV.U32 R13, RZ, RZ, R11 ;  /* 0x000000ffff0d7224 */ /* 0x001fe400078e000b */
[----:B------:R-:W-:Y:S02]  /*8e40*/  IMAD.MOV.U32 R11, RZ, RZ, R2 ;  /* 0x000000ffff0b7224 */ /* 0x000fe400078e0002 */
[----:B------:R-:W-:Y:S02]  /*8e50*/  @!P5 IMAD.IADD R15, R15, 0x1, -R5 ;  /* 0x000000010f0fd824 */ /* 0x000fe400078e0a05 */
[----:B------:R-:W-:Y:S01]  /*8e60*/  @!P4 IMAD.MOV R11, RZ, RZ, -R11 ;  /* 0x000000ffff0bc224 */ /* 0x000fe200078e0a0b */
[----:B------:R-:W-:Y:S01]  /*8e70*/  ISETP.GT.U32.AND P4, PT, R5, R10, PT ;  /* 0x0000000a0500720c */ /* 0x000fe20003f84070 */
[----:B------:R-:W-:Y:S01]  /*8e80*/  VIADD R2, R29, 0x163 ;  /* 0x000001631d027836 */ /* 0x000fe20000000000 */
[----:B------:R-:W-:Y:S01]  /*8e90*/  ISETP.GT.U32.AND P5, PT, R5, R15, PT ;  /* 0x0000000f0500720c */ /* 0x000fe20003fa4070 */
[----:B------:R-:W-:-:S02]  /*8ea0*/  IMAD.MOV R9, RZ, RZ, -R9 ;  /* 0x000000ffff097224 */ /* 0x000fc400078e0a09 */
[----:B------:R-:W-:Y:S01]  /*8eb0*/  @!P3 IMAD.IADD R0, R0, 0x1, -R5 ;  /* 0x000000010000b824 */ /* 0x000fe200078e0a05 */
[----:B------:R-:W-:Y:S01]  /*8ec0*/  IABS R12, R2 ;  /* 0x00000002000c7213 */ /* 0x000fe20000000000 */
[----:B------:R-:W-:Y:S01]  /*8ed0*/  @!P6 IMAD.MOV R13, RZ, RZ, -R13 ;  /* 0x000000ffff0de224 */ /* 0x000fe200078e0a0d */
[----:B------:R-:W-:Y:S01]  /*8ee0*/  ISETP.GE.AND P6, PT, R4, RZ, PT ;  /* 0x000000ff0400720c */ /* 0x000fe20003fc6270 */
[----:B------:R-:W-:Y:S02]  /*8ef0*/  VIADD R14, R29, 0x164 ;  /* 0x000001641d0e7836 */ /* 0x000fe40000000000 */
[----:B------:R-:W-:Y:S01]  /*8f00*/  IMAD R3, R5, R9, R3 ;  /* 0x0000000905037224 */ /* 0x000fe200078e0203 */
[----:B------:R-:W-:Y:S01]  /*8f10*/  STL [R1+0x5c4], R13 ;  /* 0x0005c40d01007387 */ /* 0x000fe20000100800 */
[----:B------:R-:W-:Y:S01]  /*8f20*/  IMAD.MOV.U32 R16, RZ, RZ, R0 ;  /* 0x000000ffff107224 */ /* 0x000fe200078e0000 */
[----:B------:R-:W-:Y:S01]  /*8f30*/  ISETP.GE.AND P3, PT, R14, RZ, PT ;  /* 0x000000ff0e00720c */ /* 0x000fe20003f66270 */
[----:B------:R-:W-:Y:S01]  /*8f40*/  IMAD.HI.U32 R0, R8, R12, RZ ;  /* 0x0000000c08007227 */ /* 0x000fe200078e00ff */
[----:B------:R0:W-:Y:S01]  /*8f50*/  STL [R1+0x5c8], R11 ;  /* 0x0005c80b01007387 */ /* 0x0001e20000100800 */
[----:B------:R-:W-:-:S02]  /*8f60*/  IABS R14, R14 ;  /* 0x0000000e000e7213 */ /* 0x000fc40000000000 */
[--C-:B------:R-:W-:Y:S02]  /*8f70*/  @!P4 IMAD.IADD R10, R10, 0x1, -R5.reuse ;  /* 0x000000010a0ac824 */ /* 0x100fe400078e0a05 */
[----:B------:R-:W-:Y:S01]  /*8f80*/  @!P1 IMAD.MOV R16, RZ, RZ, -R16 ;  /* 0x000000ffff109224 */ /* 0x000fe200078e0a10 */
[C---:B------:R-:W-:Y:S01]  /*8f90*/  ISETP.GT.U32.AND P1, PT, R5.reuse, R3, PT ;  /* 0x000000030500720c */ /* 0x040fe20003f24070 */
[----:B------:R-:W-:Y:S01]  /*8fa0*/  IMAD.MOV R0, RZ, RZ, -R0 ;  /* 0x000000ffff007224 */ /* 0x000fe200078e0a00 */
[----:B------:R-:W-:Y:S01]  /*8fb0*/  ISETP.GT.U32.AND P4, PT, R5, R10, PT ;  /* 0x0000000a0500720c */ /* 0x000fe20003f84070 */
[----:B------:R-:W-:Y:S01]  /*8fc0*/  @!P5 IMAD.IADD R15, R15, 0x1, -R5 ;  /* 0x000000010f0fd824 */ /* 0x000fe200078e0a05 */
[----:B------:R-:W-:Y:S01]  /*8fd0*/  ISETP.GE.AND P5, PT, R2, RZ, PT ;  /* 0x000000ff0200720c */ /* 0x000fe20003fa6270 */
[----:B0-----:R-:W-:Y:S01]  /*8fe0*/  VIADD R11, R29, 0x161 ;  /* 0x000001611d0b7836 */ /* 0x001fe20000000000 */
[----:B------:R0:W-:Y:S01]  /*8ff0*/  STL [R1+0x5bc], R16 ;  /* 0x0005bc1001007387 */ /* 0x0001e20000100800 */
[----:B------:R-:W-:-:S02]  /*9000*/  IMAD R12, R5, R0, R12 ;  /* 0x00000000050c7224 */ /* 0x000fc400078e020c */
[----:B------:R-:W-:Y:S01]  /*9010*/  IMAD.MOV.U32 R17, RZ, RZ, R15 ;  /* 0x000000ffff117224 */ /* 0x000fe200078e000f */
[----:B------:R-:W-:Y:S01]  /*9020*/  IABS R9, R11 ;  /* 0x0000000b00097213 */ /* 0x000fe20000000000 */
[----:B------:R-:W-:-:S04]  /*9030*/  IMAD.HI.U32 R13, R8, R14, RZ ;  /* 0x0000000e080d7227 */ /* 0x000fc800078e00ff */
[----:B------:R-:W-:Y:S01]  /*9040*/  @!P2 IMAD.MOV R17, RZ, RZ, -R17 ;  /* 0x000000ffff11a224 */ /* 0x000fe200078e0a11 */
[C---:B------:R-:W-:Y:S01]  /*9050*/  ISETP.GT.U32.AND P2, PT, R5.reuse, R12, PT ;  /* 0x0000000c0500720c */ /* 0x040fe20003f44070 */
[----:B------:R-:W-:Y:S02]  /*9060*/  IMAD.MOV R13, RZ, RZ, -R13 ;  /* 0x000000ffff0d7224 */ /* 0x000fe400078e0a0d */
[----:B------:R-:W-:Y:S01]  /*9070*/  IMAD.MOV.U32 R2, RZ, RZ, R9 ;  /* 0x000000ffff027224 */ /* 0x000fe200078e0009 */
[----:B------:R-:W-:Y:S01]  /*9080*/  STL [R1+0x5a8], R17 ;  /* 0x0005a81101007387 */ /* 0x000fe20000100800 */
[----:B------:R-:W-:Y:S02]  /*9090*/  IMAD R14, R5, R13, R14 ;  /* 0x0000000d050e7224 */ /* 0x000fe400078e020e */
[----:B------:R-:W-:Y:S02]  /*90a0*/  @!P1 IMAD.IADD R3, R3, 0x1, -R5 ;  /* 0x0000000103039824 */ /* 0x000fe400078e0a05 */
[----:B------:R-:W-:-:S03]  /*90b0*/  IMAD.HI.U32 R0, R8, R2, RZ ;  /* 0x0000000208007227 */ /* 0x000fc600078e00ff */
[C---:B------:R-:W-:Y:S01]  /*90c0*/  ISETP.GT.U32.AND P1, PT, R5.reuse, R3, PT ;  /* 0x000000030500720c */ /* 0x040fe20003f24070 */
[--C-:B------:R-:W-:Y:S01]  /*90d0*/  @!P4 IMAD.IADD R10, R10, 0x1, -R5.reuse ;  /* 0x000000010a0ac824 */ /* 0x100fe200078e0a05 */
[----:B------:R-:W-:Y:S01]  /*90e0*/  ISETP.GT.U32.AND P4, PT, R5, R14, PT ;  /* 0x0000000e0500720c */ /* 0x000fe20003f84070 */
[C---:B------:R-:W-:Y:S02]  /*90f0*/  VIADD R4, R29.reuse, 0x162 ;  /* 0x000001621d047836 */ /* 0x040fe40000000000 */
[----:B------:R-:W-:Y:S02]  /*9100*/  VIADD R13, R29, 0x160 ;  /* 0x000001601d0d7836 */ /* 0x000fe40000000000 */
[----:B------:R-:W-:Y:S01]  /*9110*/  IMAD.MOV R0, RZ, RZ, -R0 ;  /* 0x000000ffff007224 */ /* 0x000fe200078e0a00 */
[----:B------:R-:W-:Y:S01]  /*9120*/  IABS R6, R4 ;  /* 0x0000000400067213 */ /* 0x000fe20000000000 */
[----:B------:R-:W-:Y:S02]  /*9130*/  @!P2 IMAD.IADD R12, R12, 0x1, -R5 ;  /* 0x000000010c0ca824 */ /* 0x000fe400078e0a05 */
[C---:B------:R-:W-:Y:S01]  /*9140*/  IMAD R2, R5.reuse, R0, R2 ;  /* 0x0000000005027224 */ /* 0x040fe200078e0202 */
[----:B------:R-:W-:Y:S01]  /*9150*/  IABS R0, R13 ;  /* 0x0000000d00007213 */ /* 0x000fe20000000000 */
[----:B0-----:R-:W-:Y:S01]  /*9160*/  IMAD.MOV.U32 R16, RZ, RZ, R10 ;  /* 0x000000ffff107224 */ /* 0x001fe200078e000a */
[----:B------:R-:W-:Y:S01]  /*9170*/  ISETP.GT.U32.AND P2, PT, R5, R12, PT ;  /* 0x0000000c0500720c */ /* 0x000fe20003f44070 */
[----:B------:R-:W-:-:S04]  /*9180*/  IMAD.HI.U32 R9, R8, R6, RZ ;  /* 0x0000000608097227 */ /* 0x000fc800078e00ff */
[----:B------:R-:W-:-:S04]  /*9190*/  IMAD.HI.U32 R15, R8, R0, RZ ;  /* 0x00000000080f7227 */ /* 0x000fc800078e00ff */
[----:B------:R-:W-:Y:S01]  /*91a0*/  @!P0 IMAD.MOV R16, RZ, RZ, -R16 ;  /* 0x000000ffff108224 */ /* 0x000fe200078e0a10 */
[----:B------:R-:W-:Y:S01]  /*91b0*/  ISETP.GE.AND P0, PT, R4, RZ, PT ;  /* 0x000000ff0400720c */ /* 0x000fe20003f06270 */
[--C-:B------:R-:W-:Y:S02]  /*91c0*/  @!P4 IMAD.IADD R14, R14, 0x1, -R5.reuse ;  /* 0x000000010e0ec824 */ /* 0x100fe400078e0a05 */
[----:B------:R-:W-:Y:S01]  /*91d0*/  @!P1 IMAD.IADD R3, R3, 0x1, -R5 ;  /* 0x0000000103039824 */ /* 0x000fe200078e0a05 */
[----:B------:R0:W-:Y:S01]  /*91e0*/  STL [R1+0x5b0], R16 ;  /* 0x0005b01001007387 */ /* 0x0001e20000100800 */
[----:B------:R-:W-:Y:S01]  /*91f0*/  IMAD.MOV R9, RZ, RZ, -R9 ;  /* 0x000000ffff097224 */ /* 0x000fe200078e0a09 */
[C---:B------:R-:W-:Y:S01]  /*9200*/  ISETP.GT.U32.AND P4, PT, R5.reuse, R14, PT ;  /* 0x0000000e0500720c */ /* 0x040fe20003f84070 */
[----:B------:R-:W-:Y:S02]  /*9210*/  IMAD.MOV R15, RZ, RZ, -R15 ;  /* 0x000000ffff0f7224 */ /* 0x000fe400078e0a0f */
[----:B------:R-:W-:-:S02]  /*9220*/  IMAD R4, R5, R9, R6 ;  /* 0x0000000905047224 */ /* 0x000fc400078e0206 */
[C---:B------:R-:W-:Y:S02]  /*9230*/  IMAD R0, R5.reuse, R15, R0 ;  /* 0x0000000f05007224 */ /* 0x040fe400078e0200 */
[----:B------:R-:W-:Y:S01]  /*9240*/  @!P2 IMAD.IADD R12, R12, 0x1, -R5 ;  /* 0x000000010c0ca824 */ /* 0x000fe200078e0a05 */
[C---:B------:R-:W-:Y:S01]  /*9250*/  ISETP.GT.U32.AND P1, PT, R5.reuse, R4, PT ;  /* 0x000000040500720c */ /* 0x040fe20003f24070 */
[----:B0-----:R-:W-:Y:S01]  /*9260*/  IMAD.MOV.U32 R16, RZ, RZ, R3 ;  /* 0x000000ffff107224 */ /* 0x001fe200078e0003 */
[----:B------:R-:W-:Y:S01]  /*9270*/  ISETP.GT.U32.AND P2, PT, R5, R0, PT ;  /* 0x000000000500720c */ /* 0x000fe20003f44070 */
[----:B------:R-:W-:Y:S02]  /*9280*/  VIADD R6, R29, 0x15f ;  /* 0x0000015f1d067836 */ /* 0x000fe40000000000 */
[----:B------:R-:W-:Y:S01]  /*9290*/  @!P6 IMAD.MOV R16, RZ, RZ, -R16 ;  /* 0x000000ffff10e224 */ /* 0x000fe200078e0a10 */
[----:B------:R-:W-:Y:S01]  /*92a0*/  ISETP.GT.U32.AND P6, PT, R5, R2, PT ;  /* 0x000000020500720c */ /* 0x000fe20003fc4070 */
[----:B------:R-:W-:Y:S01]  /*92b0*/  @!P4 IMAD.IADD R14, R14, 0x1, -R5 ;  /* 0x000000010e0ec824 */ /* 0x000fe200078e0a05 */
[----:B------:R-:W-:Y:S01]  /*92c0*/  IABS R10, R6 ;  /* 0x00000006000a7213 */ /* 0x000fe20000000000 */
[----:B------:R-:W-:Y:S01]  /*92d0*/  VIADD R9, R29, 0x15e ;  /* 0x0000015e1d097836 */ /* 0x000fe20000000000 */
[----:B------:R0:W-:Y:S01]  /*92e0*/  STL [R1+0x5ac], R16 ;  /* 0x0005ac1001007387 */ /* 0x0001e20000100800 */
[----:B------:R-:W-:-:S02]  /*92f0*/  ISETP.GE.AND P4, PT, R11, RZ, PT ;  /* 0x000000ff0b00720c */ /* 0x000fc40003f86270 */
[--C-:B------:R-:W-:Y:S01]  /*9300*/  @!P1 IMAD.IADD R4, R4, 0x1, -R5.reuse ;  /* 0x0000000104049824 */ /* 0x100fe200078e0a05 */
[----:B------:R-:W-:Y:S01]  /*9310*/  IABS R3, R9 ;  /* 0x0000000900037213 */ /* 0x000fe20000000000 */
[--C-:B------:R-:W-:Y:S02]  /*9320*/  @!P2 IMAD.IADD R0, R0, 0x1, -R5.reuse ;  /* 0x000000010000a824 */ /* 0x100fe400078e0a05 */
[----:B------:R-:W-:Y:S01]  /*9330*/  IMAD.HI.U32 R11, R8, R10, RZ ;  /* 0x0000000a080b7227 */ /* 0x000fe200078e00ff */
[C---:B------:R-:W-:Y:S02]  /*9340*/  ISETP.GT.U32.AND P1, PT, R5.reuse, R4, PT ;  /* 0x000000040500720c */ /* 0x040fe40003f24070 */
[----:B------:R-:W-:Y:S01]  /*9350*/  ISETP.GT.U32.AND P2, PT, R5, R0, PT ;  /* 0x000000000500720c */ /* 0x000fe20003f44070 */
[----:B0-----:R-:W-:Y:S02]  /*9360*/  IMAD.MOV.U32 R16, RZ, RZ, R14 ;  /* 0x000000ffff107224 */ /* 0x001fe400078e000e */
[----:B------:R-:W-:Y:S01]  /*9370*/  @!P6 IMAD.IADD R2, R2, 0x1, -R5 ;  /* 0x000000010202e824 */ /* 0x000fe200078e0a05 */
[----:B------:R-:W-:Y:S01]  /*9380*/  ISETP.GE.AND P6, PT, R13, RZ, PT ;  /* 0x000000ff0d00720c */ /* 0x000fe20003fc6270 */
[----:B------:R-:W-:-:S02]  /*9390*/  @!P3 IMAD.MOV R16, RZ, RZ, -R16 ;  /* 0x000000ffff10b224 */ /* 0x000fc400078e0a10 */
[----:B------:R-:W-:Y:S01]  /*93a0*/  IMAD.MOV.U32 R14, RZ, RZ, R12 ;  /* 0x000000ffff0e7224 */ /* 0x000fe200078e000c */
[C---:B------:R-:W-:Y:S01]  /*93b0*/  ISETP.GT.U32.AND P3, PT, R5.reuse, R2, PT ;  /* 0x000000020500720c */ /* 0x040fe20003f64070 */
[----:B------:R-:W-:Y:S01]  /*93c0*/  IMAD.MOV R11, RZ, RZ, -R11 ;  /* 0x000000ffff0b7224 */ /* 0x000fe200078e0a0b */
[----:B------:R-:W-:Y:S01]  /*93d0*/  STL [R1+0x594], R16 ;  /* 0x0005941001007387 */ /* 0x000fe20000100800 */
[----:B------:R-:W-:Y:S01]  /*93e0*/  @!P5 IMAD.MOV R14, RZ, RZ, -R14 ;  /* 0x000000ffff0ed224 */ /* 0x000fe200078e0a0e */
[----:B------:R-:W-:Y:S01]  /*93f0*/  ISETP.GE.AND P5, PT, R6, RZ, PT ;  /* 0x000000ff0600720c */ /* 0x000fe20003fa6270 */
[----:B------:R-:W-:Y:S02]  /*9400*/  IMAD R6, R5, R11, R10 ;  /* 0x0000000b05067224 */ /* 0x000fe400078e020a */
[----:B------:R-:W-:Y:S01]  /*9410*/  IMAD.HI.U32 R12, R8, R3, RZ ;  /* 0x00000003080c7227 */ /* 0x000fe200078e00ff */
[----:B------:R0:W-:Y:S03]  /*9420*/  STL [R1+0x598], R14 ;  /* 0x0005980e01007387 */ /* 0x0001e60000100800 */
[----:B------:R-:W-:-:S02]  /*9430*/  IMAD.MOV R12, RZ, RZ, -R12 ;  /* 0x000000ffff0c7224 */ /* 0x000fc400078e0a0c */
[--C-:B------:R-:W-:Y:S01]  /*9440*/  @!P3 IMAD.IADD R2, R2, 0x1, -R5.reuse ;  /* 0x000000010202b824 */ /* 0x100fe200078e0a05 */
[----:B------:R-:W-:Y:S01]  /*9450*/  ISETP.GT.U32.AND P3, PT, R5, R6, PT ;  /* 0x000000060500720c */ /* 0x000fe20003f64070 */
[--C-:B------:R-:W-:Y:S01]  /*9460*/  @!P1 IMAD.IADD R4, R4, 0x1, -R5.reuse ;  /* 0x0000000104049824 */ /* 0x100fe200078e0a05 */
[----:B------:R-:W-:Y:S01]  /*9470*/  ISETP.GE.AND P1, PT, R9, RZ, PT ;  /* 0x000000ff0900720c */ /* 0x000fe20003f26270 */
[----:B------:R-:W-:Y:S02]  /*9480*/  @!P2 IMAD.IADD R0, R0, 0x1, -R5 ;  /* 0x000000010000a824 */ /* 0x000fe400078e0a05 */
[----:B------:R-:W-:Y:S02]  /*9490*/  IMAD.MOV.U32 R13, RZ, RZ, R2 ;  /* 0x000000ffff0d7224 */ /* 0x000fe400078e0002 */
[----:B------:R-:W-:Y:S02]  /*94a0*/  IMAD R3, R5, R12, R3 ;  /* 0x0000000c05037224 */ /* 0x000fe400078e0203 */
[----:B------:R-:W-:-:S02]  /*94b0*/  IMAD.MOV.U32 R15, RZ, RZ, R4 ;  /* 0x000000ffff0f7224 */ /* 0x000fc400078e0004 */
[----:B------:R-:W-:Y:S02]  /*94c0*/  IMAD.MOV.U32 R2, RZ, RZ, R0 ;  /* 0x000000ffff027224 */ /* 0x000fe400078e0000 */
[----:B------:R-:W-:Y:S02]  /*94d0*/  @!P0 IMAD.MOV R15, RZ, RZ, -R15 ;  /* 0x000000ffff0f8224 */ /* 0x000fe400078e0a0f */
[----:B------:R-:W-:Y:S01]  /*94e0*/  @!P6 IMAD.MOV R2, RZ, RZ, -R2 ;  /* 0x000000ffff02e224 */ /* 0x000fe200078e0a02 */
[----:B------:R-:W-:Y:S01]  /*94f0*/  ISETP.GT.U32.AND P6, PT, R5, R3, PT ;  /* 0x000000030500720c */ /* 0x000fe20003fc4070 */
[C---:B------:R-:W-:Y:S01]  /*9500*/  VIADD R9, R29.reuse, 0x15d ;  /* 0x0000015d1d097836 */ /* 0x040fe20000000000 */
[----:B------:R1:W-:Y:S01]  /*9510*/  STL [R1+0x59c], R15 ;  /* 0x00059c0f01007387 */ /* 0x0003e20000100800 */
[----:B------:R-:W-:Y:S02]  /*9520*/  @!P3 IMAD.IADD R6, R6, 0x1, -R5 ;  /* 0x000000010606b824 */ /* 0x000fe400078e0a05 */
[----:B0-----:R-:W-:Y:S01]  /*9530*/  VIADD R14, R29, 0x15c ;  /* 0x0000015c1d0e7836 */ /* 0x001fe20000000000 */
[----:B------:R-:W-:Y:S01]  /*9540*/  ISETP.GE.AND P0, PT, R9, RZ, PT ;  /* 0x000000ff0900720c */ /* 0x000fe20003f06270 */
[----:B------:R-:W-:Y:S01]  /*9550*/  @!P4 IMAD.MOV R13, RZ, RZ, -R13 ;  /* 0x000000ffff0dc224 */ /* 0x000fe200078e0a0d */
[----:B------:R-:W-:Y:S01]  /*9560*/  ISETP.GT.U32.AND P3, PT, R5, R6, PT ;  /* 0x000000060500720c */ /* 0x000fe20003f64070 */
[C---:B------:R-:W-:Y:S01]  /*9570*/  VIADD R12, R29.reuse, 0x15b ;  /* 0x0000015b1d0c7836 */ /* 0x040fe20000000000 */
[----:B------:R-:W-:Y:S01]  /*9580*/  ISETP.GE.AND P4, PT, R14, RZ, PT ;  /* 0x000000ff0e00720c */ /* 0x000fe20003f86270 */
[----:B------:R-:W-:Y:S01]  /*9590*/  VIADD R4, R29, 0x15a ;  /* 0x0000015a1d047836 */ /* 0x000fe20000000000 */
[----:B-1----:R-:W-:Y:S01]  /*95a0*/  IABS R15, R9 ;  /* 0x00000009000f7213 */ /* 0x002fe20000000000 */
[----:B------:R-:W-:Y:S01]  /*95b0*/  @!P6 IMAD.IADD R3, R3, 0x1, -R5 ;  /* 0x000000010303e824 */ /* 0x000fe200078e0a05 */
[----:B------:R-:W-:Y:S01]  /*95c0*/  IABS R14, R14 ;  /* 0x0000000e000e7213 */ /* 0x000fe20000000000 */
[----:B------:R-:W-:Y:S01]  /*95d0*/  STL [R1+0x5a0], R13 ;  /* 0x0005a00d01007387 */ /* 0x000fe20000100800 */
[----:B------:R-:W-:Y:S01]  /*95e0*/  ISETP.GE.AND P2, PT, R12, RZ, PT ;  /* 0x000000ff0c00720c */ /* 0x000fe20003f46270 */
[----:B------:R-:W-:Y:S01]  /*95f0*/  IMAD.HI.U32 R0, R8, R15, RZ ;  /* 0x0000000f08007227 */ /* 0x000fe200078e00ff */
[----:B------:R-:W-:Y:S01]  /*9600*/  ISETP.GT.U32.AND P6, PT, R5, R3, PT ;  /* 0x000000030500720c */ /* 0x000fe20003fc4070 */
[----:B------:R0:W-:Y:S01]  /*9610*/  STL [R1+0x5a4], R2 ;  /* 0x0005a40201007387 */ /* 0x0001e20000100800 */
[----:B------:R-:W-:Y:S01]  /*9620*/  IABS R12, R12 ;  /* 0x0000000c000c7213 */ /* 0x000fe20000000000 */
[----:B------:R-:W-:-:S02]  /*9630*/  IMAD.MOV R0, RZ, RZ, -R0 ;  /* 0x000000ffff007224 */ /* 0x000fc400078e0a00 */
[----:B------:R-:W-:-:S04]  /*9640*/  IMAD.HI.U32 R10, R8, R14, RZ ;  /* 0x0000000e080a7227 */ /* 0x000fc800078e00ff */
[----:B------:R-:W-:Y:S02]  /*9650*/  IMAD R15, R5, R0, R15 ;  /* 0x00000000050f7224 */ /* 0x000fe400078e020f */
[----:B------:R-:W-:Y:S01]  /*9660*/  @!P3 IMAD.IADD R6, R6, 0x1, -R5 ;  /* 0x000000010606b824 */ /* 0x000fe200078e0a05 */
[----:B0-----:R-:W-:Y:S01]  /*9670*/  IABS R2, R4 ;  /* 0x0000000400027213 */ /* 0x001fe20000000000 */
[----:B------:R-:W-:Y:S01]  /*9680*/  VIADD R9, R29, 0x159 ;  /* 0x000001591d097836 */ /* 0x000fe20000000000 */
[----:B------:R-:W-:Y:S01]  /*9690*/  ISETP.GT.U32.AND P3, PT, R5, R15, PT ;  /* 0x0000000f0500720c */ /* 0x000fe20003f64070 */
[----:B------:R-:W-:Y:S02]  /*96a0*/  IMAD.MOV R10, RZ, RZ, -R10 ;  /* 0x000000ffff0a7224 */ /* 0x000fe400078e0a0a */
[----:B------:R-:W-:Y:S01]  /*96b0*/  IMAD.HI.U32 R13, R8, R12, RZ ;  /* 0x0000000c080d7227 */ /* 0x000fe200078e00ff */
[----:B------:R-:W-:-:S03]  /*96c0*/  IABS R0, R9 ;  /* 0x0000000900007213 */ /* 0x000fc60000000000 */
[----:B------:R-:W-:Y:S02]  /*96d0*/  IMAD R14, R5, R10, R14 ;  /* 0x0000000a050e7224 */ /* 0x000fe400078e020e */
[----:B------:R-:W-:-:S04]  /*96e0*/  IMAD.HI.U32 R16, R8, R2, RZ ;  /* 0x0000000208107227 */ /* 0x000fc800078e00ff */
[----:B------:R-:W-:Y:S01]  /*96f0*/  @!P6 IMAD.IADD R3, R3, 0x1, -R5 ;  /* 0x000000010303e824 */ /* 0x000fe200078e0a05 */
[----:B------:R-:W-:Y:S01]  /*9700*/  ISETP.GT.U32.AND P6, PT, R5, R14, PT ;  /* 0x0000000e0500720c */ /* 0x000fe20003fc4070 */
[----:B------:R-:W-:Y:S02]  /*9710*/  IMAD.MOV R13, RZ, RZ, -R13 ;  /* 0x000000ffff0d7224 */ /* 0x000fe400078e0a0d */
[----:B------:R-:W-:Y:S02]  /*9720*/  IMAD.MOV R16, RZ, RZ, -R16 ;  /* 0x000000ffff107224 */ /* 0x000fe400078e0a10 */
[----:B------:R-:W-:-:S04]  /*9730*/  IMAD.HI.U32 R11, R8, R0, RZ ;  /* 0x00000000080b7227 */ /* 0x000fc800078e00ff */
[----:B------:R-:W-:Y:S02]  /*9740*/  @!P3 IMAD.IADD R15, R15, 0x1, -R5 ;  /* 0x000000010f0fb824 */ /* 0x000fe400078e0a05 */
[C---:B------:R-:W-:Y:S02]  /*9750*/  IMAD R12, R5.reuse, R13, R12 ;  /* 0x0000000d050c7224 */ /* 0x040fe400078e020c */
[C---:B------:R-:W-:Y:S01]  /*9760*/  IMAD R2, R5.reuse, R16, R2 ;  /* 0x0000001005027224 */ /* 0x040fe200078e0202 */
[----:B------:R-:W-:Y:S01]  /*9770*/  ISETP.GT.U32.AND P3, PT, R5, R15, PT ;  /* 0x0000000f0500720c */ /* 0x000fe20003f64070 */
[----:B------:R-:W-:Y:S02]  /*9780*/  IMAD.MOV R11, RZ, RZ, -R11 ;  /* 0x000000ffff0b7224 */ /* 0x000fe400078e0a0b */
[----:B------:R-:W-:Y:S02]  /*9790*/  IMAD.MOV.U32 R18, RZ, RZ, R6 ;  /* 0x000000ffff127224 */ /* 0x000fe400078e0006 */
[----:B------:R-:W-:-:S02]  /*97a0*/  IMAD.MOV.U32 R17, RZ, RZ, R3 ;  /* 0x000000ffff117224 */ /* 0x000fc400078e0003 */
[----:B------:R-:W-:Y:S02]  /*97b0*/  VIADD R10, R29, 0x158 ;  /* 0x000001581d0a7836 */ /* 0x000fe40000000000 */
[C---:B------:R-:W-:Y:S02]  /*97c0*/  IMAD R0, R5.reuse, R11, R0 ;  /* 0x0000000b05007224 */ /* 0x040fe400078e0200 */
[----:B------:R-:W-:Y:S01]  /*97d0*/  @!P5 IMAD.MOV R18, RZ, RZ, -R18 ;  /* 0x000000ffff12d224 */ /* 0x000fe200078e0a12 */
[C---:B------:R-:W-:Y:S01]  /*97e0*/  ISETP.GT.U32.AND P5, PT, R5.reuse, R12, PT ;  /* 0x0000000c0500720c */ /* 0x040fe20003fa4070 */
[----:B------:R-:W-:Y:S01]  /*97f0*/  @!P1 IMAD.MOV R17, RZ, RZ, -R17 ;  /* 0x000000ffff119224 */ /* 0x000fe200078e0a11 */
[----:B------:R-:W-:Y:S01]  /*9800*/  ISETP.GT.U32.AND P1, PT, R5, R2, PT ;  /* 0x000000020500720c */ /* 0x000fe20003f24070 */
[--C-:B------:R-:W-:Y:S01]  /*9810*/  @!P6 IMAD.IADD R14, R14, 0x1, -R5.reuse ;  /* 0x000000010e0ee824 */ /* 0x100fe200078e0a05 */
[----:B------:R-:W-:Y:S01]  /*9820*/  IABS R13, R10 ;  /* 0x0000000a000d7213 */ /* 0x000fe20000000000 */
[----:B------:R-:W-:Y:S01]  /*9830*/  VIADD R6, R29, 0x157 ;  /* 0x000001571d067836 */ /* 0x000fe20000000000 */
[----:B------:R-:W-:Y:S01]  /*9840*/  ISETP.GT.U32.AND P6, PT, R5, R0, PT ;  /* 0x000000000500720c */ /* 0x000fe20003fc4070 */
[----:B------:R-:W-:Y:S01]  /*9850*/  @!P3 IMAD.IADD R15, R15, 0x1, -R5 ;  /* 0x000000010f0fb824 */ /* 0x000fe200078e0a05 */
[----:B------:R-:W-:Y:S01]  /*9860*/  ISETP.GE.AND P3, PT, R4, RZ, PT ;  /* 0x000000ff0400720c */ /* 0x000fe20003f66270 */
[----:B------:R-:W-:Y:S01]  /*9870*/  IMAD.HI.U32 R11, R8, R13, RZ ;  /* 0x0000000d080b7227 */ /* 0x000fe200078e00ff */
[----:B------:R-:W-:Y:S01]  /*9880*/  IABS R16, R6 ;  /* 0x0000000600107213 */ /* 0x000fe20000000000 */
[----:B------:R0:W-:Y:S02]  /*9890*/  STL [R1+0x590], R18 ;  /* 0x0005901201007387 */ /* 0x0001e40000100800 */
[----:B------:R-:W-:-:S02]  /*98a0*/  IMAD.MOV R11, RZ, RZ, -R11 ;  /* 0x000000ffff0b7224 */ /* 0x000fc400078e0a0b */
[--C-:B------:R-:W-:Y:S01]  /*98b0*/  @!P5 IMAD.IADD R12, R12, 0x1, -R5.reuse ;  /* 0x000000010c0cd824 */ /* 0x100fe200078e0a05 */
[C---:B------:R-:W-:Y:S01]  /*98c0*/  ISETP.GT.U32.AND P5, PT, R5.reuse, R14, PT ;  /* 0x0000000e0500720c */ /* 0x040fe20003fa4070 */
[----:B------:R-:W-:Y:S01]  /*98d0*/  @!P1 IMAD.IADD R2, R2, 0x1, -R5 ;  /* 0x0000000102029824 */ /* 0x000fe200078e0a05 */
[----:B------:R1:W-:Y:S01]  /*98e0*/  STL [R1+0x58c], R17 ;  /* 0x00058c1101007387 */ /* 0x0003e20000100800 */
[C---:B------:R-:W-:Y:S01]  /*98f0*/  IMAD R4, R5.reuse, R11, R13 ;  /* 0x0000000b05047224 */ /* 0x040fe200078e020d */
[C---:B------:R-:W-:Y:S01]  /*9900*/  ISETP.GT.U32.AND P1, PT, R5.reuse, R12, PT ;  /* 0x0000000c0500720c */ /* 0x040fe20003f24070 */
[----:B------:R-:W-:Y:S02]  /*9910*/  IMAD.MOV.U32 R13, RZ, RZ, R16 ;  /* 0x000000ffff0d7224 */ /* 0x000fe400078e0010 */
[----:B------:R-:W-:Y:S01]  /*9920*/  @!P6 IMAD.IADD R0, R0, 0x1, -R5 ;  /* 0x000000010000e824 */ /* 0x000fe200078e0a05 */
[----:B------:R-:W-:Y:S01]  /*9930*/  ISETP.GT.U32.AND P6, PT, R5, R2, PT ;  /* 0x000000020500720c */ /* 0x000fe20003fc4070 */
[----:B------:R-:W-:-:S04]  /*9940*/  IMAD.HI.U32 R16, R8, R13, RZ ;  /* 0x0000000d08107227 */ /* 0x000fc800078e00ff */
[----:B------:R-:W-:Y:S02]  /*9950*/  IMAD.MOV R16, RZ, RZ, -R16 ;  /* 0x000000ffff107224 */ /* 0x000fe400078e0a10 */
[----:B------:R-:W-:Y:S01]  /*9960*/  @!P5 IMAD.IADD R14, R14, 0x1, -R5 ;  /* 0x000000010e0ed824 */ /* 0x000fe200078e0a05 */
[C---:B------:R-:W-:Y:S01]  /*9970*/  ISETP.GT.U32.AND P5, PT, R5.reuse, R4, PT ;  /* 0x000000040500720c */ /* 0x040fe20003fa4070 */
[----:B------:R-:W-:Y:S02]  /*9980*/  IMAD R13, R5, R16, R13 ;  /* 0x00000010050d7224 */ /* 0x000fe400078e020d */
[C---:B------:R-:W-:Y:S02]  /*9990*/  VIADD R11, R29.reuse, 0x156 ;  /* 0x000001561d0b7836 */ /* 0x040fe40000000000 */
[----:B0-----:R-:W-:Y:S02]  /*99a0*/  IMAD.MOV.U32 R18, RZ, RZ, R15 ;  /* 0x000000ffff127224 */ /* 0x001fe400078e000f */
[----:B------:R-:W-:Y:S01]  /*99b0*/  VIADD R3, R29, 0x155 ;  /* 0x000001551d037836 */ /* 0x000fe20000000000 */
[----:B-1----:R-:W-:Y:S01]  /*99c0*/  IABS R17, R11 ;  /* 0x0000000b00117213 */ /* 0x002fe20000000000 */
[--C-:B------:R-:W-:Y:S01]  /*99d0*/  @!P6 IMAD.IADD R2, R2, 0x1, -R5.reuse ;  /* 0x000000010202e824 */ /* 0x100fe200078e0a05 */
[C---:B------:R-:W-:Y:S01]  /*99e0*/  ISETP.GT.U32.AND P6, PT, R5.reuse, R13, PT ;  /* 0x0000000d0500720c */ /* 0x040fe20003fc4070 */
[----:B------:R-:W-:Y:S01]  /*99f0*/  @!P0 IMAD.MOV R18, RZ, RZ, -R18 ;  /* 0x000000ffff128224 */ /* 0x000fe200078e0a12 */
[----:B------:R-:W-:Y:S01]  /*9a00*/  ISETP.GT.U32.AND P0, PT, R5, R0, PT ;  /* 0x000000000500720c */ /* 0x000fe20003f04070 */
[--C-:B------:R-:W-:Y:S01]  /*9a10*/  @!P1 IMAD.IADD R12, R12, 0x1, -R5.reuse ;  /* 0x000000010c0c9824 */ /* 0x100fe200078e0a05 */
[----:B------:R-:W-:Y:S01]  /*9a20*/  IABS R15, R3 ;  /* 0x00000003000f7213 */ /* 0x000fe20000000000 */
[----:B------:R-:W-:Y:S01]  /*9a30*/  @!P5 IMAD.IADD R4, R4, 0x1, -R5 ;  /* 0x000000010404d824 */ /* 0x000fe200078e0a05 */
[----:B------:R-:W-:Y:S01]  /*9a40*/  ISETP.GE.AND P1, PT, R9, RZ, PT ;  /* 0x000000ff0900720c */ /* 0x000fe20003f26270 */
[----:B------:R-:W-:Y:S01]  /*9a50*/  IMAD.HI.U32 R9, R8, R17, RZ ;  /* 0x0000001108097227 */ /* 0x000fe200078e00ff */
[----:B------:R-:W-:Y:S01]  /*9a60*/  ISETP.GE.AND P5, PT, R6, RZ, PT ;  /* 0x000000ff0600720c */ /* 0x000fe20003fa6270 */
[----:B------:R0:W-:Y:S02]  /*9a70*/  STL [R1+0x588], R18 ;  /* 0x0005881201007387 */ /* 0x0001e40000100800 */
[----:B------:R-:W-:-:S04]  /*9a80*/  IMAD.HI.U32 R16, R8, R15, RZ ;  /* 0x0000000f08107227 */ /* 0x000fc800078e00ff */
[----:B------:R-:W-:Y:S02]  /*9a90*/  IMAD.MOV.U32 R19, RZ, RZ, R14 ;  /* 0x000000ffff137224 */ /* 0x000fe400078e000e */
[----:B------:R-:W-:Y:S02]  /*9aa0*/  IMAD.MOV R9, RZ, RZ, -R9 ;  /* 0x000000ffff097224 */ /* 0x000fe400078e0a09 */
[----:B------:R-:W-:Y:S02]  /*9ab0*/  IMAD.MOV R16, RZ, RZ, -R16 ;  /* 0x000000ffff107224 */ /* 0x000fe400078e0a10 */
[----:B------:R-:W-:Y:S02]  /*9ac0*/  VIADD R6, R29, 0x154 ;  /* 0x000001541d067836 */ /* 0x000fe40000000000 */
[----:B------:R-:W-:Y:S02]  /*9ad0*/  @!P6 IMAD.IADD R13, R13, 0x1, -R5 ;  /* 0x000000010d0de824 */ /* 0x000fe400078e0a05 */
[----:B------:R-:W-:Y:S01]  /*9ae0*/  @!P4 IMAD.MOV R19, RZ, RZ, -R19 ;  /* 0x000000ffff13c224 */ /* 0x000fe200078e0a13 */
[C---:B------:R-:W-:Y:S01]  /*9af0*/  ISETP.GT.U32.AND P4, PT, R5.reuse, R4, PT ;  /* 0x000000040500720c */ /* 0x040fe20003f84070 */
[----:B------:R-:W-:Y:S01]  /*9b00*/  @!P0 IMAD.IADD R0, R0, 0x1, -R5 ;  /* 0x0000000100008824 */ /* 0x000fe200078e0a05 */
[----:B------:R-:W-:Y:S01]  /*9b10*/  ISETP.GE.AND P0, PT, R10, RZ, PT ;  /* 0x000000ff0a00720c */ /* 0x000fe20003f06270 */
[C---:B------:R-:W-:Y:S01]  /*9b20*/  IMAD R9, R5.reuse, R9, R17 ;  /* 0x0000000905097224 */ /* 0x040fe200078e0211 */
[----:B------:R-:W-:Y:S01]  /*9b30*/  ISETP.GT.U32.AND P6, PT, R5, R13, PT ;  /* 0x0000000d0500720c */ /* 0x000fe20003fc4070 */
[----:B0-----:R-:W-:Y:S01]  /*9b40*/  IMAD.MOV.U32 R18, RZ, RZ, R12 ;  /* 0x000000ffff127224 */ /* 0x001fe200078e000c */
[----:B------:R-:W-:Y:S01]  /*9b50*/  STL [R1+0x580], R19 ;  /* 0x0005801301007387 */ /* 0x000fe20000100800 */
[----:B------:R-:W-:-:S02]  /*9b60*/  VIADD R10, R29, 0x153 ;  /* 0x000001531d0a7836 */ /* 0x000fc40000000000 */
[C---:B------:R-:W-:Y:S01]  /*9b70*/  IMAD R15, R5.reuse, R16, R15 ;  /* 0x00000010050f7224 */ /* 0x040fe200078e020f */
[----:B------:R-:W-:Y:S01]  /*9b80*/  IABS R16, R6 ;  /* 0x0000000600107213 */ /* 0x000fe20000000000 */
[----:B------:R-:W-:Y:S01]  /*9b90*/  @!P2 IMAD.MOV R18, RZ, RZ, -R18 ;  /* 0x000000ffff12a224 */ /* 0x000fe200078e0a12 */
[----:B------:R-:W-:Y:S01]  /*9ba0*/  ISETP.GT.U32.AND P2, PT, R5, R9, PT ;  /* 0x000000090500720c */ /* 0x000fe20003f44070 */
[----:B------:R-:W-:Y:S01]  /*9bb0*/  @!P3 IMAD.MOV R2, RZ, RZ, -R2 ;  /* 0x000000ffff02b224 */ /* 0x000fe200078e0a02 */
[----:B------:R-:W-:Y:S01]  /*9bc0*/  IABS R14, R10 ;  /* 0x0000000a000e7213 */ /* 0x000fe20000000000 */
[----:B------:R-:W-:Y:S01]  /*9bd0*/  @!P1 IMAD.MOV R0, RZ, RZ, -R0 ;  /* 0x000000ffff009224 */ /* 0x000fe200078e0a00 */
[----:B------:R-:W-:Y:S01]  /*9be0*/  ISETP.GE.AND P3, PT, R11, RZ, PT ;  /* 0x000000ff0b00720c */ /* 0x000fe20003f66270 */
[----:B------:R-:W-:Y:S01]  /*9bf0*/  IMAD.HI.U32 R11, R8, R16, RZ ;  /* 0x00000010080b7227 */ /* 0x000fe200078e00ff */
[----:B------:R-:W-:Y:S01]  /*9c00*/  ISETP.GT.U32.AND P1, PT, R5, R15, PT ;  /* 0x0000000f0500720c */ /* 0x000fe20003f24070 */
[----:B------:R-:W-:Y:S02]  /*9c10*/  STL [R1+0x57c], R18 ;  /* 0x00057c1201007387 */ /* 0x000fe40000100800 */
[----:B------:R-:W-:Y:S01]  /*9c20*/  @!P4 IMAD.IADD R4, R4, 0x1, -R5 ;  /* 0x000000010404c824 */ /* 0x000fe200078e0a05 */
[----:B------:R-:W-:Y:S01]  /*9c30*/  ISETP.GE.AND P4, PT, R3, RZ, PT ;  /* 0x000000ff0300720c */ /* 0x000fe20003f86270 */
[----:B------:R0:W-:Y:S01]  /*9c40*/  STL [R1+0x578], R2 ;  /* 0x0005780201007387 */ /* 0x0001e20000100800 */
[----:B------:R-:W-:-:S02]  /*9c50*/  IMAD.MOV R11, RZ, RZ, -R11 ;  /* 0x000000ffff0b7224 */ /* 0x000fc400078e0a0b */
[--C-:B------:R-:W-:Y:S01]  /*9c60*/  @!P6 IMAD.IADD R13, R13, 0x1, -R5.reuse ;  /* 0x000000010d0de824 */ /* 0x100fe200078e0a05 */
[----:B------:R1:W-:Y:S01]  /*9c70*/  STL [R1+0x574], R0 ;  /* 0x0005740001007387 */ /* 0x0003e20000100800 */
[----:B------:R-:W-:Y:S01]  /*9c80*/  IMAD R11, R5, R11, R16 ;  /* 0x0000000b050b7224 */ /* 0x000fe200078e0210 */
[----:B------:R-:W-:Y:S01]  /*9c90*/  ISETP.GE.AND P6, PT, R6, RZ, PT ;  /* 0x000000ff0600720c */ /* 0x000fe20003fc6270 */
[----:B------:R-:W-:Y:S02]  /*9ca0*/  IMAD.MOV.U32 R12, RZ, RZ, R4 ;  /* 0x000000ffff0c7224 */ /* 0x000fe400078e0004 */
[----:B------:R-:W-:Y:S02]  /*9cb0*/  @!P2 IMAD.IADD R9, R9, 0x1, -R5 ;  /* 0x000000010909a824 */ /* 0x000fe400078e0a05 */
[----:B0-----:R-:W-:-:S03]  /*9cc0*/  IMAD.HI.U32 R2, R8, R14, RZ ;  /* 0x0000000e08027227 */ /* 0x001fc600078e00ff */
[----:B------:R-:W-:Y:S01]  /*9cd0*/  ISETP.GT.U32.AND P2, PT, R5, R9, PT ;  /* 0x000000090500720c */ /* 0x000fe20003f44070 */
[----:B------:R-:W-:Y:S02]  /*9ce0*/  IMAD.MOV R2, RZ, RZ, -R2 ;  /* 0x000000ffff027224 */ /* 0x000fe400078e0a02 */
[----:B-1----:R-:W-:Y:S02]  /*9cf0*/  VIADD R0, R29, 0x152 ;  /* 0x000001521d007836 */ /* 0x002fe40000000000 */
[----:B------:R-:W-:Y:S02]  /*9d00*/  @!P1 IMAD.IADD R15, R15, 0x1, -R5 ;  /* 0x000000010f0f9824 */ /* 0x000fe400078e0a05 */
[C---:B------:R-:W-:Y:S01]  /*9d10*/  IMAD R2, R5.reuse, R2, R14 ;  /* 0x0000000205027224 */ /* 0x040fe200078e020e */
[----:B------:R-:W-:Y:S01]  /*9d20*/  IABS R3, R0 ;  /* 0x0000000000037213 */ /* 0x000fe20000000000 */
[----:B------:R-:W-:Y:S01]  /*9d30*/  IMAD.MOV.U32 R17, RZ, RZ, R13 ;  /* 0x000000ffff117224 */ /* 0x000fe200078e000d */
[C---:B------:R-:W-:Y:S01]  /*9d40*/  ISETP.GT.U32.AND P1, PT, R5.reuse, R15, PT ;  /* 0x0000000f0500720c */ /* 0x040fe20003f24070 */
[----:B------:R-:W-:Y:S01]  /*9d50*/  @!P0 IMAD.MOV R12, RZ, RZ, -R12 ;  /* 0x000000ffff0c8224 */ /* 0x000fe200078e0a0c */
[C---:B------:R-:W-:Y:S01]  /*9d60*/  ISETP.GT.U32.AND P0, PT, R5.reuse, R11, PT ;  /* 0x0000000b0500720c */ /* 0x040fe20003f04070 */
[----:B------:R-:W-:Y:S01]  /*9d70*/  @!P5 IMAD.MOV R17, RZ, RZ, -R17 ;  /* 0x000000ffff11d224 */ /* 0x000fe200078e0a11 */
[----:B------:R-:W-:Y:S01]  /*9d80*/  ISETP.GT.U32.AND P5, PT, R5, R2, PT ;  /* 0x000000020500720c */ /* 0x000fe20003fa4070 */
[----:B------:R-:W-:Y:S01]  /*9d90*/  IMAD.MOV.U32 R4, RZ, RZ, R3 ;  /* 0x000000ffff047224 */ /* 0x000fe200078e0003 */
[----:B------:R0:W-:Y:S01]  /*9da0*/  STL [R1+0x570], R12 ;  /* 0x0005700c01007387 */ /* 0x0001e20000100800 */
[----:B------:R-:W-:-:S02]  /*9db0*/  VIADD R3, R29, 0x151 ;  /* 0x000001511d037836 */ /* 0x000fc40000000000 */
[--C-:B------:R-:W-:Y:S01]  /*9dc0*/  @!P2 IMAD.IADD R9, R9, 0x1, -R5.reuse ;  /* 0x000000010909a824 */ /* 0x100fe200078e0a05 */
[----:B------:R-:W-:Y:S01]  /*9dd0*/  ISETP.GE.AND P2, PT, R10, RZ, PT ;  /* 0x000000ff0a00720c */ /* 0x000fe20003f46270 */
[----:B------:R-:W-:Y:S01]  /*9de0*/  VIADD R10, R29, 0x150 ;  /* 0x000001501d0a7836 */ /* 0x000fe20000000000 */
[----:B------:R-:W-:Y:S01]  /*9df0*/  IABS R6, R3 ;  /* 0x0000000300067213 */ /* 0x000fe20000000000 */
[--C-:B------:R-:W-:Y:S01]  /*9e00*/  @!P1 IMAD.IADD R15, R15, 0x1, -R5.reuse ;  /* 0x000000010f0f9824 */ /* 0x100fe200078e0a05 */
[----:B------:R-:W-:Y:S01]  /*9e10*/  ISETP.GE.AND P1, PT, R0, RZ, PT ;  /* 0x000000ff0000720c */ /* 0x000fe20003f26270 */
[----:B------:R-:W-:Y:S01]  /*9e20*/  @!P0 IMAD.IADD R11, R11, 0x1, -R5 ;  /* 0x000000010b0b8824 */ /* 0x000fe200078e0a05 */
[----:B------:R-:W-:Y:S01]  /*9e30*/  IABS R0, R10 ;  /* 0x0000000a00007213 */ /* 0x000fe20000000000 */
[----:B0-----:R-:W-:Y:S01]  /*9e40*/  IMAD.HI.U32 R12, R8, R4, RZ ;  /* 0x00000004080c7227 */ /* 0x001fe200078e00ff */
[----:B------:R0:W-:Y:S02]  /*9e50*/  STL [R1+0x56c], R17 ;  /* 0x00056c1101007387 */ /* 0x0001e40000100800 */
[----:B------:R-:W-:Y:S01]  /*9e60*/  ISETP.GT.U32.AND P0, PT, R5, R11, PT ;  /* 0x0000000b0500720c */ /* 0x000fe20003f04070 */
[----:B------:R-:W-:-:S02]  /*9e70*/  IMAD.MOV R12, RZ, RZ, -R12 ;  /* 0x000000ffff0c7224 */ /* 0x000fc400078e0a0c */
[----:B------:R-:W-:Y:S02]  /*9e80*/  @!P5 IMAD.IADD R2, R2, 0x1, -R5 ;  /* 0x000000010202d824 */ /* 0x000fe400078e0a05 */
[C---:B------:R-:W-:Y:S02]  /*9e90*/  IMAD R4, R5.reuse, R12, R4 ;  /* 0x0000000c05047224 */ /* 0x040fe400078e0204 */
[----:B------:R-:W-:Y:S01]  /*9ea0*/  IMAD.MOV.U32 R14, RZ, RZ, R9 ;  /* 0x000000ffff0e7224 */ /* 0x000fe200078e0009 */
[----:B------:R-:W-:Y:S01]  /*9eb0*/  ISETP.GT.U32.AND P5, PT, R5, R2, PT ;  /* 0x000000020500720c */ /* 0x000fe20003fa4070 */
[----:B------:R-:W-:Y:S02]  /*9ec0*/  IMAD.MOV.U32 R13, RZ, RZ, R15 ;  /* 0x000000ffff0d7224 */ /* 0x000fe400078e000f */
[----:B------:R-:W-:-:S04]  /*9ed0*/  IMAD.HI.U32 R12, R8, R6, RZ ;  /* 0x00000006080c7227 */ /* 0x000fc800078e00ff */
[----:B------:R-:W-:Y:S01]  /*9ee0*/  @!P3 IMAD.MOV R14, RZ, RZ, -R14 ;  /* 0x000000ffff0eb224 */ /* 0x000fe200078e0a0e */
[----:B------:R-:W-:Y:S01]  /*9ef0*/  ISETP.GE.AND P3, PT, R3, RZ, PT ;  /* 0x000000ff0300720c */ /* 0x000fe20003f66270 */
[----:B------:R-:W-:Y:S01]  /*9f00*/  @!P4 IMAD.MOV R13, RZ, RZ, -R13 ;  /* 0x000000ffff0dc224 */ /* 0x000fe200078e0a0d */
[----:B------:R-:W-:Y:S01]  /*9f10*/  ISETP.GT.U32.AND P4, PT, R5, R4, PT ;  /* 0x000000040500720c */ /* 0x000fe20003f84070 */
[----:B------:R-:W-:Y:S01]  /*9f20*/  IMAD.HI.U32 R9, R8, R0, RZ ;  /* 0x0000000008097227 */ /* 0x000fe200078e00ff */
[----:B------:R-:W-:Y:S03]  /*9f30*/  STL [R1+0x568], R14 ;  /* 0x0005680e01007387 */ /* 0x000fe60000100800 */
[----:B------:R-:W-:Y:S01]  /*9f40*/  IMAD.MOV R3, RZ, RZ, -R12 ;  /* 0x000000ffff037224 */ /* 0x000fe200078e0a0c */
[----:B------:R1:W-:Y:S01]  /*9f50*/  STL [R1+0x564], R13 ;  /* 0x0005640d01007387 */ /* 0x0003e20000100800 */
[----:B------:R-:W-:-:S02]  /*9f60*/  IMAD.MOV R9, RZ, RZ, -R9 ;  /* 0x000000ffff097224 */ /* 0x000fc400078e0a09 */
[--C-:B------:R-:W-:Y:S01]  /*9f70*/  @!P0 IMAD.IADD R11, R11, 0x1, -R5.reuse ;  /* 0x000000010b0b8824 */ /* 0x100fe200078e0a05 */
[----:B------:R-:W-:Y:S01]  /*9f80*/  ISETP.GE.AND P0, PT, R10, RZ, PT ;  /* 0x000000ff0a00720c */ /* 0x000fe20003f06270 */
[C---:B------:R-:W-:Y:S02]  /*9f90*/  IMAD R6, R5.reuse, R3, R6 ;  /* 0x0000000305067224 */ /* 0x040fe400078e0206 */
[C---:B------:R-:W-:Y:S02]  /*9fa0*/  IMAD R0, R5.reuse, R9, R0 ;  /* 0x0000000905007224 */ /* 0x040fe400078e0200 */
[----:B------:R-:W-:Y:S01]  /*9fb0*/  @!P5 IMAD.IADD R2, R2, 0x1, -R5 ;  /* 0x000000010202d824 */ /* 0x000fe200078e0a05 */
[----:B------:R-:W-:Y:S01]  /*9fc0*/  ISETP.GT.U32.AND P5, PT, R5, R6, PT ;  /* 0x000000060500720c */ /* 0x000fe20003fa4070 */
[----:B0-----:R-:W-:Y:S02]  /*9fd0*/  IMAD.MOV.U32 R17, RZ, RZ, R11 ;  /* 0x000000ffff117224 */ /* 0x001fe400078e000b */
[----:B------:R-:W-:-:S02]  /*9fe0*/  @!P4 IMAD.IADD R4, R4, 0x1, -R5 ;  /* 0x000000010404c824 */ /* 0x000fc400078e0a05 */
[----:B------:R-:W-:Y:S01]  /*9ff0*/  @!P6 IMAD.MOV R17, RZ, RZ, -R17 ;  /* 0x000000ffff11e224 */ /* 0x000fe200078e0a11 */
[----:B------:R-:W-:Y:S01]  /*a000*/  ISETP.GT.U32.AND P6, PT, R5, R0, PT ;  /* 0x000000000500720c */ /* 0x000fe20003fc4070 */
[----:B------:R-:W-:Y:S01]  /*a010*/  VIADD R9, R29, 0x14e ;  /* 0x0000014e1d097836 */ /* 0x000fe20000000000 */
[----:B------:R-:W-:Y:S01]  /*a020*/  ISETP.GT.U32.AND P4, PT, R5, R4, PT ;  /* 0x000000040500720c */ /* 0x000fe20003f84070 */
[C---:B------:R-:W-:Y:S01]  /*a030*/  VIADD R12, R29.reuse, 0x14f ;  /* 0x0000014f1d0c7836 */ /* 0x040fe20000000000 */
[----:B------:R-:W-:Y:S01]  /*a040*/  STL [R1+0x560], R17 ;  /* 0x0005601101007387 */ /* 0x000fe20000100800 */
[----:B------:R-:W-:Y:S01]  /*a050*/  VIADD R3, R29, 0x14d ;  /* 0x0000014d1d037836 */ /* 0x000fe20000000000 */
[----:B------:R-:W-:Y:S01]  /*a060*/  IABS R15, R9 ;  /* 0x00000009000f7213 */ /* 0x000fe20000000000 */
[----:B------:R-:W-:Y:S01]  /*a070*/  IMAD.MOV.U32 R16, RZ, RZ, R2 ;  /* 0x000000ffff107224 */ /* 0x000fe200078e0002 */
[----:B-1----:R-:W-:Y:S01]  /*a080*/  IABS R13, R12 ;  /* 0x0000000c000d7213 */ /* 0x002fe20000000000 */
[----:B------:R-:W-:Y:S01]  /*a090*/  @!P5 IMAD.IADD R6, R6, 0x1, -R5 ;  /* 0x000000010606d824 */ /* 0x000fe200078e0a05 */
[----:B------:R-:W-:Y:S01]  /*a0a0*/  IABS R14, R3 ;  /* 0x00000003000e7213 */ /* 0x000fe20000000000 */
[----:B------:R-:W-:Y:S01]  /*a0b0*/  IMAD.HI.U32 R2, R8, R15, RZ ;  /* 0x0000000f08027227 */ /* 0x000fe200078e00ff */
[----:B------:R-:W-:-:S03]  /*a0c0*/  ISETP.GE.AND P5, PT, R12, RZ, PT ;  /* 0x000000ff0c00720c */ /* 0x000fc60003fa6270 */
[----:B------:R-:W-:Y:S01]  /*a0d0*/  @!P2 IMAD.MOV R16, RZ, RZ, -R16 ;  /* 0x000000ffff10a224 */ /* 0x000fe200078e0a10 */
[C---:B------:R-:W-:Y:S01]  /*a0e0*/  ISETP.GT.U32.AND P2, PT, R5.reuse, R6, PT ;  /* 0x000000060500720c */ /* 0x040fe20003f44070 */
[--C-:B------:R-:W-:Y:S02]  /*a0f0*/  @!P6 IMAD.IADD R0, R0, 0x1, -R5.reuse ;  /* 0x000000010000e824 */ /* 0x100fe400078e0a05 */
[----:B------:R-:W-:Y:S01]  /*a100*/  IMAD.HI.U32 R10, R8, R13, RZ ;  /* 0x0000000d080a7227 */ /* 0x000fe200078e00ff */
[----:B------:R0:W-:Y:S02]  /*a110*/  STL [R1+0x550], R16 ;  /* 0x0005501001007387 */ /* 0x0001e40000100800 */
[----:B------:R-:W-:Y:S01]  /*a120*/  ISETP.GT.U32.AND P6, PT, R5, R0, PT ;  /* 0x000000000500720c */ /* 0x000fe20003fc4070 */
[----:B------:R-:W-:Y:S02]  /*a130*/  IMAD.MOV R2, RZ, RZ, -R2 ;  /* 0x000000ffff027224 */ /* 0x000fe400078e0a02 */
[----:B------:R-:W-:Y:S01]  /*a140*/  @!P4 IMAD.IADD R4, R4, 0x1, -R5 ;  /* 0x000000010404c824 */ /* 0x000fe200078e0a05 */
[----:B------:R-:W-:Y:S01]  /*a150*/  ISETP.GE.AND P4, PT, R9, RZ, PT ;  /* 0x000000ff0900720c */ /* 0x000fe20003f86270 */
[----:B------:R-:W-:-:S02]  /*a160*/  IMAD.MOV R10, RZ, RZ, -R10 ;  /* 0x000000ffff0a7224 */ /* 0x000fc400078e0a0a */
[----:B------:R-:W-:-:S04]  /*a170*/  IMAD.HI.U32 R9, R8, R14, RZ ;  /* 0x0000000e08097227 */ /* 0x000fc800078e00ff */
[C---:B------:R-:W-:Y:S02]  /*a180*/  IMAD R15, R5.reuse, R2, R15 ;  /* 0x00000002050f7224 */ /* 0x040fe400078e020f */
[----:B0-----:R-:W-:Y:S02]  /*a190*/  IMAD.MOV.U32 R16, RZ, RZ, R4 ;  /* 0x000000ffff107224 */ /* 0x001fe400078e0004 */
[C---:B------:R-:W-:Y:S02]  /*a1a0*/  IMAD R13, R5.reuse, R10, R13 ;  /* 0x0000000a050d7224 */ /* 0x040fe400078e020d */
[----:B------:R-:W-:Y:S02]  /*a1b0*/  IMAD.MOV R9, RZ, RZ, -R9 ;  /* 0x000000ffff097224 */ /* 0x000fe400078e0a09 */
[----:B------:R-:W-:Y:S01]  /*a1c0*/  @!P1 IMAD.MOV R16, RZ, RZ, -R16 ;  /* 0x000000ffff109224 */ /* 0x000fe200078e0a10 */
[C---:B------:R-:W-:Y:S01]  /*a1d0*/  ISETP.GT.U32.AND P1, PT, R5.reuse, R15, PT ;  /* 0x0000000f0500720c */ /* 0x040fe20003f24070 */
[--C-:B------:R-:W-:Y:S01]  /*a1e0*/  @!P2 IMAD.IADD R6, R6, 0x1, -R5.reuse ;  /* 0x000000010606a824 */ /* 0x100fe200078e0a05 */
[C---:B------:R-:W-:Y:S01]  /*a1f0*/  ISETP.GT.U32.AND P2, PT, R5.reuse, R13, PT ;  /* 0x0000000d0500720c */ /* 0x040fe20003f44070 */
[----:B------:R-:W-:Y:S01]  /*a200*/  IMAD R14, R5, R9, R14 ;  /* 0x00000009050e7224 */ /* 0x000fe200078e020e */
[----:B------:R-:W-:Y:S01]  /*a210*/  STL [R1+0x554], R16 ;  /* 0x0005541001007387 */ /* 0x000fe20000100800 */
[----:B------:R-:W-:-:S02]  /*a220*/  @!P6 IMAD.IADD R0, R0, 0x1, -R5 ;  /* 0x000000010000e824 */ /* 0x000fc400078e0a05 */
[----:B------:R-:W-:Y:S01]  /*a230*/  IMAD.MOV.U32 R11, RZ, RZ, R6 ;  /* 0x000000ffff0b7224 */ /* 0x000fe200078e0006 */
[----:B------:R-:W-:Y:S01]  /*a240*/  ISETP.GT.U32.AND P6, PT, R5, R14, PT ;  /* 0x0000000e0500720c */ /* 0x000fe20003fc4070 */
[----:B------:R-:W-:Y:S02]  /*a250*/  VIADD R2, R29, 0x14c ;  /* 0x0000014c1d027836 */ /* 0x000fe40000000000 */
[----:B------:R-:W-:Y:S01]  /*a260*/  @!P3 IMAD.MOV R11, RZ, RZ, -R11 ;  /* 0x000000ffff0bb224 */ /* 0x000fe200078e0a0b */
[----:B------:R-:W-:Y:S01]  /*a270*/  ISETP.GE.AND P3, PT, R3, RZ, PT ;  /* 0x000000ff0300720c */ /* 0x000fe20003f66270 */
[--C-:B------:R-:W-:Y:S01]  /*a280*/  @!P1 IMAD.IADD R15, R15, 0x1, -R5.reuse ;  /* 0x000000010f0f9824 */ /* 0x100fe200078e0a05 */
[----:B------:R-:W-:Y:S01]  /*a290*/  IABS R6, R2 ;  /* 0x0000000200067213 */ /* 0x000fe20000000000 */
[----:B------:R-:W-:Y:S01]  /*a2a0*/  VIADD R3, R29, 0x14b ;  /* 0x0000014b1d037836 */ /* 0x000fe20000000000 */
[----:B------:R-:W-:Y:S01]  /*a2b0*/  STL [R1+0x558], R11 ;  /* 0x0005580b01007387 */ /* 0x000fe20000100800 */
[--C-:B------:R-:W-:Y:S01]  /*a2c0*/  @!P2 IMAD.IADD R13, R13, 0x1, -R5.reuse ;  /* 0x000000010d0da824 */ /* 0x100fe200078e0a05 */
[C---:B------:R-:W-:Y:S01]  /*a2d0*/  ISETP.GT.U32.AND P1, PT, R5.reuse, R15, PT ;  /* 0x0000000f0500720c */ /* 0x040fe20003f24070 */
[----:B------:R-:W-:Y:S01]  /*a2e0*/  IMAD.MOV.U32 R9, RZ, RZ, R0 ;  /* 0x000000ffff097224 */ /* 0x000fe200078e0000 */
[----:B------:R-:W-:Y:S01]  /*a2f0*/  IABS R4, R3 ;  /* 0x0000000300047213 */ /* 0x000fe20000000000 */
[----:B------:R-:W-:Y:S01]  /*a300*/  @!P6 IMAD.IADD R14, R14, 0x1, -R5 ;  /* 0x000000010e0ee824 */ /* 0x000fe200078e0a05 */
[----:B------:R-:W-:Y:S01]  /*a310*/  ISETP.GE.AND P2, PT, R2, RZ, PT ;  /* 0x000000ff0200720c */ /* 0x000fe20003f46270 */
[----:B------:R-:W-:Y:S01]  /*a320*/  @!P0 IMAD.MOV R9, RZ, RZ, -R9 ;  /* 0x000000ffff098224 */ /* 0x000fe200078e0a09 */
[C---:B------:R-:W-:Y:S01]  /*a330*/  ISETP.GT.U32.AND P0, PT, R5.reuse, R13, PT ;  /* 0x0000000d0500720c */ /* 0x040fe20003f04070 */
[----:B------:R-:W-:Y:S01]  /*a340*/  IMAD.HI.U32 R10, R8, R6, RZ ;  /* 0x00000006080a7227 */ /* 0x000fe200078e00ff */
[----:B------:R-:W-:-:S02]  /*a350*/  ISETP.GT.U32.AND P6, PT, R5, R14, PT ;  /* 0x0000000e0500720c */ /* 0x000fc40003fc4070 */
[----:B------:R0:W-:Y:S01]  /*a360*/  STL [R1+0x55c], R9 ;  /* 0x00055c0901007387 */ /* 0x0001e20000100800 */
[----:B------:R-:W-:Y:S02]  /*a370*/  IMAD.MOV R10, RZ, RZ, -R10 ;  /* 0x000000ffff0a7224 */ /* 0x000fe400078e0a0a */
[--C-:B------:R-:W-:Y:S01]  /*a380*/  @!P1 IMAD.IADD R15, R15, 0x1, -R5.reuse ;  /* 0x000000010f0f9824 */ /* 0x100fe200078e0a05 */
[----:B------:R-:W-:Y:S01]  /*a390*/  ISETP.GE.AND P1, PT, R3, RZ, PT ;  /* 0x000000ff0300720c */ /* 0x000fe20003f26270 */
[----:B------:R-:W-:Y:S02]  /*a3a0*/  IMAD R6, R5, R10, R6 ;  /* 0x0000000a05067224 */ /* 0x000fe400078e0206 */
[----:B------:R-:W-:Y:S02]  /*a3b0*/  VIADD R2, R29, 0x149 ;  /* 0x000001491d027836 */ /* 0x000fe40000000000 */
[----:B------:R-:W-:Y:S01]  /*a3c0*/  @!P0 IMAD.IADD R13, R13, 0x1, -R5 ;  /* 0x000000010d0d8824 */ /* 0x000fe200078e0a05 */
[----:B------:R-:W-:Y:S01]  /*a3d0*/  ISETP.GT.U32.AND P0, PT, R5, R6, PT ;  /* 0x000000060500720c */ /* 0x000fe20003f04070 */
[----:B0-----:R-:W-:Y:S01]  /*a3e0*/  IMAD.HI.U32 R9, R8, R4, RZ ;  /* 0x0000000408097227 */ /* 0x001fe200078e00ff */
[----:B------:R-:W-:-:S03]  /*a3f0*/  IABS R12, R2 ;  /* 0x00000002000c7213 */ /* 0x000fc60000000000 */
[----:B------:R-:W-:Y:S02]  /*a400*/  IMAD.MOV R9, RZ, RZ, -R9 ;  /* 0x000000ffff097224 */ /* 0x000fe400078e0a09 */
[--C-:B------:R-:W-:Y:S02]  /*a410*/  @!P6 IMAD.IADD R14, R14, 0x1, -R5.reuse ;  /* 0x000000010e0ee824 */ /* 0x100fe400078e0a05 */
[----:B------:R-:W-:Y:S02]  /*a420*/  IMAD R3, R5, R9, R4 ;  /* 0x0000000905037224 */ /* 0x000fe400078e0204 */
[C---:B------:R-:W-:Y:S02]  /*a430*/  VIADD R9, R29.reuse, 0x148 ;  /* 0x000001481d097836 */ /* 0x040fe40000000000 */
[----:B------:R-:W-:Y:S01]  /*a440*/  VIADD R11, R29, 0x14a ;  /* 0x0000014a1d0b7836 */ /* 0x000fe20000000000 */
[----:B------:R-:W-:Y:S01]  /*a450*/  ISETP.GT.U32.AND P6, PT, R5, R3, PT ;  /* 0x000000030500720c */ /* 0x000fe20003fc4070 */
[----:B------:R-:W-:Y:S01]  /*a460*/  @!P0 IMAD.IADD R6, R6, 0x1, -R5 ;  /* 0x0000000106068824 */ /* 0x000fe200078e0a05 */
[----:B------:R-:W-:Y:S01]  /*a470*/  IABS R4, R9 ;  /* 0x0000000900047213 */ /* 0x000fe20000000000 */
[----:B------:R-:W-:Y:S01]  /*a480*/  IMAD.HI.U32 R10, R8, R12, RZ ;  /* 0x0000000c080a7227 */ /* 0x000fe200078e00ff */
[----:B------:R-:W-:-:S02]  /*a490*/  IABS R0, R11 ;  /* 0x0000000b00007213 */ /* 0x000fc40000000000 */
[----:B------:R-:W-:Y:S01]  /*a4a0*/  ISETP.GE.AND P0, PT, R11, RZ, PT ;  /* 0x000000ff0b00720c */ /* 0x000fe20003f06270 */
[----:B------:R-:W-:Y:S02]  /*a4b0*/  IMAD.MOV.U32 R18, RZ, RZ, R13 ;  /* 0x000000ffff127224 */ /* 0x000fe400078e000d */
[----:B------:R-:W-:Y:S02]  /*a4c0*/  IMAD.MOV R10, RZ, RZ, -R10 ;  /* 0x000000ffff0a7224 */ /* 0x000fe400078e0a0a */
[----:B------:R-:W-:-:S04]  /*a4d0*/  IMAD.HI.U32 R13, R8, R4, RZ ;  /* 0x00000004080d7227 */ /* 0x000fc800078e00ff */
[----:B------:R-:W-:Y:S01]  /*a4e0*/  @!P6 IMAD.IADD R3, R3, 0x1, -R5 ;  /* 0x000000010303e824 */ /* 0x000fe200078e0a05 */
[----:B------:R-:W-:Y:S01]  /*a4f0*/  ISETP.GT.U32.AND P6, PT, R5, R6, PT ;  /* 0x000000060500720c */ /* 0x000fe20003fc4070 */
[----:B------:R-:W-:-:S04]  /*a500*/  IMAD.HI.U32 R16, R8, R0, RZ ;  /* 0x0000000008107227 */ /* 0x000fc800078e00ff */
[----:B------:R-:W-:Y:S02]  /*a510*/  IMAD.MOV.U32 R17, RZ, RZ, R15 ;  /* 0x000000ffff117224 */ /* 0x000fe400078e000f */
[C---:B------:R-:W-:Y:S02]  /*a520*/  IMAD R12, R5.reuse, R10, R12 ;  /* 0x0000000a050c7224 */ /* 0x040fe400078e020c */
[----:B------:R-:W-:Y:S02]  /*a530*/  IMAD.MOV R13, RZ, RZ, -R13 ;  /* 0x000000ffff0d7224 */ /* 0x000fe400078e0a0d */
[----:B------:R-:W-:Y:S02]  /*a540*/  IMAD.MOV.U32 R15, RZ, RZ, R14 ;  /* 0x000000ffff0f7224 */ /* 0x000fe400078e000e */
[----:B------:R-:W-:Y:S02]  /*a550*/  IMAD.MOV R16, RZ, RZ, -R16 ;  /* 0x000000ffff107224 */ /* 0x000fe400078e0a10 */
[----:B------:R-:W-:Y:S01]  /*a560*/  @!P5 IMAD.MOV R18, RZ, RZ, -R18 ;  /* 0x000000ffff12d224 */ /* 0x000fe200078e0a12 */
[C---:B------:R-:W-:Y:S01]  /*a570*/  ISETP.GT.U32.AND P5, PT, R5.reuse, R3, PT ;  /* 0x000000030500720c */ /* 0x040fe20003fa4070 */
[----:B------:R-:W-:-:S02]  /*a580*/  IMAD R4, R5, R13, R4 ;  /* 0x0000000d05047224 */ /* 0x000fc400078e0204 */
[----:B------:R-:W-:Y:S01]  /*a590*/  @!P3 IMAD.MOV R15, RZ, RZ, -R15 ;  /* 0x000000ffff0fb224 */ /* 0x000fe200078e0a0f */
[----:B------:R-:W-:Y:S01]  /*a5a0*/  ISETP.GT.U32.AND P3, PT, R5, R12, PT ;  /* 0x0000000c0500720c */ /* 0x000fe20003f64070 */
[----:B------:R-:W-:Y:S01]  /*a5b0*/  VIADD R11, R29, 0x147 ;  /* 0x000001471d0b7836 */ /* 0x000fe20000000000 */
[----:B------:R-:W-:Y:S01]  /*a5c0*/  STL [R1+0x51c], R18 ;  /* 0x00051c1201007387 */ /* 0x000fe20000100800 */
[C---:B------:R-:W-:Y:S02]  /*a5d0*/  IMAD R0, R5.reuse, R16, R0 ;  /* 0x0000001005007224 */ /* 0x040fe400078e0200 */
[----:B------:R-:W-:Y:S01]  /*a5e0*/  @!P4 IMAD.MOV R17, RZ, RZ, -R17 ;  /* 0x000000ffff11c224 */ /* 0x000fe200078e0a11 */
[----:B------:R-:W-:Y:S01]  /*a5f0*/  IABS R10, R11 ;  /* 0x0000000b000a7213 */ /* 0x000fe20000000000 */
[----:B------:R-:W-:Y:S01]  /*a600*/  @!P6 IMAD.IADD R6, R6, 0x1, -R5 ;  /* 0x000000010606e824 */ /* 0x000fe200078e0a05 */
[----:B------:R-:W-:Y:S01]  /*a610*/  ISETP.GT.U32.AND P6, PT, R5, R4, PT ;  /* 0x000000040500720c */ /* 0x000fe20003fc4070 */
[----:B------:R-:W-:Y:S01]  /*a620*/  VIADD R13, R29, 0x146 ;  /* 0x000001461d0d7836 */ /* 0x000fe20000000000 */
[----:B------:R-:W-:Y:S01]  /*a630*/  ISETP.GT.U32.AND P4, PT, R5, R0, PT ;  /* 0x000000000500720c */ /* 0x000fe20003f84070 */
[----:B------:R-:W-:Y:S01]  /*a640*/  STL [R1+0x548], R17 ;  /* 0x0005481101007387 */ /* 0x000fe20000100800 */
[----:B------:R-:W-:-:S03]  /*a650*/  IMAD.HI.U32 R14, R8, R10, RZ ;  /* 0x0000000a080e7227 */ /* 0x000fc600078e00ff */
[----:B------:R0:W-:Y:S01]  /*a660*/  STL [R1+0x54c], R15 ;  /* 0x00054c0f01007387 */ /* 0x0001e20000100800 */
[--C-:B------:R-:W-:Y:S01]  /*a670*/  @!P5 IMAD.IADD R3, R3, 0x1, -R5.reuse ;  /* 0x000000010303d824 */ /* 0x100fe200078e0a05 */
[----:B------:R-:W-:Y:S01]  /*a680*/  ISETP.GE.AND P5, PT, R2, RZ, PT ;  /* 0x000000ff0200720c */ /* 0x000fe20003fa6270 */
[--C-:B------:R-:W-:Y:S02]  /*a690*/  @!P3 IMAD.IADD R12, R12, 0x1, -R5.reuse ;  /* 0x000000010c0cb824 */ /* 0x100fe400078e0a05 */
[----:B------:R-:W-:Y:S02]  /*a6a0*/  IMAD.MOV R14, RZ, RZ, -R14 ;  /* 0x000000ffff0e7224 */ /* 0x000fe400078e0a0e */
[--C-:B------:R-:W-:Y:S01]  /*a6b0*/  @!P6 IMAD.IADD R4, R4, 0x1, -R5.reuse ;  /* 0x000000010404e824 */ /* 0x100fe200078e0a05 */
[C---:B------:R-:W-:Y:S01]  /*a6c0*/  ISETP.GT.U32.AND P6, PT, R5.reuse, R12, PT ;  /* 0x0000000c0500720c */ /* 0x040fe20003fc4070 */
[----:B------:R-:W-:Y:S01]  /*a6d0*/  IMAD R10, R5, R14, R10 ;  /* 0x0000000e050a7224 */ /* 0x000fe200078e020a */
[----:B0-----:R-:W-:Y:S01]  /*a6e0*/  IABS R15, R13 ;  /* 0x0000000d000f7213 */ /* 0x001fe20000000000 */
[----:B------:R-:W-:Y:S01]  /*a6f0*/  @!P4 IMAD.IADD R0, R0, 0x1, -R5 ;  /* 0x000000010000c824 */ /* 0x000fe200078e0a05 */
[----:B------:R-:W-:Y:S01]  /*a700*/  ISETP.GE.AND P4, PT, R9, RZ, PT ;  /* 0x000000ff0900720c */ /* 0x000fe20003f86270 */
[----:B------:R-:W-:-:S02]  /*a710*/  IMAD.MOV.U32 R16, RZ, RZ, R6 ;  /* 0x000000ffff107224 */ /* 0x000fc400078e0006 */
[----:B------:R-:W-:Y:S01]  /*a720*/  IMAD.MOV.U32 R2, RZ, RZ, R15 ;  /* 0x000000ffff027224 */ /* 0x000fe200078e000f */
[C---:B------:R-:W-:Y:S01]  /*a730*/  ISETP.GT.U32.AND P3, PT, R5.reuse, R0, PT ;  /* 0x000000000500720c */ /* 0x040fe20003f64070 */
[----:B------:R-:W-:Y:S01]  /*a740*/  @!P2 IMAD.MOV R16, RZ, RZ, -R16 ;  /* 0x000000ffff10a224 */ /* 0x000fe200078e0a10 */
[----:B------:R-:W-:Y:S01]  /*a750*/  ISETP.GT.U32.AND P2, PT, R5, R4, PT ;  /* 0x000000040500720c */ /* 0x000fe20003f44070 */
[----:B------:R-:W-:-:S03]  /*a760*/  IMAD.HI.U32 R14, R8, R2, RZ ;  /* 0x00000002080e7227 */ /* 0x000fc600078e00ff */
[----:B------:R-:W-:Y:S01]  /*a770*/  STL [R1+0x520], R16 ;  /* 0x0005201001007387 */ /* 0x000fe20000100800 */
[----:B------:R-:W-:Y:S02]  /*a780*/  IMAD.MOV R14, RZ, RZ, -R14 ;  /* 0x000000ffff0e7224 */ /* 0x000fe400078e0a0e */
[----:B------:R-:W-:Y:S02]  /*a790*/  VIADD R9, R29, 0x145 ;  /* 0x000001451d097836 */ /* 0x000fe40000000000 */
[C---:B------:R-:W-:Y:S02]  /*a7a0*/  IMAD R2, R5.reuse, R14, R2 ;  /* 0x0000000e05027224 */ /* 0x040fe400078e0202 */
[----:B------:R-:W-:Y:S01]  /*a7b0*/  @!P6 IMAD.IADD R12, R12, 0x1, -R5 ;  /* 0x000000010c0ce824 */ /* 0x000fe200078e0a05 */
[----:B------:R-:W-:Y:S01]  /*a7c0*/  IABS R14, R9 ;  /* 0x00000009000e7213 */ /* 0x000fe20000000000 */
[----:B------:R-:W-:Y:S01]  /*a7d0*/  @!P1 IMAD.MOV R3, RZ, RZ, -R3 ;  /* 0x000000ffff039224 */ /* 0x000fe200078e0a03 */
[C---:B------:R-:W-:Y:S01]  /*a7e0*/  ISETP.GT.U32.AND P6, PT, R5.reuse, R2, PT ;  /* 0x000000020500720c */ /* 0x040fe20003fc4070 */
[--C-:B------:R-:W-:Y:S01]  /*a7f0*/  @!P3 IMAD.IADD R0, R0, 0x1, -R5.reuse ;  /* 0x000000010000b824 */ /* 0x100fe200078e0a05 */
[----:B------:R-:W-:Y:S01]  /*a800*/  ISETP.GT.U32.AND P1, PT, R5, R10, PT ;  /* 0x0000000a0500720c */ /* 0x000fe20003f24070 */
[----:B------:R-:W-:Y:S01]  /*a810*/  @!P2 IMAD.IADD R4, R4, 0x1, -R5 ;  /* 0x000000010404a824 */ /* 0x000fe200078e0a05 */
[----:B------:R-:W-:Y:S01]  /*a820*/  ISETP.GE.AND P3, PT, R11, RZ, PT ;  /* 0x000000ff0b00720c */ /* 0x000fe20003f66270 */
[----:B------:R-:W-:Y:S01]  /*a830*/  IMAD.MOV.U32 R11, RZ, RZ, R14 ;  /* 0x000000ffff0b7224 */ /* 0x000fe200078e000e */
[----:B------:R-:W-:Y:S01]  /*a840*/  ISETP.GE.AND P2, PT, R13, RZ, PT ;  /* 0x000000ff0d00720c */ /* 0x000fe20003f46270 */
[----:B------:R-:W-:Y:S01]  /*a850*/  IMAD.MOV.U32 R15, RZ, RZ, R0 ;  /* 0x000000ffff0f7224 */ /* 0x000fe200078e0000 */
[----:B------:R0:W-:Y:S01]  /*a860*/  STL [R1+0x544], R3 ;  /* 0x0005440301007387 */ /* 0x0001e20000100800 */
[----:B------:R-:W-:-:S04]  /*a870*/  IMAD.HI.U32 R13, R8, R11, RZ ;  /* 0x0000000b080d7227 */ /* 0x000fc800078e00ff */
[----:B------:R-:W-:Y:S01]  /*a880*/  @!P0 IMAD.MOV R15, RZ, RZ, -R15 ;  /* 0x000000ffff0f8224 */ /* 0x000fe200078e0a0f */
[----:B------:R-:W-:Y:S01]  /*a890*/  ISETP.GE.AND P0, PT, R9, RZ, PT ;  /* 0x000000ff0900720c */ /* 0x000fe20003f06270 */
[----:B------:R-:W-:Y:S02]  /*a8a0*/  @!P6 IMAD.IADD R2, R2, 0x1, -R5 ;  /* 0x000000010202e824 */ /* 0x000fe400078e0a05 */
[----:B------:R-:W-:Y:S01]  /*a8b0*/  IMAD.MOV R9, RZ, RZ, -R13 ;  /* 0x000000ffff097224 */ /* 0x000fe200078e0a0d */
[----:B------:R-:W-:Y:S01]  /*a8c0*/  STL [R1+0x52c], R15 ;  /* 0x00052c0f01007387 */ /* 0x000fe20000100800 */
[----:B------:R-:W-:Y:S02]  /*a8d0*/  VIADD R6, R29, 0x144 ;  /* 0x000001441d067836 */ /* 0x000fe40000000000 */
[----:B------:R-:W-:Y:S01]  /*a8e0*/  @!P5 IMAD.MOV R12, RZ, RZ, -R12 ;  /* 0x000000ffff0cd224 */ /* 0x000fe200078e0a0c */
[C---:B------:R-:W-:Y:S01]  /*a8f0*/  ISETP.GT.U32.AND P5, PT, R5.reuse, R2, PT ;  /* 0x000000020500720c */ /* 0x040fe20003fa4070 */
[----:B------:R-:W-:Y:S01]  /*a900*/  @!P1 IMAD.IADD R10, R10, 0x1, -R5 ;  /* 0x000000010a0a9824 */ /* 0x000fe200078e0a05 */
[----:B0-----:R-:W-:Y:S01]  /*a910*/  IABS R3, R6 ;  /* 0x0000000600037213 */ /* 0x001fe20000000000 */
[C---:B------:R-:W-:Y:S01]  /*a920*/  IMAD R11, R5.reuse, R9, R11 ;  /* 0x00000009050b7224 */ /* 0x040fe200078e020b */
[----:B------:R-:W-:Y:S01]  /*a930*/  ISETP.GE.AND P6, PT, R6, RZ, PT ;  /* 0x000000ff0600720c */ /* 0x000fe20003fc6270 */
[----:B------:R-:W-:Y:S01]  /*a940*/  @!P4 IMAD.MOV R4, RZ, RZ, -R4 ;  /* 0x000000ffff04c224 */ /* 0x000fe200078e0a04 */
[C---:B------:R-:W-:Y:S01]  /*a950*/  ISETP.GT.U32.AND P1, PT, R5.reuse, R10, PT ;  /* 0x0000000a0500720c */ /* 0x040fe20003f24070 */
[----:B------:R-:W-:Y:S01]  /*a960*/  IMAD.HI.U32 R0, R8, R3, RZ ;  /* 0x0000000308007227 */ /* 0x000fe200078e00ff */
[----:B------:R-:W-:Y:S01]  /*a970*/  ISETP.GT.U32.AND P4, PT, R5, R11, PT ;  /* 0x0000000b0500720c */ /* 0x000fe20003f84070 */
[----:B------:R0:W-:Y:S02]  /*a980*/  STL [R1+0x534], R12 ;  /* 0x0005340c01007387 */ /* 0x0001e40000100800 */
[----:B------:R-:W-:-:S02]  /*a990*/  IMAD.MOV R0, RZ, RZ, -R0 ;  /* 0x000000ffff007224 */ /* 0x000fc400078e0a00 */
[----:B------:R-:W-:Y:S01]  /*a9a0*/  @!P5 IMAD.IADD R2, R2, 0x1, -R5 ;  /* 0x000000010202d824 */ /* 0x000fe200078e0a05 */
[----:B------:R1:W-:Y:S01]  /*a9b0*/  STL [R1+0x540], R4 ;  /* 0x0005400401007387 */ /* 0x0003e20000100800 */
[----:B------:R-:W-:Y:S02]  /*a9c0*/  VIADD R6, R29, 0x143 ;  /* 0x000001431d067836 */ /* 0x000fe40000000000 */
[----:B------:R-:W-:Y:S02]  /*a9d0*/  IMAD R3, R5, R0, R3 ;  /* 0x0000000005037224 */ /* 0x000fe400078e0203 */
[----:B------:R-:W-:Y:S02]  /*a9e0*/  IMAD.MOV.U32 R13, RZ, RZ, R2 ;  /* 0x000000ffff0d7224 */ /* 0x000fe400078e0002 */
[--C-:B------:R-:W-:Y:S01]  /*a9f0*/  @!P1 IMAD.IADD R10, R10, 0x1, -R5.reuse ;  /* 0x000000010a0a9824 */ /* 0x100fe200078e0a05 */
[----:B------:R-:W-:Y:S01]  /*aa00*/  ISETP.GE.AND P1, PT, R6, RZ, PT ;  /* 0x000000ff0600720c */ /* 0x000fe20003f26270 */
[----:B------:R-:W-:Y:S01]  /*aa10*/  @!P4 IMAD.IADD R11, R11, 0x1, -R5 ;  /* 0x000000010b0bc824 */ /* 0x000fe200078e0a05 */
[----:B------:R-:W-:Y:S01]  /*aa20*/  IABS R6, R6 ;  /* 0x0000000600067213 */ /* 0x000fe20000000000 */
[----:B------:R-:W-:Y:S01]  /*aa30*/  @!P2 IMAD.MOV R13, RZ, RZ, -R13 ;  /* 0x000000ffff0da224 */ /* 0x000fe200078e0a0d */
[C---:B------:R-:W-:Y:S01]  /*aa40*/  ISETP.GT.U32.AND P2, PT, R5.reuse, R3, PT ;  /* 0x000000030500720c */ /* 0x040fe20003f44070 */
[----:B------:R-:W-:Y:S01]  /*aa50*/  IMAD.MOV.U32 R14, RZ, RZ, R10 ;  /* 0x000000ffff0e7224 */ /* 0x000fe200078e000a */
[----:B------:R-:W-:Y:S01]  /*aa60*/  ISETP.GT.U32.AND P4, PT, R5, R11, PT ;  /* 0x0000000b0500720c */ /* 0x000fe20003f84070 */
[----:B0-----:R-:W-:-:S04]  /*aa70*/  IMAD.HI.U32 R12, R8, R6, RZ ;  /* 0x00000006080c7227 */ /* 0x001fc800078e00ff */
[----:B------:R-:W-:Y:S02]  /*aa80*/  IMAD.MOV R12, RZ, RZ, -R12 ;  /* 0x000000ffff0c7224 */ /* 0x000fe400078e0a0c */
[----:B------:R-:W-:Y:S02]  /*aa90*/  VIADD R16, R29, 0x142 ;  /* 0x000001421d107836 */ /* 0x000fe40000000000 */
[----:B------:R-:W-:Y:S02]  /*aaa0*/  IMAD R6, R5, R12, R6 ;  /* 0x0000000c05067224 */ /* 0x000fe400078e0206 */
[--C-:B------:R-:W-:Y:S01]  /*aab0*/  @!P2 IMAD.IADD R3, R3, 0x1, -R5.reuse ;  /* 0x000000010303a824 */ /* 0x100fe200078e0a05 */
[----:B------:R-:W-:Y:S01]  /*aac0*/  ISETP.GE.AND P5, PT, R16, RZ, PT ;  /* 0x000000ff1000720c */ /* 0x000fe20003fa6270 */
[----:B------:R-:W-:Y:S01]  /*aad0*/  @!P4 IMAD.IADD R11, R11, 0x1, -R5 ;  /* 0x000000010b0bc824 */ /* 0x000fe200078e0a05 */
[----:B------:R-:W-:Y:S01]  /*aae0*/  ISETP.GT.U32.AND P4, PT, R5, R6, PT ;  /* 0x000000060500720c */ /* 0x000fe20003f84070 */
[----:B-1----:R-:W-:Y:S01]  /*aaf0*/  VIADD R4, R29, 0x141 ;  /* 0x000001411d047836 */ /* 0x002fe20000000000 */
[----:B------:R-:W-:Y:S01]  /*ab00*/  ISETP.GT.U32.AND P2, PT, R5, R3, PT ;  /* 0x000000030500720c */ /* 0x000fe20003f44070 */
[----:B------:R-:W-:Y:S01]  /*ab10*/  @!P3 IMAD.MOV R14, RZ, RZ, -R14 ;  /* 0x000000ffff0eb224 */ /* 0x000fe200078e0a0e */
[----:B------:R-:W-:Y:S01]  /*ab20*/  IABS R16, R16 ;  /* 0x0000001000107213 */ /* 0x000fe20000000000 */
[C---:B------:R-:W-:Y:S01]  /*ab30*/  VIADD R9, R29.reuse, 0x140 ;  /* 0x000001401d097836 */ /* 0x040fe20000000000 */
[----:B------:R-:W-:Y:S01]  /*ab40*/  ISETP.GE.AND P3, PT, R4, RZ, PT ;  /* 0x000000ff0400720c */ /* 0x000fe20003f66270 */
[C---:B------:R-:W-:Y:S01]  /*ab50*/  VIADD R0, R29.reuse, 0x13e ;  /* 0x0000013e1d007836 */ /* 0x040fe20000000000 */
[----:B------:R-:W-:Y:S01]  /*ab60*/  IABS R4, R4 ;  /* 0x0000000400047213 */ /* 0x000fe20000000000 */
[----:B------:R0:W-:Y:S01]  /*ab70*/  STL [R1+0x53c], R14 ;  /* 0x00053c0e01007387 */ /* 0x0001e20000100800 */
[----:B------:R-:W-:Y:S01]  /*ab80*/  IABS R2, R9 ;  /* 0x0000000900027213 */ /* 0x000fe20000000000 */
[----:B------:R-:W-:Y:S01]  /*ab90*/  VIADD R19, R29, 0x13f ;  /* 0x0000013f1d137836 */ /* 0x000fe20000000000 */
[----:B------:R-:W-:Y:S01]  /*aba0*/  IABS R10, R0 ;  /* 0x00000000000a7213 */ /* 0x000fe20000000000 */
[----:B------:R1:W-:Y:S01]  /*abb0*/  STL [R1+0x538], R13 ;  /* 0x0005380d01007387 */ /* 0x0003e20000100800 */
[----:B------:R-:W-:-:S04]  /*abc0*/  IMAD.HI.U32 R12, R8, R4, RZ ;  /* 0x00000004080c7227 */ /* 0x000fc800078e00ff */
[----:B------:R-:W-:Y:S02]  /*abd0*/  @!P4 IMAD.IADD R6, R6, 0x1, -R5 ;  /* 0x000000010606c824 */ /* 0x000fe400078e0a05 */
[----:B0-----:R-:W-:Y:S02]  /*abe0*/  IMAD.MOV.U32 R14, RZ, RZ, R11 ;  /* 0x000000ffff0e7224 */ /* 0x001fe400078e000b */
[----:B------:R-:W-:Y:S01]  /*abf0*/  IMAD.MOV R12, RZ, RZ, -R12 ;  /* 0x000000ffff0c7224 */ /* 0x000fe200078e0a0c */
[----:B------:R-:W-:Y:S01]  /*ac00*/  ISETP.GT.U32.AND P4, PT, R5, R6, PT ;  /* 0x000000060500720c */ /* 0x000fe20003f84070 */
[----:B-1----:R-:W-:-:S04]  /*ac10*/  IMAD.HI.U32 R13, R8, R16, RZ ;  /* 0x00000010080d7227 */ /* 0x002fc800078e00ff */
[----:B------:R-:W-:Y:S01]  /*ac20*/  @!P0 IMAD.MOV R14, RZ, RZ, -R14 ;  /* 0x000000ffff0e8224 */ /* 0x000fe200078e0a0e */
[----:B------:R-:W-:Y:S01]  /*ac30*/  ISETP.GE.AND P0, PT, R9, RZ, PT ;  /* 0x000000ff0900720c */ /* 0x000fe20003f06270 */
[----:B------:R-:W-:Y:S02]  /*ac40*/  IMAD.MOV R13, RZ, RZ, -R13 ;  /* 0x000000ffff0d7224 */ /* 0x000fe400078e0a0d */
[----:B------:R-:W-:Y:S01]  /*ac50*/  @!P2 IMAD.IADD R3, R3, 0x1, -R5 ;  /* 0x000000010303a824 */ /* 0x000fe200078e0a05 */
[----:B------:R0:W-:Y:S01]  /*ac60*/  STL [R1+0x530], R14 ;  /* 0x0005300e01007387 */ /* 0x0001e20000100800 */
[----:B------:R-:W-:-:S04]  /*ac70*/  IMAD.HI.U32 R11, R8, R2, RZ ;  /* 0x00000002080b7227 */ /* 0x000fc800078e00ff */
[C---:B------:R-:W-:Y:S02]  /*ac80*/  IMAD R16, R5.reuse, R13, R16 ;  /* 0x0000000d05107224 */ /* 0x040fe400078e0210 */
[C---:B------:R-:W-:Y:S02]  /*ac90*/  IMAD R4, R5.reuse, R12, R4 ;  /* 0x0000000c05047224 */ /* 0x040fe400078e0204 */
[----:B------:R-:W-:Y:S01]  /*aca0*/  IMAD.MOV R11, RZ, RZ, -R11 ;  /* 0x000000ffff0b7224 */ /* 0x000fe200078e0a0b */
[C---:B------:R-:W-:Y:S01]  /*acb0*/  ISETP.GT.U32.AND P2, PT, R5.reuse, R16, PT ;  /* 0x000000100500720c */ /* 0x040fe20003f44070 */
[----:B0-----:R-:W-:Y:S02]  /*acc0*/  IMAD.MOV.U32 R14, RZ, RZ, R3 ;  /* 0x000000ffff0e7224 */ /* 0x001fe400078e0003 */
[C---:B------:R-:W-:Y:S02]  /*acd0*/  IMAD R2, R5.reuse, R11, R2 ;  /* 0x0000000b05027224 */ /* 0x040fe400078e0202 */
[----:B------:R-:W-:Y:S01]  /*ace0*/  @!P6 IMAD.MOV R14, RZ, RZ, -R14 ;  /* 0x000000ffff0ee224 */ /* 0x000fe200078e0a0e */
[C---:B------:R-:W-:Y:S01]  /*acf0*/  ISETP.GT.U32.AND P6, PT, R5.reuse, R4, PT ;  /* 0x000000040500720c */ /* 0x040fe20003fc4070 */
[----:B------:R-:W-:Y:S01]  /*ad00*/  @!P4 IMAD.IADD R6, R6, 0x1, -R5 ;  /* 0x000000010606c824 */ /* 0x000fe200078e0a05 */
[----:B------:R-:W-:Y:S01]  /*ad10*/  ISETP.GT.U32.AND P4, PT, R5, R2, PT ;  /* 0x000000020500720c */ /* 0x000fe20003f84070 */
[----:B------:R-:W-:Y:S01]  /*ad20*/  VIADD R12, R29, 0x13d ;  /* 0x0000013d1d0c7836 */ /* 0x000fe20000000000 */
[----:B------:R0:W-:Y:S01]  /*ad30*/  STL [R1+0x528], R14 ;  /* 0x0005280e01007387 */ /* 0x0001e20000100800 */
[----:B------:R-:W-:-:S02]  /*ad40*/  IMAD.MOV.U32 R15, RZ, RZ, R6 ;  /* 0x000000ffff0f7224 */ /* 0x000fc400078e0006 */
[----:B------:R-:W-:Y:S01]  /*ad50*/  @!P2 IMAD.IADD R16, R16, 0x1, -R5 ;  /* 0x000000011010a824 */ /* 0x000fe200078e0a05 */
[----:B------:R-:W-:Y:S01]  /*ad60*/  IABS R3, R12 ;  /* 0x0000000c00037213 */ /* 0x000fe20000000000 */
[----:B------:R-:W-:Y:S01]  /*ad70*/  @!P1 IMAD.MOV R15, RZ, RZ, -R15 ;  /* 0x000000ffff0f9224 */ /* 0x000fe200078e0a0f */
[----:B------:R-:W-:Y:S01]  /*ad80*/  ISETP.GE.AND P2, PT, R19, RZ, PT ;  /* 0x000000ff1300720c */ /* 0x000fe20003f46270 */
[----:B------:R-:W-:Y:S01]  /*ad90*/  IMAD.HI.U32 R9, R8, R10, RZ ;  /* 0x0000000a08097227 */ /* 0x000fe200078e00ff */
[----:B------:R-:W-:Y:S02]  /*ada0*/  ISETP.GT.U32.AND P1, PT, R5, R16, PT ;  /* 0x000000100500720c */ /* 0x000fe40003f24070 */
[----:B------:R-:W-:Y:S01]  /*adb0*/  IABS R19, R19 ;  /* 0x0000001300137213 */ /* 0x000fe20000000000 */
[----:B------:R-:W-:Y:S01]  /*adc0*/  @!P6 IMAD.IADD R4, R4, 0x1, -R5 ;  /* 0x000000010404e824 */ /* 0x000fe200078e0a05 */
[----:B------:R1:W-:Y:S01]  /*add0*/  STL [R1+0x524], R15 ;  /* 0x0005240f01007387 */ /* 0x0003e20000100800 */
[----:B------:R-:W-:-:S03]  /*ade0*/  IMAD.HI.U32 R17, R8, R3, RZ ;  /* 0x0000000308117227 */ /* 0x000fc600078e00ff */
[C---:B------:R-:W-:Y:S01]  /*adf0*/  ISETP.GT.U32.AND P6, PT, R5.reuse, R4, PT ;  /* 0x000000040500720c */ /* 0x040fe20003fc4070 */
[----:B------:R-:W-:Y:S02]  /*ae00*/  @!P4 IMAD.IADD R2, R2, 0x1, -R5 ;  /* 0x000000010202c824 */ /* 0x000fe400078e0a05 */
[----:B------:R-:W-:Y:S02]  /*ae10*/  IMAD.MOV R9, RZ, RZ, -R9 ;  /* 0x000000ffff097224 */ /* 0x000fe400078e0a09 */
[----:B------:R-:W-:Y:S01]  /*ae20*/  IMAD.MOV R17, RZ, RZ, -R17 ;  /* 0x000000ffff117224 */ /* 0x000fe200078e0a11 */
[C---:B------:R-:W-:Y:S01]  /*ae30*/  ISETP.GT.U32.AND P4, PT, R5.reuse, R2, PT ;  /* 0x000000020500720c */ /* 0x040fe20003f84070 */
[C---:B------:R-:W-:Y:S02]  /*ae40*/  IMAD R10, R5.reuse, R9, R10 ;  /* 0x00000009050a7224 */ /* 0x040fe400078e020a */
[C---:B------:R-:W-:Y:S02]  /*ae50*/  IMAD R3, R5.reuse, R17, R3 ;  /* 0x0000001105037224 */ /* 0x040fe400078e0203 */
[--C-:B------:R-:W-:Y:S01]  /*ae60*/  @!P1 IMAD.IADD R16, R16, 0x1, -R5.reuse ;  /* 0x0000000110109824 */ /* 0x100fe200078e0a05 */
[C---:B------:R-:W-:Y:S01]  /*ae70*/  ISETP.GT.U32.AND P1, PT, R5.reuse, R10, PT ;  /* 0x0000000a0500720c */ /* 0x040fe20003f24070 */
[----:B------:R-:W-:Y:S01]  /*ae80*/  @!P6 IMAD.IADD R4, R4, 0x1, -R5 ;  /* 0x000000010404e824 */ /* 0x000fe200078e0a05 */
[----:B------:R-:W-:Y:S01]  /*ae90*/  ISETP.GT.U32.AND P6, PT, R5, R3, PT ;  /* 0x000000030500720c */ /* 0x000fe20003fc4070 */
[----:B------:R-:W-:-:S02]  /*aea0*/  VIADD R9, R29, 0x13c ;  /* 0x0000013c1d097836 */ /* 0x000fc40000000000 */
[----:B------:R-:W-:-:S03]  /*aeb0*/  IMAD.HI.U32 R20, R8, R19, RZ ;  /* 0x0000001308147227 */ /* 0x000fc600078e00ff */
[----:B0-----:R-:W-:Y:S01]  /*aec0*/  IABS R14, R9 ;  /* 0x00000009000e7213 */ /* 0x001fe20000000000 */
[C---:B------:R-:W-:Y:S02]  /*aed0*/  VIADD R13, R29.reuse, 0x13b ;  /* 0x0000013b1d0d7836 */ /* 0x040fe40000000000 */
[----:B------:R-:W-:Y:S02]  /*aee0*/  IMAD.MOV R20, RZ, RZ, -R20 ;  /* 0x000000ffff147224 */ /* 0x000fe400078e0a14 */
[----:B------:R-:W-:Y:S01]  /*aef0*/  @!P4 IMAD.IADD R2, R2, 0x1, -R5 ;  /* 0x000000010202c824 */ /* 0x000fe200078e0a05 */
[----:B------:R-:W-:Y:S01]  /*af00*/  ISETP.GE.AND P4, PT, R0, RZ, PT ;  /* 0x000000ff0000720c */ /* 0x000fe20003f86270 */
[----:B------:R-:W-:Y:S01]  /*af10*/  VIADD R11, R29, 0x13a ;  /* 0x0000013a1d0b7836 */ /* 0x000fe20000000000 */
[----:B------:R-:W-:Y:S01]  /*af20*/  IABS R6, R13 ;  /* 0x0000000d00067213 */ /* 0x000fe20000000000 */
[----:B------:R-:W-:Y:S02]  /*af30*/  IMAD R0, R5, R20, R19 ;  /* 0x0000001405007224 */ /* 0x000fe400078e0213 */
[----:B------:R-:W-:Y:S01]  /*af40*/  IMAD.HI.U32 R17, R8, R14, RZ ;  /* 0x0000000e08117227 */ /* 0x000fe200078e00ff */
[----:B-1----:R-:W-:-:S03]  /*af50*/  IABS R15, R11 ;  /* 0x0000000b000f7213 */ /* 0x002fc60000000000 */
[--C-:B------:R-:W-:Y:S01]  /*af60*/  @!P1 IMAD.IADD R10, R10, 0x1, -R5.reuse ;  /* 0x000000010a0a9824 */ /* 0x100fe200078e0a05 */
[----:B------:R-:W-:Y:S01]  /*af70*/  ISETP.GT.U32.AND P1, PT, R5, R0, PT ;  /* 0x000000000500720c */ /* 0x000fe20003f24070 */
[----:B------:R-:W-:Y:S02]  /*af80*/  @!P6 IMAD.IADD R3, R3, 0x1, -R5 ;  /* 0x000000010303e824 */ /* 0x000fe400078e0a05 */
[----:B------:R-:W-:Y:S02]  /*af90*/  IMAD.MOV R17, RZ, RZ, -R17 ;  /* 0x000000ffff117224 */ /* 0x000fe400078e0a11 */
[----:B------:R-:W-:Y:S01]  /*afa0*/  IMAD.HI.U32 R18, R8, R6, RZ ;  /* 0x0000000608127227 */ /* 0x000fe200078e00ff */
[----:B------:R-:W-:-:S03]  /*afb0*/  ISETP.GT.U32.AND P6, PT, R5, R3, PT ;  /* 0x000000030500720c */ /* 0x000fc60003fc4070 */
[----:B------:R-:W-:Y:S02]  /*afc0*/  IMAD R14, R5, R17, R14 ;  /* 0x00000011050e7224 */ /* 0x000fe400078e020e */
[----:B------:R-:W-:-:S04]  /*afd0*/  IMAD.HI.U32 R17, R8, R15, RZ ;  /* 0x0000000f08117227 */ /* 0x000fc800078e00ff */
[----:B------:R-:W-:Y:S02]  /*afe0*/  IMAD.MOV R18, RZ, RZ, -R18 ;  /* 0x000000ffff127224 */ /* 0x000fe400078e0a12 */
[----:B------:R-:W-:Y:S02]  /*aff0*/  IMAD.MOV.U32 R21, RZ, RZ, R16 ;  /* 0x000000ffff157224 */ /* 0x000fe400078e0010 */
[----:B------:R-:W-:Y:S02]  /*b000*/  IMAD.MOV R17, RZ, RZ, -R17 ;  /* 0x000000ffff117224 */ /* 0x000fe400078e0a11 */
[C---:B------:R-:W-:Y:S02]  /*b010*/  IMAD R6, R5.reuse, R18, R6 ;  /* 0x0000001205067224 */ /* 0x040fe400078e0206 */
[----:B------:R-:W-:Y:S01]  /*b020*/  @!P5 IMAD.MOV R21, RZ, RZ, -R21 ;  /* 0x000000ffff15d224 */ /* 0x000fe200078e0a15 */
[C---:B------:R-:W-:Y:S01]  /*b030*/  ISETP.GT.U32.AND P5, PT, R5.reuse, R10, PT ;  /* 0x0000000a0500720c */ /* 0x040fe20003fa4070 */
[----:B------:R-:W-:Y:S01]  /*b040*/  @!P3 IMAD.MOV R4, RZ, RZ, -R4 ;  /* 0x000000ffff04b224 */ /* 0x000fe200078e0a04 */
[----:B------:R-:W-:Y:S01]  /*b050*/  ISETP.GE.AND P3, PT, R12, RZ, PT ;  /* 0x000000ff0c00720c */ /* 0x000fe20003f66270 */
[----:B------:R-:W-:Y:S01]  /*b060*/  @!P0 IMAD.MOV R2, RZ, RZ, -R2 ;  /* 0x000000ffff028224 */ /* 0x000fe200078e0a02 */
[C---:B------:R-:W-:Y:S01]  /*b070*/  ISETP.GT.U32.AND P0, PT, R5.reuse, R14, PT ;  /* 0x0000000e0500720c */ /* 0x040fe20003f04070 */
[C---:B------:R-:W-:Y:S01]  /*b080*/  IMAD R15, R5.reuse, R17, R15 ;  /* 0x00000011050f7224 */ /* 0x040fe200078e020f */
[----:B------:R-:W-:Y:S01]  /*b090*/  STL [R1+0x518], R21 ;  /* 0x0005181501007387 */ /* 0x000fe20000100800 */
[--C-:B------:R-:W-:Y:S01]  /*b0a0*/  @!P1 IMAD.IADD R0, R0, 0x1, -R5.reuse ;  /* 0x0000000100009824 */ /* 0x100fe200078e0a05 */
[----:B------:R-:W-:Y:S01]  /*b0b0*/  ISETP.GT.U32.AND P1, PT, R5, R6, PT ;  /* 0x000000060500720c */ /* 0x000fe20003f24070 */
[----:B------:R-:W-:Y:S01]  /*b0c0*/  @!P6 IMAD.IADD R3, R3, 0x1, -R5 ;  /* 0x000000010303e824 */ /* 0x000fe200078e0a05 */
[----:B------:R0:W-:Y:S01]  /*b0d0*/  STL [R1+0x514], R4 ;  /* 0x0005140401007387 */ /* 0x0001e20000100800 */
[----:B------:R-:W-:Y:S01]  /*b0e0*/  ISETP.GT.U32.AND P6, PT, R5, R15, PT ;  /* 0x0000000f0500720c */ /* 0x000fe20003fc4070 */
[----:B------:R-:W-:-:S02]  /*b0f0*/  VIADD R17, R29, 0x135 ;  /* 0x000001351d117836 */ /* 0x000fc40000000000 */
[----:B------:R1:W-:Y:S01]  /*b100*/  STL [R1+0x510], R2 ;  /* 0x0005100201007387 */ /* 0x0003e20000100800 */
[--C-:B------:R-:W-:Y:S01]  /*b110*/  @!P5 IMAD.IADD R10, R10, 0x1, -R5.reuse ;  /* 0x000000010a0ad824 */ /* 0x100fe200078e0a05 */
[----:B------:R-:W-:Y:S01]  /*b120*/  ISETP.GE.AND P5, PT, R9, RZ, PT ;  /* 0x000000ff0900720c */ /* 0x000fe20003fa6270 */
[--C-:B------:R-:W-:Y:S01]  /*b130*/  @!P0 IMAD.IADD R14, R14, 0x1, -R5.reuse ;  /* 0x000000010e0e8824 */ /* 0x100fe200078e0a05 */
[----:B------:R-:W-:Y:S01]  /*b140*/  ISETP.GE.AND P0, PT, R13, RZ, PT ;  /* 0x000000ff0d00720c */ /* 0x000fe20003f06270 */
[----:B------:R-:W-:Y:S02]  /*b150*/  IMAD.MOV.U32 R18, RZ, RZ, R10 ;  /* 0x000000ffff127224 */ /* 0x000fe400078e000a */
[----:B0-----:R-:W-:Y:S02]  /*b160*/  VIADD R4, R29, 0x138 ;  /* 0x000001381d047836 */ /* 0x001fe40000000000 */
[--C-:B------:R-:W-:Y:S01]  /*b170*/  @!P1 IMAD.IADD R6, R6, 0x1, -R5.reuse ;  /* 0x0000000106069824 */ /* 0x100fe200078e0a05 */
[----:B------:R-:W-:Y:S01]  /*b180*/  ISETP.GT.U32.AND P1, PT, R5, R14, PT ;  /* 0x0000000e0500720c */ /* 0x000fe20003f24070 */
[----:B-1----:R-:W-:Y:S01]  /*b190*/  VIADD R2, R29, 0x139 ;  /* 0x000001391d027836 */ /* 0x002fe20000000000 */
[----:B------:R-:W-:Y:S01]  /*b1a0*/  IABS R12, R4 ;  /* 0x00000004000c7213 */ /* 0x000fe20000000000 */
[----:B------:R-:W-:Y:S01]  /*b1b0*/  @!P6 IMAD.IADD R15, R15, 0x1, -R5 ;  /* 0x000000010f0fe824 */ /* 0x000fe200078e0a05 */
[----:B------:R-:W-:Y:S01]  /*b1c0*/  ISETP.GT.U32.AND P6, PT, R5, R6, PT ;  /* 0x000000060500720c */ /* 0x000fe20003fc4070 */
[----:B------:R-:W-:Y:S01]  /*b1d0*/  @!P4 IMAD.MOV R18, RZ, RZ, -R18 ;  /* 0x000000ffff12c224 */ /* 0x000fe200078e0a12 */
[----:B------:R-:W-:Y:S01]  /*b1e0*/  IABS R16, R2 ;  /* 0x0000000200107213 */ /* 0x000fe20000000000 */
[----:B------:R-:W-:Y:S01]  /*b1f0*/  VIADD R9, R29, 0x137 ;  /* 0x000001371d097836 */ /* 0x000fe20000000000 */
[----:B------:R-:W-:Y:S01]  /*b200*/  ISETP.GT.U32.AND P4, PT, R5, R15, PT ;  /* 0x0000000f0500720c */ /* 0x000fe20003f84070 */
[----:B------:R-:W-:Y:S01]  /*b210*/  @!P3 IMAD.MOV R3, RZ, RZ, -R3 ;  /* 0x000000ffff03b224 */ /* 0x000fe200078e0a03 */
[----:B------:R0:W-:Y:S01]  /*b220*/  STL [R1+0x50c], R18 ;  /* 0x00050c1201007387 */ /* 0x0001e20000100800 */
[----:B------:R-:W-:-:S03]  /*b230*/  IMAD.HI.U32 R13, R8, R16, RZ ;  /* 0x00000010080d7227 */ /* 0x000fc600078e00ff */
[----:B------:R1:W-:Y:S01]  /*b240*/  STL [R1+0x504], R3 ;  /* 0x0005040301007387 */ /* 0x0003e20000100800 */
[----:B------:R-:W-:Y:S02]  /*b250*/  IMAD.MOV R10, RZ, RZ, -R13 ;  /* 0x000000ffff0a7224 */ /* 0x000fe400078e0a0d */
[----:B------:R-:W-:Y:S01]  /*b260*/  IMAD.HI.U32 R13, R8, R12, RZ ;  /* 0x0000000c080d7227 */ /* 0x000fe200078e00ff */
[----:B0-----:R-:W-:-:S03]  /*b270*/  IABS R18, R9 ;  /* 0x0000000900127213 */ /* 0x001fc60000000000 */
[----:B------:R-:W-:Y:S02]  /*b280*/  IMAD.MOV R13, RZ, RZ, -R13 ;  /* 0x000000ffff0d7224 */ /* 0x000fe400078e0a0d */
[--C-:B------:R-:W-:Y:S02]  /*b290*/  @!P6 IMAD.IADD R6, R6, 0x1, -R5.reuse ;  /* 0x000000010606e824 */ /* 0x100fe400078e0a05 */
[C---:B------:R-:W-:Y:S02]  /*b2a0*/  IMAD R12, R5.reuse, R13, R12 ;  /* 0x0000000d050c7224 */ /* 0x040fe400078e020c */
[C---:B------:R-:W-:Y:S02]  /*b2b0*/  IMAD R10, R5.reuse, R10, R16 ;  /* 0x0000000a050a7224 */ /* 0x040fe400078e0210 */
[--C-:B------:R-:W-:Y:S01]  /*b2c0*/  @!P1 IMAD.IADD R14, R14, 0x1, -R5.reuse ;  /* 0x000000010e0e9824 */ /* 0x100fe200078e0a05 */
[----:B------:R-:W-:Y:S01]  /*b2d0*/  ISETP.GT.U32.AND P6, PT, R5, R12, PT ;  /* 0x0000000c0500720c */ /* 0x000fe20003fc4070 */
[----:B------:R-:W-:Y:S01]  /*b2e0*/  VIADD R16, R29, 0x136 ;  /* 0x000001361d107836 */ /* 0x000fe20000000000 */
[----:B------:R-:W-:Y:S01]  /*b2f0*/  ISETP.GT.U32.AND P1, PT, R5, R10, PT ;  /* 0x0000000a0500720c */ /* 0x000fe20003f24070 */
[----:B------:R-:W-:Y:S01]  /*b300*/  @!P4 IMAD.IADD R15, R15, 0x1, -R5 ;  /* 0x000000010f0fc824 */ /* 0x000fe200078e0a05 */
[----:B------:R-:W-:Y:S01]  /*b310*/  ISETP.GE.AND P4, PT, R11, RZ, PT ;  /* 0x000000ff0b00720c */ /* 0x000fe20003f86270 */
[----:B------:R-:W-:Y:S01]  /*b320*/  IMAD.HI.U32 R19, R8, R18, RZ ;  /* 0x0000001208137227 */ /* 0x000fe200078e00ff */
[----:B------:R-:W-:-:S03]  /*b330*/  IABS R13, R16 ;  /* 0x00000010000d7213 */ /* 0x000fc60000000000 */
[----:B------:R-:W-:Y:S01]  /*b340*/  IMAD.MOV R11, RZ, RZ, -R19 ;  /* 0x000000ffff0b7224 */ /* 0x000fe200078e0a13 */
[----:B------:R-:W-:Y:S01]  /*b350*/  IABS R19, R17 ;  /* 0x0000001100137213 */ /* 0x000fe20000000000 */
[----:B------:R-:W-:-:S04]  /*b360*/  IMAD.HI.U32 R20, R8, R13, RZ ;  /* 0x0000000d08147227 */ /* 0x000fc800078e00ff */
[--C-:B------:R-:W-:Y:S02]  /*b370*/  @!P6 IMAD.IADD R12, R12, 0x1, -R5.reuse ;  /* 0x000000010c0ce824 */ /* 0x100fe400078e0a05 */
[----:B------:R-:W-:Y:S01]  /*b380*/  @!P1 IMAD.IADD R10, R10, 0x1, -R5 ;  /* 0x000000010a0a9824 */ /* 0x000fe200078e0a05 */
[----:B------:R-:W-:Y:S01]  /*b390*/  ISETP.GE.AND P1, PT, R2, RZ, PT ;  /* 0x000000ff0200720c */ /* 0x000fe20003f26270 */
[----:B------:R-:W-:Y:S01]  /*b3a0*/  IMAD.MOV R20, RZ, RZ, -R20 ;  /* 0x000000ffff147224 */ /* 0x000fe200078e0a14 */
[C---:B------:R-:W-:Y:S01]  /*b3b0*/  ISETP.GT.U32.AND P6, PT, R5.reuse, R12, PT ;  /* 0x0000000c0500720c */ /* 0x040fe20003fc4070 */
[----:B-1----:R-:W-:Y:S01]  /*b3c0*/  IMAD.MOV.U32 R3, RZ, RZ, R6 ;  /* 0x000000ffff037224 */ /* 0x002fe200078e0006 */
[C---:B------:R-:W-:Y:S01]  /*b3d0*/  ISETP.GT.U32.AND P3, PT, R5.reuse, R10, PT ;  /* 0x0000000a0500720c */ /* 0x040fe20003f64070 */
[----:B------:R-:W-:Y:S02]  /*b3e0*/  IMAD.MOV.U32 R2, RZ, RZ, R15 ;  /* 0x000000ffff027224 */ /* 0x000fe400078e000f */
[----:B------:R-:W-:-:S02]  /*b3f0*/  IMAD R11, R5, R11, R18 ;  /* 0x0000000b050b7224 */ /* 0x000fc400078e0212 */
[----:B------:R-:W-:Y:S02]  /*b400*/  @!P5 IMAD.MOV R14, RZ, RZ, -R14 ;  /* 0x000000ffff0ed224 */ /* 0x000fe400078e0a0e */
[C---:B------:R-:W-:Y:S01]  /*b410*/  IMAD R13, R5.reuse, R20, R13 ;  /* 0x00000014050d7224 */ /* 0x040fe200078e020d */
[C---:B------:R-:W-:Y:S01]  /*b420*/  ISETP.GT.U32.AND P5, PT, R5.reuse, R11, PT ;  /* 0x0000000b0500720c */ /* 0x040fe20003fa4070 */
[----:B------:R-:W-:Y:S01]  /*b430*/  @!P0 IMAD.MOV R3, RZ, RZ, -R3 ;  /* 0x000000ffff038224 */ /* 0x000fe200078e0a03 */
[----:B------:R-:W-:Y:S01]  /*b440*/  STL [R1+0x500], R14 ;  /* 0x0005000e01007387 */ /* 0x000fe20000100800 */
[----:B------:R-:W-:Y:S01]  /*b450*/  @!P4 IMAD.MOV R2, RZ, RZ, -R2 ;  /* 0x000000ffff02c224 */ /* 0x000fe200078e0a02 */
[----:B------:R-:W-:Y:S01]  /*b460*/  ISETP.GE.AND P0, PT, R4, RZ, PT ;  /* 0x000000ff0400720c */ /* 0x000fe20003f06270 */
[--C-:B------:R-:W-:Y:S01]  /*b470*/  @!P6 IMAD.IADD R12, R12, 0x1, -R5.reuse ;  /* 0x000000010c0ce824 */ /* 0x100fe200078e0a05 */
[----:B------:R-:W-:Y:S01]  /*b480*/  ISETP.GT.U32.AND P6, PT, R5, R13, PT ;  /* 0x0000000d0500720c */ /* 0x000fe20003fc4070 */
[----:B------:R0:W-:Y:S01]  /*b490*/  STL [R1+0x4fc], R3 ;  /* 0x0004fc0301007387 */ /* 0x0001e20000100800 */
[--C-:B------:R-:W-:Y:S01]  /*b4a0*/  @!P3 IMAD.IADD R10, R10, 0x1, -R5.reuse ;  /* 0x000000010a0ab824 */ /* 0x100fe200078e0a05 */
[----:B------:R-:W-:Y:S01]  /*b4b0*/  ISETP.GE.AND P3, PT, R16, RZ, PT ;  /* 0x000000ff1000720c */ /* 0x000fe20003f66270 */
[----:B------:R-:W-:Y:S01]  /*b4c0*/  IMAD.MOV.U32 R6, RZ, RZ, R12 ;  /* 0x000000ffff067224 */ /* 0x000fe200078e000c */
[----:B------:R1:W-:Y:S01]  /*b4d0*/  STL [R1+0x4f8], R2 ;  /* 0x0004f80201007387 */ /* 0x0003e20000100800 */
[----:B------:R-:W-:Y:S01]  /*b4e0*/  IMAD.MOV.U32 R4, RZ, RZ, R10 ;  /* 0x000000ffff047224 */ /* 0x000fe200078e000a */
[----:B------:R-:W-:Y:S01]  /*b4f0*/  ISETP.GE.AND P4, PT, R9, RZ, PT ;  /* 0x000000ff0900720c */ /* 0x000fe20003f86270 */
[----:B------:R-:W-:-:S02]  /*b500*/  @!P5 IMAD.IADD R11, R11, 0x1, -R5 ;  /* 0x000000010b0bd824 */ /* 0x000fc400078e0a05 */
[----:B------:R-:W-:Y:S01]  /*b510*/  @!P1 IMAD.MOV R4, RZ, RZ, -R4 ;  /* 0x000000ffff049224 */ /* 0x000fe200078e0a04 */
[----:B------:R-:W-:Y:S01]  /*b520*/  ISETP.GE.AND P1, PT, R17, RZ, PT ;  /* 0x000000ff1100720c */ /* 0x000fe20003f26270 */
[----:B0-----:R-:W-:Y:S01]  /*b530*/  VIADD R3, R29, 0x134 ;  /* 0x000001341d037836 */ /* 0x001fe20000000000 */
[----:B------:R-:W-:Y:S01]  /*b540*/  ISETP.GT.U32.AND P5, PT, R5, R11, PT ;  /* 0x0000000b0500720c */ /* 0x000fe20003fa4070 */
[----:B------:R-:W-:Y:S01]  /*b550*/  @!P6 IMAD.IADD R13, R13, 0x1, -R5 ;  /* 0x000000010d0de824 */ /* 0x000fe200078e0a05 */
[----:B------:R0:W-:Y:S01]  /*b560*/  STL [R1+0x4f4], R4 ;  /* 0x0004f40401007387 */ /* 0x0001e20000100800 */
[----:B-1----:R-:W-:Y:S01]  /*b570*/  IMAD.HI.U32 R2, R8, R19, RZ ;  /* 0x0000001308027227 */ /* 0x002fe200078e00ff */
[----:B------:R-:W-:Y:S02]  /*b580*/  IABS R16, R3 ;  /* 0x0000000300107213 */ /* 0x000fe40000000000 */
[----:B------:R-:W-:Y:S01]  /*b590*/  ISETP.GT.U32.AND P6, PT, R5, R13, PT ;  /* 0x0000000d0500720c */ /* 0x000fe20003fc4070 */
[----:B------:R-:W-:-:S02]  /*b5a0*/  IMAD.MOV R2, RZ, RZ, -R2 ;  /* 0x000000ffff027224 */ /* 0x000fc400078e0a02 */
[----:B------:R-:W-:Y:S02]  /*b5b0*/  @!P0 IMAD.MOV R6, RZ, RZ, -R6 ;  /* 0x000000ffff068224 */ /* 0x000fe400078e0a06 */
[C---:B------:R-:W-:Y:S02]  /*b5c0*/  IMAD R19, R5.reuse, R2, R19 ;  /* 0x0000000205137224 */ /* 0x040fe400078e0213 */
[----:B0-----:R-:W-:Y:S01]  /*b5d0*/  IMAD.HI.U32 R4, R8, R16, RZ ;  /* 0x0000001008047227 */ /* 0x001fe200078e00ff */
[----:B------:R0:W-:Y:S02]  /*b5e0*/  STL [R1+0x4f0], R6 ;  /* 0x0004f00601007387 */ /* 0x0001e40000100800 */
[----:B------:R-:W-:Y:S01]  /*b5f0*/  ISETP.GT.U32.AND P0, PT, R5, R19, PT ;  /* 0x000000130500720c */ /* 0x000fe20003f04070 */
[----:B------:R-:W-:Y:S02]  /*b600*/  IMAD.MOV R4, RZ, RZ, -R4 ;  /* 0x000000ffff047224 */ /* 0x000fe400078e0a04 */
[----:B------:R-:W-:-:S02]  /*b610*/  VIADD R2, R29, 0x132 ;  /* 0x000001321d027836 */ /* 0x000fc40000000000 */
[----:B------:R-:W-:Y:S02]  /*b620*/  IMAD R16, R5, R4, R16 ;  /* 0x0000000405107224 */ /* 0x000fe400078e0210 */
[----:B------:R-:W-:Y:S02]  /*b630*/  VIADD R9, R29, 0x133 ;  /* 0x000001331d097836 */ /* 0x000fe40000000000 */
[--C-:B------:R-:W-:Y:S01]  /*b640*/  @!P5 IMAD.IADD R11, R11, 0x1, -R5.reuse ;  /* 0x000000010b0bd824 */ /* 0x100fe200078e0a05 */
[----:B------:R-:W-:Y:S01]  /*b650*/  ISETP.GE.AND P5, PT, R3, RZ, PT ;  /* 0x000000ff0300720c */ /* 0x000fe20003fa6270 */
[--C-:B------:R-:W-:Y:S01]  /*b660*/  @!P6 IMAD.IADD R13, R13, 0x1, -R5.reuse ;  /* 0x000000010d0de824 */ /* 0x100fe200078e0a05 */
[----:B------:R-:W-:Y:S01]  /*b670*/  ISETP.GT.U32.AND P6, PT, R5, R16, PT ;  /* 0x000000100500720c */ /* 0x000fe20003fc4070 */
[----:B------:R-:W-:Y:S01]  /*b680*/  @!P0 IMAD.IADD R19, R19, 0x1, -R5 ;  /* 0x0000000113138824 */ /* 0x000fe200078e0a05 */
[----:B------:R-:W-:Y:S01]  /*b690*/  IABS R3, R2 ;  /* 0x0000000200037213 */ /* 0x000fe20000000000 */
[----:B------:R-:W-:Y:S01]  /*b6a0*/  IMAD.MOV.U32 R12, RZ, RZ, R11 ;  /* 0x000000ffff0c7224 */ /* 0x000fe200078e000b */
[----:B------:R-:W-:Y:S01]  /*b6b0*/  IABS R10, R9 ;  /* 0x00000009000a7213 */ /* 0x000fe20000000000 */
[----:B------:R-:W-:Y:S01]  /*b6c0*/  VIADD R15, R29, 0x131 ;  /* 0x000001311d0f7836 */ /* 0x000fe20000000000 */
[----:B------:R-:W-:Y:S01]  /*b6d0*/  ISETP.GT.U32.AND P0, PT, R5, R19, PT ;  /* 0x000000130500720c */ /* 0x000fe20003f04070 */
[----:B------:R-:W-:-:S02]  /*b6e0*/  IMAD.MOV.U32 R4, RZ, RZ, R3 ;  /* 0x000000ffff047224 */ /* 0x000fc400078e0003 */
[----:B------:R-:W-:Y:S01]  /*b6f0*/  IMAD.HI.U32 R3, R8, R10, RZ ;  /* 0x0000000a08037227 */ /* 0x000fe200078e00ff */
[----:B0-----:R-:W-:-:S03]  /*b700*/  IABS R6, R15 ;  /* 0x0000000f00067213 */ /* 0x001fc60000000000 */
[----:B------:R-:W-:Y:S01]  /*b710*/  @!P4 IMAD.MOV R12, RZ, RZ, -R12 ;  /* 0x000000ffff0cc224 */ /* 0x000fe200078e0a0c */
[----:B------:R-:W-:Y:S01]  /*b720*/  ISETP.GE.AND P4, PT, R9, RZ, PT ;  /* 0x000000ff0900720c */ /* 0x000fe20003f86270 */
[----:B------:R-:W-:-:S03]  /*b730*/  IMAD.HI.U32 R11, R8, R4, RZ ;  /* 0x00000004080b7227 */ /* 0x000fc600078e00ff */
[----:B------:R0:W-:Y:S01]  /*b740*/  STL [R1+0x4e0], R12 ;  /* 0x0004e00c01007387 */ /* 0x0001e20000100800 */
[----:B------:R-:W-:Y:S02]  /*b750*/  IMAD.MOV R3, RZ, RZ, -R3 ;  /* 0x000000ffff037224 */ /* 0x000fe400078e0a03 */
[----:B------:R-:W-:Y:S02]  /*b760*/  @!P6 IMAD.IADD R16, R16, 0x1, -R5 ;  /* 0x000000011010e824 */ /* 0x000fe400078e0a05 */
[----:B------:R-:W-:Y:S02]  /*b770*/  IMAD.MOV R11, RZ, RZ, -R11 ;  /* 0x000000ffff0b7224 */ /* 0x000fe400078e0a0b */
[C---:B------:R-:W-:Y:S01]  /*b780*/  IMAD R10, R5.reuse, R3, R10 ;  /* 0x00000003050a7224 */ /* 0x040fe200078e020a */
[----:B------:R-:W-:Y:S01]  /*b790*/  ISETP.GT.U32.AND P6, PT, R5, R16, PT ;  /* 0x000000100500720c */ /* 0x000fe20003fc4070 */
[----:B------:R-:W-:Y:S02]  /*b7a0*/  @!P0 IMAD.IADD R19, R19, 0x1, -R5 ;  /* 0x0000000113138824 */ /* 0x000fe400078e0a05 */
[----:B0-----:R-:W-:Y:S01]  /*b7b0*/  IMAD.MOV.U32 R12, RZ, RZ, R13 ;  /* 0x000000ffff0c7224 */ /* 0x001fe200078e000d */
[C---:B------:R-:W-:Y:S01]  /*b7c0*/  ISETP.GT.U32.AND P0, PT, R5.reuse, R10, PT ;  /* 0x0000000a0500720c */ /* 0x040fe20003f04070 */
[----:B------:R-:W-:-:S02]  /*b7d0*/  IMAD R4, R5, R11, R4 ;  /* 0x0000000b05047224 */ /* 0x000fc400078e0204 */
[----:B------:R-:W-:Y:S01]  /*b7e0*/  @!P3 IMAD.MOV R12, RZ, RZ, -R12 ;  /* 0x000000ffff0cb224 */ /* 0x000fe200078e0a0c */
[----:B------:R-:W-:Y:S01]  /*b7f0*/  ISETP.GE.AND P3, PT, R2, RZ, PT ;  /* 0x000000ff0200720c */ /* 0x000fe20003f66270 */
[----:B------:R-:W-:-:S03]  /*b800*/  IMAD.HI.U32 R2, R8, R6, RZ ;  /* 0x0000000608027227 */ /* 0x000fc600078e00ff */
[----:B------:R0:W-:Y:S01]  /*b810*/  STL [R1+0x4e4], R12 ;  /* 0x0004e40c01007387 */ /* 0x0001e20000100800 */
[----:B------:R-:W-:Y:S02]  /*b820*/  IMAD.MOV.U32 R9, RZ, RZ, R19 ;  /* 0x000000ffff097224 */ /* 0x000fe400078e0013 */
[----:B------:R-:W-:Y:S02]  /*b830*/  IMAD.MOV R3, RZ, RZ, -R2 ;  /* 0x000000ffff037224 */ /* 0x000fe400078e0a02 */
[----:B------:R-:W-:Y:S01]  /*b840*/  @!P1 IMAD.MOV R9, RZ, RZ, -R9 ;  /* 0x000000ffff099224 */ /* 0x000fe200078e0a09 */
[C---:B------:R-:W-:Y:S01]  /*b850*/  ISETP.GT.U32.AND P1, PT, R5.reuse, R4, PT ;  /* 0x000000040500720c */ /* 0x040fe20003f24070 */
[----:B------:R-:W-:Y:S02]  /*b860*/  IMAD R6, R5, R3, R6 ;  /* 0x0000000305067224 */ /* 0x000fe400078e0206 */
[--C-:B------:R-:W-:Y:S01]  /*b870*/  @!P6 IMAD.IADD R16, R16, 0x1, -R5.reuse ;  /* 0x000000011010e824 */ /* 0x100fe200078e0a05 */
[----:B------:R1:W-:Y:S01]  /*b880*/  STL [R1+0x4ec], R9 ;  /* 0x0004ec0901007387 */ /* 0x0003e20000100800 */
[----:B------:R-:W-:Y:S01]  /*b890*/  VIADD R13, R29, 0x130 ;  /* 0x000001301d0d7836 */ /* 0x000fe20000000000 */
[----:B------:R-:W-:Y:S01]  /*b8a0*/  ISETP.GT.U32.AND P6, PT, R5, R6, PT ;  /* 0x000000060500720c */ /* 0x000fe20003fc4070 */
[----:B------:R-:W-:-:S02]  /*b8b0*/  @!P0 IMAD.IADD R10, R10, 0x1, -R5 ;  /* 0x000000010a0a8824 */ /* 0x000fc400078e0a05 */
[C---:B------:R-:W-:Y:S01]  /*b8c0*/  VIADD R2, R29.reuse, 0x12f ;  /* 0x0000012f1d027836 */ /* 0x040fe20000000000 */
[----:B------:R-:W-:Y:S01]  /*b8d0*/  IABS R14, R13 ;  /* 0x0000000d000e7213 */ /* 0x000fe20000000000 */
[----:B------:R-:W-:Y:S01]  /*b8e0*/  VIADD R3, R29, 0x12e ;  /* 0x0000012e1d037836 */ /* 0x000fe20000000000 */
[C---:B------:R-:W-:Y:S01]  /*b8f0*/  ISETP.GT.U32.AND P0, PT, R5.reuse, R10, PT ;  /* 0x0000000a0500720c */ /* 0x040fe20003f04070 */
[----:B------:R-:W-:Y:S01]  /*b900*/  @!P1 IMAD.IADD R4, R4, 0x1, -R5 ;  /* 0x0000000104049824 */ /* 0x000fe200078e0a05 */
[----:B0-----:R-:W-:Y:S01]  /*b910*/  IABS R12, R2 ;  /* 0x00000002000c7213 */ /* 0x001fe20000000000 */
[----:B------:R-:W-:Y:S01]  /*b920*/  IMAD.MOV.U32 R17, RZ, RZ, R16 ;  /* 0x000000ffff117224 */ /* 0x000fe200078e0010 */
[----:B-1----:R-:W-:Y:S01]  /*b930*/  IABS R9, R3 ;  /* 0x0000000300097213 */ /* 0x002fe20000000000 */
[----:B------:R-:W-:Y:S01]  /*b940*/  IMAD.HI.U32 R16, R8, R14, RZ ;  /* 0x0000000e08107227 */ /* 0x000fe200078e00ff */
[----:B------:R-:W-:-:S03]  /*b950*/  ISETP.GT.U32.AND P1, PT, R5, R4, PT ;  /* 0x000000040500720c */ /* 0x000fc60003f24070 */
[----:B------:R-:W-:Y:S02]  /*b960*/  @!P6 IMAD.IADD R6, R6, 0x1, -R5 ;  /* 0x000000010606e824 */ /* 0x000fe400078e0a05 */
[----:B------:R-:W-:-:S03]  /*b970*/  IMAD.HI.U32 R11, R8, R12, RZ ;  /* 0x0000000c080b7227 */ /* 0x000fc600078e00ff */
[----:B------:R-:W-:Y:S01]  /*b980*/  ISETP.GT.U32.AND P6, PT, R5, R6, PT ;  /* 0x000000060500720c */ /* 0x000fe20003fc4070 */
[----:B------:R-:W-:Y:S02]  /*b990*/  IMAD.MOV R16, RZ, RZ, -R16 ;  /* 0x000000ffff107224 */ /* 0x000fe400078e0a10 */
[----:B------:R-:W-:Y:S01]  /*b9a0*/  @!P5 IMAD.MOV R17, RZ, RZ, -R17 ;  /* 0x000000ffff11d224 */ /* 0x000fe200078e0a11 */
[----:B------:R-:W-:Y:S01]  /*b9b0*/  ISETP.GE.AND P5, PT, R15, RZ, PT ;  /* 0x000000ff0f00720c */ /* 0x000fe20003fa6270 */
[----:B------:R-:W-:-:S03]  /*b9c0*/  IMAD.HI.U32 R15, R8, R9, RZ ;  /* 0x00000009080f7227 */ /* 0x000fc600078e00ff */
[----:B------:R0:W-:Y:S01]  /*b9d0*/  STL [R1+0x4e8], R17 ;  /* 0x0004e81101007387 */ /* 0x0001e20000100800 */
[----:B------:R-:W-:Y:S02]  /*b9e0*/  IMAD.MOV R11, RZ, RZ, -R11 ;  /* 0x000000ffff0b7224 */ /* 0x000fe400078e0a0b */
[----:B------:R-:W-:Y:S01]  /*b9f0*/  @!P0 IMAD.IADD R10, R10, 0x1, -R5 ;  /* 0x000000010a0a8824 */ /* 0x000fe200078e0a05 */
[----:B------:R-:W-:Y:S01]  /*ba00*/  ISETP.GE.AND P0, PT, R13, RZ, PT ;  /* 0x000000ff0d00720c */ /* 0x000fe20003f06270 */
[C---:B------:R-:W-:Y:S02]  /*ba10*/  IMAD R14, R5.reuse, R16, R14 ;  /* 0x00000010050e7224 */ /* 0x040fe400078e020e */
[----:B------:R-:W-:Y:S02]  /*ba20*/  IMAD.MOV R15, RZ, RZ, -R15 ;  /* 0x000000ffff0f7224 */ /* 0x000fe400078e0a0f */
[C---:B------:R-:W-:Y:S02]  /*ba30*/  IMAD R12, R5.reuse, R11, R12 ;  /* 0x0000000b050c7224 */ /* 0x040fe400078e020c */
[----:B------:R-:W-:Y:S01]  /*ba40*/  @!P1 IMAD.IADD R4, R4, 0x1, -R5 ;  /* 0x0000000104049824 */ /* 0x000fe200078e0a05 */
[----:B------:R-:W-:Y:S01]  /*ba50*/  ISETP.GT.U32.AND P1, PT, R5, R14, PT ;  /* 0x0000000e0500720c */ /* 0x000fe20003f24070 */
[----:B------:R-:W-:-:S02]  /*ba60*/  IMAD.MOV.U32 R18, RZ, RZ, R10 ;  /* 0x000000ffff127224 */ /* 0x000fc400078e000a */
[C---:B------:R-:W-:Y:S02]  /*ba70*/  IMAD R9, R5.reuse, R15, R9 ;  /* 0x0000000f05097224 */ /* 0x040fe400078e0209 */
[----:B------:R-:W-:Y:S01]  /*ba80*/  @!P4 IMAD.MOV R18, RZ, RZ, -R18 ;  /* 0x000000ffff12c224 */ /* 0x000fe200078e0a12 */
[C---:B------:R-:W-:Y:S01]  /*ba90*/  ISETP.GT.U32.AND P4, PT, R5.reuse, R12, PT ;  /* 0x0000000c0500720c */ /* 0x040fe20003f84070 */
[----:B------:R-:W-:Y:S01]  /*baa0*/  @!P6 IMAD.IADD R6, R6, 0x1, -R5 ;  /* 0x000000010606e824 */ /* 0x000fe200078e0a05 */
[----:B------:R-:W-:Y:S01]  /*bab0*/  ISETP.GT.U32.AND P6, PT, R5, R9, PT ;  /* 0x000000090500720c */ /* 0x000fe20003fc4070 */
[----:B0-----:R-:W-:Y:S01]  /*bac0*/  IMAD.MOV.U32 R17, RZ, RZ, R4 ;  /* 0x000000ffff117224 */ /* 0x001fe200078e0004 */
[----:B------:R-:W-:Y:S01]  /*bad0*/  STL [R1+0x4d4], R18 ;  /* 0x0004d41201007387 */ /* 0x000fe20000100800 */
[C---:B------:R-:W-:Y:S02]  /*bae0*/  VIADD R15, R29.reuse, 0x12d ;  /* 0x0000012d1d0f7836 */ /* 0x040fe40000000000 */
[----:B------:R-:W-:Y:S01]  /*baf0*/  @!P3 IMAD.MOV R17, RZ, RZ, -R17 ;  /* 0x000000ffff11b224 */ /* 0x000fe200078e0a11 */
[----:B------:R-:W-:Y:S01]  /*bb00*/  ISETP.GE.AND P3, PT, R2, RZ, PT ;  /* 0x000000ff0200720c */ /* 0x000fe20003f66270 */
[----:B------:R-:W-:Y:S01]  /*bb10*/  VIADD R11, R29, 0x12c ;  /* 0x0000012c1d0b7836 */ /* 0x000fe20000000000 */
[----:B------:R-:W-:Y:S01]  /*bb20*/  IABS R2, R15 ;  /* 0x0000000f00027213 */ /* 0x000fe20000000000 */
[--C-:B------:R-:W-:Y:S01]  /*bb30*/  @!P1 IMAD.IADD R14, R14, 0x1, -R5.reuse ;  /* 0x000000010e0e9824 */ /* 0x100fe200078e0a05 */
[----:B------:R-:W-:Y:S01]  /*bb40*/  ISETP.GE.AND P1, PT, R3, RZ, PT ;  /* 0x000000ff0300720c */ /* 0x000fe20003f26270 */
[--C-:B------:R-:W-:Y:S01]  /*bb50*/  @!P4 IMAD.IADD R12, R12, 0x1, -R5.reuse ;  /* 0x000000010c0cc824 */ /* 0x100fe200078e0a05 */
[----:B------:R-:W-:Y:S01]  /*bb60*/  IABS R4, R11 ;  /* 0x0000000b00047213 */ /* 0x000fe20000000000 */
[----:B------:R-:W-:Y:S01]  /*bb70*/  IMAD.HI.U32 R3, R8, R2, RZ ;  /* 0x0000000208037227 */ /* 0x000fe200078e00ff */
[----:B------:R-:W-:Y:S01]  /*bb80*/  ISETP.GT.U32.AND P4, PT, R5, R14, PT ;  /* 0x0000000e0500720c */ /* 0x000fe20003f84070 */
[----:B------:R0:W-:Y:S02]  /*bb90*/  STL [R1+0x4d8], R17 ;  /* 0x0004d81101007387 */ /* 0x0001e40000100800 */
[----:B------:R-:W-:Y:S01]  /*bba0*/  @!P6 IMAD.IADD R9, R9, 0x1, -R5 ;  /* 0x000000010909e824 */ /* 0x000fe200078e0a05 */
[----:B------:R-:W-:Y:S01]  /*bbb0*/  ISETP.GT.U32.AND P6, PT, R5, R12, PT ;  /* 0x0000000c0500720c */ /* 0x000fe20003fc4070 */
[----:B------:R-:W-:-:S02]  /*bbc0*/  IMAD.MOV.U32 R10, RZ, RZ, R6 ;  /* 0x000000ffff0a7224 */ /* 0x000fc400078e0006 */
[----:B------:R-:W-:Y:S02]  /*bbd0*/  IMAD.MOV R3, RZ, RZ, -R3 ;  /* 0x000000ffff037224 */ /* 0x000fe400078e0a03 */
[----:B------:R-:W-:-:S04]  /*bbe0*/  IMAD.HI.U32 R6, R8, R4, RZ ;  /* 0x0000000408067227 */ /* 0x000fc800078e00ff */
[C---:B------:R-:W-:Y:S02]  /*bbf0*/  IMAD R2, R5.reuse, R3, R2 ;  /* 0x0000000305027224 */ /* 0x040fe400078e0202 */
[----:B------:R-:W-:Y:S02]  /*bc00*/  IMAD.MOV R6, RZ, RZ, -R6 ;  /* 0x000000ffff067224 */ /* 0x000fe400078e0a06 */
[--C-:B------:R-:W-:Y:S01]  /*bc10*/  @!P4 IMAD.IADD R14, R14, 0x1, -R5.reuse ;  /* 0x000000010e0ec824 */ /* 0x100fe200078e0a05 */
[C---:B------:R-:W-:Y:S01]  /*bc20*/  ISETP.GT.U32.AND P4, PT, R5.reuse, R2, PT ;  /* 0x000000020500720c */ /* 0x040fe20003f84070 */
[C---:B------:R-:W-:Y:S02]  /*bc30*/  IMAD R4, R5.reuse, R6, R4 ;  /* 0x0000000605047224 */ /* 0x040fe400078e0204 */
[----:B------:R-:W-:Y:S01]  /*bc40*/  @!P5 IMAD.MOV R10, RZ, RZ, -R10 ;  /* 0x000000ffff0ad224 */ /* 0x000fe200078e0a0a */
[C---:B------:R-:W-:Y:S01]  /*bc50*/  ISETP.GT.U32.AND P5, PT, R5.reuse, R9, PT ;  /* 0x000000090500720c */ /* 0x040fe20003fa4070 */
[----:B------:R-:W-:Y:S01]  /*bc60*/  @!P6 IMAD.IADD R12, R12, 0x1, -R5 ;  /* 0x000000010c0ce824 */ /* 0x000fe200078e0a05 */
[----:B------:R-:W-:Y:S01]  /*bc70*/  ISETP.GT.U32.AND P6, PT, R5, R4, PT ;  /* 0x000000040500720c */ /* 0x000fe20003fc4070 */
[C---:B------:R-:W-:Y:S01]  /*bc80*/  VIADD R3, R29.reuse, 0x12a ;  /* 0x0000012a1d037836 */ /* 0x040fe20000000000 */
[----:B------:R1:W-:Y:S01]  /*bc90*/  STL [R1+0x4dc], R10 ;  /* 0x0004dc0a01007387 */ /* 0x0003e20000100800 */
[----:B------:R-:W-:-:S02]  /*bca0*/  VIADD R13, R29, 0x12b ;  /* 0x0000012b1d0d7836 */ /* 0x000fc40000000000 */
[----:B------:R-:W-:Y:S02]  /*bcb0*/  VIADD R6, R29, 0x129 ;  /* 0x000001291d067836 */ /* 0x000fe40000000000 */
[--C-:B------:R-:W-:Y:S01]  /*bcc0*/  @!P4 IMAD.IADD R2, R2, 0x1, -R5.reuse ;  /* 0x000000010202c824 */ /* 0x100fe200078e0a05 */
[----:B0-----:R-:W-:Y:S01]  /*bcd0*/  IABS R17, R13 ;  /* 0x0000000d00117213 */ /* 0x001fe20000000000 */
[----:B------:R-:W-:Y:S01]  /*bce0*/  IMAD.MOV.U32 R19, RZ, RZ, R14 ;  /* 0x000000ffff137224 */ /* 0x000fe200078e000e */
[----:B------:R-:W-:Y:S01]  /*bcf0*/  ISETP.GE.AND P4, PT, R11, RZ, PT ;  /* 0x000000ff0b00720c */ /* 0x000fe20003f86270 */
[--C-:B------:R-:W-:Y:S01]  /*bd00*/  @!P5 IMAD.IADD R9, R9, 0x1, -R5.reuse ;  /* 0x000000010909d824 */ /* 0x100fe200078e0a05 */
[----:B-1----:R-:W-:Y:S01]  /*bd10*/  IABS R10, R3 ;  /* 0x00000003000a7213 */ /* 0x002fe20000000000 */
[----:B------:R-:W-:Y:S01]  /*bd20*/  @!P6 IMAD.IADD R4, R4, 0x1, -R5 ;  /* 0x000000010404e824 */ /* 0x000fe200078e0a05 */
[----:B------:R-:W-:Y:S01]  /*bd30*/  ISETP.GE.AND P5, PT, R15, RZ, PT ;  /* 0x000000ff0f00720c */ /* 0x000fe20003fa6270 */
[----:B------:R-:W-:Y:S01]  /*bd40*/  @!P0 IMAD.MOV R19, RZ, RZ, -R19 ;  /* 0x000000ffff138224 */ /* 0x000fe200078e0a13 */
[----:B------:R-:W-:Y:S01]  /*bd50*/  IABS R15, R6 ;  /* 0x00000006000f7213 */ /* 0x000fe20000000000 */
[----:B------:R-:W-:Y:S01]  /*bd60*/  IMAD.HI.U32 R16, R8, R10, RZ ;  /* 0x0000000a08107227 */ /* 0x000fe200078e00ff */
[----:B------:R-:W-:-:S02]  /*bd70*/  ISETP.GT.U32.AND P0, PT, R5, R2, PT ;  /* 0x000000020500720c */ /* 0x000fc40003f04070 */
[----:B------:R-:W-:Y:S01]  /*bd80*/  ISETP.GT.U32.AND P6, PT, R5, R4, PT ;  /* 0x000000040500720c */ /* 0x000fe20003fc4070 */
[C---:B------:R-:W-:Y:S01]  /*bd90*/  IMAD.HI.U32 R18, R8.reuse, R17, RZ ;  /* 0x0000001108127227 */ /* 0x040fe200078e00ff */
[----:B------:R0:W-:Y:S03]  /*bda0*/  STL [R1+0x4d0], R19 ;  /* 0x0004d01301007387 */ /* 0x0001e60000100800 */
[----:B------:R-:W-:Y:S02]  /*bdb0*/  IMAD.MOV R16, RZ, RZ, -R16 ;  /* 0x000000ffff107224 */ /* 0x000fe400078e0a10 */
[----:B------:R-:W-:-:S04]  /*bdc0*/  IMAD.HI.U32 R14, R8, R15, RZ ;  /* 0x0000000f080e7227 */ /* 0x000fc800078e00ff */
[----:B------:R-:W-:Y:S02]  /*bdd0*/  @!P3 IMAD.MOV R12, RZ, RZ, -R12 ;  /* 0x000000ffff0cb224 */ /* 0x000fe400078e0a0c */
[----:B------:R-:W-:Y:S01]  /*bde0*/  @!P1 IMAD.MOV R9, RZ, RZ, -R9 ;  /* 0x000000ffff099224 */ /* 0x000fe200078e0a09 */
[----:B------:R-:W-:Y:S01]  /*bdf0*/  ISETP.GE.AND P1, PT, R13, RZ, PT ;  /* 0x000000ff0d00720c */ /* 0x000fe20003f26270 */
[----:B------:R-:W-:Y:S01]  /*be00*/  IMAD.MOV R18, RZ, RZ, -R18 ;  /* 0x000000ffff127224 */ /* 0x000fe200078e0a12 */
[----:B------:R-:W-:Y:S01]  /*be10*/  STL [R1+0x4cc], R12 ;  /* 0x0004cc0c01007387 */ /* 0x000fe20000100800 */
[C---:B------:R-:W-:Y:S02]  /*be20*/  IMAD R10, R5.reuse, R16, R10 ;  /* 0x00000010050a7224 */ /* 0x040fe400078e020a */
[----:B------:R-:W-:Y:S01]  /*be30*/  IMAD.MOV R14, RZ, RZ, -R14 ;  /* 0x000000ffff0e7224 */ /* 0x000fe200078e0a0e */
[----:B------:R1:W-:Y:S01]  /*be40*/  STL [R1+0x4c8], R9 ;  /* 0x0004c80901007387 */ /* 0x0003e20000100800 */
[----:B------:R-:W-:-:S02]  /*be50*/  IMAD R11, R5, R18, R17 ;  /* 0x00000012050b7224 */ /* 0x000fc400078e0211 */
[--C-:B------:R-:W-:Y:S01]  /*be60*/  @!P0 IMAD.IADD R2, R2, 0x1, -R5.reuse ;  /* 0x0000000102028824 */ /* 0x100fe200078e0a05 */
[C---:B------:R-:W-:Y:S01]  /*be70*/  ISETP.GT.U32.AND P0, PT, R5.reuse, R10, PT ;  /* 0x0000000a0500720c */ /* 0x040fe20003f04070 */
[----:B------:R-:W-:Y:S01]  /*be80*/  @!P6 IMAD.IADD R4, R4, 0x1, -R5 ;  /* 0x000000010404e824 */ /* 0x000fe200078e0a05 */
[----:B------:R-:W-:Y:S01]  /*be90*/  ISETP.GT.U32.AND P3, PT, R5, R11, PT ;  /* 0x0000000b0500720c */ /* 0x000fe20003f64070 */
[----:B0-----:R-:W-:Y:S02]  /*bea0*/  VIADD R19, R29, 0x127 ;  /* 0x000001271d137836 */ /* 0x001fe40000000000 */
[----:B------:R-:W-:Y:S02]  /*beb0*/  IMAD.MOV.U32 R18, RZ, RZ, R2 ;  /* 0x000000ffff127224 */ /* 0x000fe400078e0002 */
[----:B-1----:R-:W-:Y:S01]  /*bec0*/  IMAD R9, R5, R14, R15 ;  /* 0x0000000e05097224 */ /* 0x002fe200078e020f */
[----:B------:R-:W-:Y:S01]  /*bed0*/  IABS R16, R19 ;  /* 0x0000001300107213 */ /* 0x000fe20000000000 */
[----:B------:R-:W-:-:S02]  /*bee0*/  VIADD R14, R29, 0x128 ;  /* 0x000001281d0e7836 */ /* 0x000fc40000000000 */
[----:B------:R-:W-:Y:S01]  /*bef0*/  @!P5 IMAD.MOV R18, RZ, RZ, -R18 ;  /* 0x000000ffff12d224 */ /* 0x000fe200078e0a12 */
[----:B------:R-:W-:Y:S01]  /*bf00*/  ISETP.GT.U32.AND P6, PT, R5, R9, PT ;  /* 0x000000090500720c */ /* 0x000fe20003fc4070 */
[--C-:B------:R-:W-:Y:S01]  /*bf10*/  @!P0 IMAD.IADD R10, R10, 0x1, -R5.reuse ;  /* 0x000000010a0a8824 */ /* 0x100fe200078e0a05 */
[----:B------:R-:W-:Y:S01]  /*bf20*/  IABS R13, R14 ;  /* 0x0000000e000d7213 */ /* 0x000fe20000000000 */
[----:B------:R-:W-:Y:S01]  /*bf30*/  @!P3 IMAD.IADD R11, R11, 0x1, -R5 ;  /* 0x000000010b0bb824 */ /* 0x000fe200078e0a05 */
[----:B------:R-:W-:Y:S01]  /*bf40*/  ISETP.GE.AND P3, PT, R3, RZ, PT ;  /* 0x000000ff0300720c */ /* 0x000fe20003f66270 */
[----:B------:R-:W-:Y:S01]  /*bf50*/  IMAD.MOV.U32 R3, RZ, RZ, R16 ;  /* 0x000000ffff037224 */ /* 0x000fe200078e0010 */
[C---:B------:R-:W-:Y:S01]  /*bf60*/  ISETP.GT.U32.AND P5, PT, R5.reuse, R10, PT ;  /* 0x0000000a0500720c */ /* 0x040fe20003fa4070 */
[----:B------:R-:W-:Y:S01]  /*bf70*/  IMAD.HI.U32 R16, R8, R13, RZ ;  /* 0x0000000d08107227 */ /* 0x000fe200078e00ff */
[----:B------:R-:W-:Y:S01]  /*bf80*/  ISETP.GT.U32.AND P0, PT, R5, R11, PT ;  /* 0x0000000b0500720c */ /* 0x000fe20003f04070 */
[----:B------:R-:W-:Y:S02]  /*bf90*/  STL [R1+0x4c4], R18 ;  /* 0x0004c41201007387 */ /* 0x000fe40000100800 */
[----:B------:R-:W-:-:S02]  /*bfa0*/  IMAD.MOV.U32 R17, RZ, RZ, R4 ;  /* 0x000000ffff117224 */ /* 0x000fc400078e0004 */
[----:B------:R-:W-:Y:S02]  /*bfb0*/  @!P6 IMAD.IADD R9, R9, 0x1, -R5 ;  /* 0x000000010909e824 */ /* 0x000fe400078e0a05 */
[----:B------:R-:W-:-:S03]  /*bfc0*/  IMAD.HI.U32 R2, R8, R3, RZ ;  /* 0x0000000308027227 */ /* 0x000fc600078e00ff */
[----:B------:R-:W-:Y:S01]  /*bfd0*/  ISETP.GT.U32.AND P6, PT, R5, R9, PT ;  /* 0x000000090500720c */ /* 0x000fe20003fc4070 */
[----:B------:R-:W-:Y:S02]  /*bfe0*/  IMAD.MOV R16, RZ, RZ, -R16 ;  /* 0x000000ffff107224 */ /* 0x000fe400078e0a10 */
[----:B------:R-:W-:Y:S01]  /*bff0*/  @!P4 IMAD.MOV R17, RZ, RZ, -R17 ;  /* 0x000000ffff11c224 */ /* 0x000fe200078e0a11 */
[----:B------:R-:W-:Y:S01]  /*c000*/  ISETP.GE.AND P4, PT, R6, RZ, PT ;  /* 0x000000ff0600720c */ /* 0x000fe20003f86270 */
[----:B------:R-:W-:Y:S02]  /*c010*/  VIADD R12, R29, 0x126 ;  /* 0x000001261d0c7836 */ /* 0x000fe40000000000 */
[----:B------:R-:W-:Y:S01]  /*c020*/  IMAD.MOV R2, RZ, RZ, -R2 ;  /* 0x000000ffff027224 */ /* 0x000fe200078e0a02 */
[----:B------:R0:W-:Y:S01]  /*c030*/  STL [R1+0x4c0], R17 ;  /* 0x0004c01101007387 */ /* 0x0001e20000100800 */
[C---:B------:R-:W-:Y:S01]  /*c040*/  IMAD R6, R5.reuse, R16, R13 ;  /* 0x0000001005067224 */ /* 0x040fe200078e020d */
[----:B------:R-:W-:Y:S01]  /*c050*/  IABS R15, R12 ;  /* 0x0000000c000f7213 */ /* 0x000fe20000000000 */
[----:B------:R-:W-:-:S02]  /*c060*/  IMAD R4, R5, R2, R3 ;  /* 0x0000000205047224 */ /* 0x000fc400078e0203 */
[--C-:B------:R-:W-:Y:S01]  /*c070*/  @!P5 IMAD.IADD R10, R10, 0x1, -R5.reuse ;  /* 0x000000010a0ad824 */ /* 0x100fe200078e0a05 */
[----:B------:R-:W-:Y:S01]  /*c080*/  ISETP.GT.U32.AND P5, PT, R5, R6, PT ;  /* 0x000000060500720c */ /* 0x000fe20003fa4070 */
[--C-:B------:R-:W-:Y:S01]  /*c090*/  @!P0 IMAD.IADD R11, R11, 0x1, -R5.reuse ;  /* 0x000000010b0b8824 */ /* 0x100fe200078e0a05 */
[----:B------:R-:W-:Y:S01]  /*c0a0*/  ISETP.GE.AND P0, PT, R14, RZ, PT ;  /* 0x000000ff0e00720c */ /* 0x000fe20003f06270 */
[----:B------:R-:W-:Y:S01]  /*c0b0*/  @!P6 IMAD.IADD R9, R9, 0x1, -R5 ;  /* 0x000000010909e824 */ /* 0x000fe200078e0a05 */
[----:B------:R-:W-:Y:S01]  /*c0c0*/  ISETP.GT.U32.AND P6, PT, R5, R4, PT ;  /* 0x000000040500720c */ /* 0x000fe20003fc4070 */
[----:B------:R-:W-:-:S04]  /*c0d0*/  IMAD.HI.U32 R14, R8, R15, RZ ;  /* 0x0000000f080e7227 */ /* 0x000fc800078e00ff */
[C---:B------:R-:W-:Y:S02]  /*c0e0*/  VIADD R13, R29.reuse, 0x125 ;  /* 0x000001251d0d7836 */ /* 0x040fe40000000000 */
[----:B------:R-:W-:Y:S02]  /*c0f0*/  IMAD.MOV R3, RZ, RZ, -R14 ;  /* 0x000000ffff037224 */ /* 0x000fe400078e0a0e */
[----:B------:R-:W-:Y:S01]  /*c100*/  VIADD R14, R29, 0x124 ;  /* 0x000001241d0e7836 */ /* 0x000fe20000000000 */
[----:B------:R-:W-:Y:S01]  /*c110*/  IABS R2, R13 ;  /* 0x0000000d00027213 */ /* 0x000fe20000000000 */
[C---:B------:R-:W-:Y:S02]  /*c120*/  IMAD R3, R5.reuse, R3, R15 ;  /* 0x0000000305037224 */ /* 0x040fe400078e020f */
[----:B------:R-:W-:Y:S01]  /*c130*/  @!P5 IMAD.IADD R6, R6, 0x1, -R5 ;  /* 0x000000010606d824 */ /* 0x000fe200078e0a05 */
[----:B0-----:R-:W-:Y:S01]  /*c140*/  IABS R17, R14 ;  /* 0x0000000e00117213 */ /* 0x001fe20000000000 */
[----:B------:R-:W-:Y:S01]  /*c150*/  IMAD.MOV.U32 R23, RZ, RZ, R11 ;  /* 0x000000ffff177224 */ /* 0x000fe200078e000b */
[----:B------:R-:W-:Y:S01]  /*c160*/  ISETP.GT.U32.AND P5, PT, R5, R3, PT ;  /* 0x000000030500720c */ /* 0x000fe20003fa4070 */
[----:B------:R-:W-:-:S04]  /*c170*/  IMAD.HI.U32 R20, R8, R2, RZ ;  /* 0x0000000208147227 */ /* 0x000fc800078e00ff */
[----:B------:R-:W-:Y:S01]  /*c180*/  @!P6 IMAD.IADD R4, R4, 0x1, -R5 ;  /* 0x000000010404e824 */ /* 0x000fe200078e0a05 */
[----:B------:R-:W-:Y:S01]  /*c190*/  ISETP.GE.AND P6, PT, R19, RZ, PT ;  /* 0x000000ff1300720c */ /* 0x000fe20003fc6270 */
[----:B------:R-:W-:Y:S01]  /*c1a0*/  @!P1 IMAD.MOV R23, RZ, RZ, -R23 ;  /* 0x000000ffff179224 */ /* 0x000fe200078e0a17 */
[C---:B------:R-:W-:Y:S01]  /*c1b0*/  ISETP.GT.U32.AND P1, PT, R5.reuse, R6, PT ;  /* 0x000000060500720c */ /* 0x040fe20003f24070 */
[----:B------:R-:W-:Y:S02]  /*c1c0*/  IMAD.MOV R20, RZ, RZ, -R20 ;  /* 0x000000ffff147224 */ /* 0x000fe400078e0a14 */
[----:B------:R-:W-:Y:S01]  /*c1d0*/  IMAD.HI.U32 R19, R8, R17, RZ ;  /* 0x0000001108137227 */ /* 0x000fe200078e00ff */
[----:B------:R-:W-:Y:S03]  /*c1e0*/  STL [R1+0x4b8], R23 ;  /* 0x0004b81701007387 */ /* 0x000fe60000100800 */
[----:B------:R-:W-:-:S02]  /*c1f0*/  IMAD R2, R5, R20, R2 ;  /* 0x0000001405027224 */ /* 0x000fc400078e0202 */
[----:B------:R-:W-:Y:S02]  /*c200*/  IMAD.MOV R19, RZ, RZ, -R19 ;  /* 0x000000ffff137224 */ /* 0x000fe400078e0a13 */
[----:B------:R-:W-:Y:S02]  /*c210*/  VIADD R15, R29, 0x123 ;  /* 0x000001231d0f7836 */ /* 0x000fe40000000000 */
[C---:B------:R-:W-:Y:S02]  /*c220*/  IMAD R17, R5.reuse, R19, R17 ;  /* 0x0000001305117224 */ /* 0x040fe400078e0211 */
[----:B------:R-:W-:Y:S01]  /*c230*/  @!P4 IMAD.MOV R9, RZ, RZ, -R9 ;  /* 0x000000ffff09c224 */ /* 0x000fe200078e0a09 */
[----:B------:R-:W-:Y:S01]  /*c240*/  ISETP.GT.U32.AND P4, PT, R5, R2, PT ;  /* 0x000000020500720c */ /* 0x000fe20003f84070 */
[----:B------:R-:W-:Y:S01]  /*c250*/  VIADD R16, R29, 0x122 ;  /* 0x000001221d107836 */ /* 0x000fe20000000000 */
[----:B------:R-:W-:Y:S01]  /*c260*/  IABS R18, R15 ;  /* 0x0000000f00127213 */ /* 0x000fe20000000000 */
[----:B------:R-:W-:-:S02]  /*c270*/  IMAD.MOV.U32 R22, RZ, RZ, R10 ;  /* 0x000000ffff167224 */ /* 0x000fc400078e000a */
[--C-:B------:R-:W-:Y:S01]  /*c280*/  @!P5 IMAD.IADD R3, R3, 0x1, -R5.reuse ;  /* 0x000000010303d824 */ /* 0x100fe200078e0a05 */
[----:B------:R-:W-:Y:S01]  /*c290*/  IABS R20, R16 ;  /* 0x0000001000147213 */ /* 0x000fe20000000000 */
[----:B------:R-:W-:Y:S01]  /*c2a0*/  @!P1 IMAD.IADD R6, R6, 0x1, -R5 ;  /* 0x0000000106069824 */ /* 0x000fe200078e0a05 */
[C---:B------:R-:W-:Y:S01]  /*c2b0*/  ISETP.GT.U32.AND P1, PT, R5.reuse, R17, PT ;  /* 0x000000110500720c */ /* 0x040fe20003f24070 */
[----:B------:R-:W-:Y:S01]  /*c2c0*/  @!P3 IMAD.MOV R22, RZ, RZ, -R22 ;  /* 0x000000ffff16b224 */ /* 0x000fe200078e0a16 */
[C---:B------:R-:W-:Y:S01]  /*c2d0*/  ISETP.GT.U32.AND P3, PT, R5.reuse, R4, PT ;  /* 0x000000040500720c */ /* 0x040fe20003f64070 */
[----:B------:R-:W-:Y:S01]  /*c2e0*/  IMAD.HI.U32 R21, R8, R18, RZ ;  /* 0x0000001208157227 */ /* 0x000fe200078e00ff */
[----:B------:R-:W-:Y:S02]  /*c2f0*/  ISETP.GT.U32.AND P5, PT, R5, R3, PT ;  /* 0x000000030500720c */ /* 0x000fe40003fa4070 */
[----:B------:R-:W-:Y:S01]  /*c300*/  STL [R1+0x4b4], R22 ;  /* 0x0004b41601007387 */ /* 0x000fe20000100800 */
[----:B------:R-:W-:-:S02]  /*c310*/  IMAD.MOV R21, RZ, RZ, -R21 ;  /* 0x000000ffff157224 */ /* 0x000fc400078e0a15 */
[----:B------:R-:W-:Y:S01]  /*c320*/  IMAD.HI.U32 R10, R8, R20, RZ ;  /* 0x00000014080a7227 */ /* 0x000fe200078e00ff */
[----:B------:R0:W-:Y:S03]  /*c330*/  STL [R1+0x4b0], R9 ;  /* 0x0004b00901007387 */ /* 0x0001e60000100800 */
[--C-:B------:R-:W-:Y:S01]  /*c340*/  @!P4 IMAD.IADD R2, R2, 0x1, -R5.reuse ;  /* 0x000000010202c824 */ /* 0x100fe200078e0a05 */
[----:B------:R-:W-:Y:S01]  /*c350*/  ISETP.GE.AND P4, PT, R13, RZ, PT ;  /* 0x000000ff0d00720c */ /* 0x000fe20003f86270 */
[----:B------:R-:W-:Y:S02]  /*c360*/  IMAD R18, R5, R21, R18 ;  /* 0x0000001505127224 */ /* 0x000fe400078e0212 */
[----:B------:R-:W-:Y:S02]  /*c370*/  IMAD.MOV R10, RZ, RZ, -R10 ;  /* 0x000000ffff0a7224 */ /* 0x000fe400078e0a0a */
[----:B------:R-:W-:Y:S01]  /*c380*/  @!P1 IMAD.IADD R17, R17, 0x1, -R5 ;  /* 0x0000000111119824 */ /* 0x000fe200078e0a05 */
[----:B------:R-:W-:Y:S01]  /*c390*/  ISETP.GT.U32.AND P1, PT, R5, R2, PT ;  /* 0x000000020500720c */ /* 0x000fe20003f24070 */
[----:B0-----:R-:W-:-:S02]  /*c3a0*/  VIADD R9, R29, 0x121 ;  /* 0x000001211d097836 */ /* 0x001fc40000000000 */
[--C-:B------:R-:W-:Y:S01]  /*c3b0*/  @!P3 IMAD.IADD R4, R4, 0x1, -R5.reuse ;  /* 0x000000010404b824 */ /* 0x100fe200078e0a05 */
[C---:B------:R-:W-:Y:S01]  /*c3c0*/  ISETP.GT.U32.AND P3, PT, R5.reuse, R18, PT ;  /* 0x000000120500720c */ /* 0x040fe20003f64070 */
[----:B------:R-:W-:Y:S02]  /*c3d0*/  IMAD R10, R5, R10, R20 ;  /* 0x0000000a050a7224 */ /* 0x000fe400078e0214 */
[----:B------:R-:W-:Y:S01]  /*c3e0*/  @!P5 IMAD.IADD R3, R3, 0x1, -R5 ;  /* 0x000000010303d824 */ /* 0x000fe200078e0a05 */
[----:B------:R-:W-:Y:S01]  /*c3f0*/  ISETP.GE.AND P5, PT, R12, RZ, PT ;  /* 0x000000ff0c00720c */ /* 0x000fe20003fa6270 */
[----:B------:R-:W-:Y:S01]  /*c400*/  IMAD.MOV.U32 R19, RZ, RZ, R6 ;  /* 0x000000ffff137224 */ /* 0x000fe200078e0006 */
[----:B------:R-:W-:Y:S01]  /*c410*/  IABS R12, R9 ;  /* 0x00000009000c7213 */ /* 0x000fe20000000000 */
[----:B------:R-:W-:Y:S01]  /*c420*/  @!P6 IMAD.MOV R4, RZ, RZ, -R4 ;  /* 0x000000ffff04e224 */ /* 0x000fe200078e0a04 */
[----:B------:R-:W-:Y:S01]  /*c430*/  ISETP.GT.U32.AND P6, PT, R5, R10, PT ;  /* 0x0000000a0500720c */ /* 0x000fe20003fc4070 */
[----:B------:R-:W-:-:S02]  /*c440*/  IMAD.MOV.U32 R6, RZ, RZ, R3 ;  /* 0x000000ffff067224 */ /* 0x000fc400078e0003 */
[----:B------:R-:W-:Y:S01]  /*c450*/  @!P0 IMAD.MOV R19, RZ, RZ, -R19 ;  /* 0x000000ffff138224 */ /* 0x000fe200078e0a13 */
[----:B------:R-:W-:Y:S01]  /*c460*/  ISETP.GT.U32.AND P0, PT, R5, R17, PT ;  /* 0x000000110500720c */ /* 0x000fe20003f04070 */
[----:B------:R-:W-:-:S03]  /*c470*/  IMAD.HI.U32 R3, R8, R12, RZ ;  /* 0x0000000c08037227 */ /* 0x000fc600078e00ff */
[----:B------:R-:W-:Y:S01]  /*c480*/  STL [R1+0x4ac], R19 ;  /* 0x0004ac1301007387 */ /* 0x000fe20000100800 */
[----:B------:R-:W-:Y:S01]  /*c490*/  @!P1 IMAD.IADD R2, R2, 0x1, -R5 ;  /* 0x0000000102029824 */ /* 0x000fe200078e0a05 */
[----:B------:R-:W-:Y:S01]  /*c4a0*/  ISETP.GE.AND P1, PT, R15, RZ, PT ;  /* 0x000000ff0f00720c */ /* 0x000fe20003f26270 */
[----:B------:R-:W-:Y:S01]  /*c4b0*/  IMAD.MOV R3, RZ, RZ, -R3 ;  /* 0x000000ffff037224 */ /* 0x000fe200078e0a03 */
[----:B------:R0:W-:Y:S01]  /*c4c0*/  STL [R1+0x4a8], R4 ;  /* 0x0004a80401007387 */ /* 0x0001e20000100800 */
[----:B------:R-:W-:Y:S02]  /*c4d0*/  VIADD R11, R29, 0x120 ;  /* 0x000001201d0b7836 */ /* 0x000fe40000000000 */
[--C-:B------:R-:W-:Y:S02]  /*c4e0*/  @!P3 IMAD.IADD R18, R18, 0x1, -R5.reuse ;  /* 0x000000011212b824 */ /* 0x100fe400078e0a05 */
[C---:B------:R-:W-:Y:S01]  /*c4f0*/  IMAD R3, R5.reuse, R3, R12 ;  /* 0x0000000305037224 */ /* 0x040fe200078e020c */
[----:B------:R-:W-:Y:S01]  /*c500*/  IABS R13, R11 ;  /* 0x0000000b000d7213 */ /* 0x000fe20000000000 */
[----:B------:R-:W-:Y:S01]  /*c510*/  IMAD.MOV.U32 R20, RZ, RZ, R2 ;  /* 0x000000ffff147224 */ /* 0x000fe200078e0002 */
[----:B------:R-:W-:Y:S01]  /*c520*/  ISETP.GT.U32.AND P3, PT, R5, R18, PT ;  /* 0x000000120500720c */ /* 0x000fe20003f64070 */
[----:B------:R-:W-:-:S02]  /*c530*/  @!P6 IMAD.IADD R10, R10, 0x1, -R5 ;  /* 0x000000010a0ae824 */ /* 0x000fc400078e0a05 */
[----:B------:R-:W-:Y:S01]  /*c540*/  @!P4 IMAD.MOV R20, RZ, RZ, -R20 ;  /* 0x000000ffff14c224 */ /* 0x000fe200078e0a14 */
[----:B------:R-:W-:Y:S01]  /*c550*/  ISETP.GT.U32.AND P4, PT, R5, R3, PT ;  /* 0x000000030500720c */ /* 0x000fe20003f84070 */
[----:B------:R-:W-:Y:S01]  /*c560*/  @!P0 IMAD.IADD R17, R17, 0x1, -R5 ;  /* 0x0000000111118824 */ /* 0x000fe200078e0a05 */
[----:B------:R-:W-:Y:S01]  /*c570*/  ISETP.GE.AND P0, PT, R16, RZ, PT ;  /* 0x000000ff1000720c */ /* 0x000fe20003f06270 */
[----:B------:R-:W-:Y:S01]  /*c580*/  IMAD.HI.U32 R16, R8, R13, RZ ;  /* 0x0000000d08107227 */ /* 0x000fe200078e00ff */
[----:B------:R-:W-:-:S03]  /*c590*/  ISETP.GT.U32.AND P6, PT, R5, R10, PT ;  /* 0x0000000a0500720c */ /* 0x000fc60003fc4070 */
[----:B------:R-:W-:Y:S01]  /*c5a0*/  @!P5 IMAD.MOV R6, RZ, RZ, -R6 ;  /* 0x000000ffff06d224 */ /* 0x000fe200078e0a06 */
[----:B------:R-:W-:Y:S01]  /*c5b0*/  ISETP.GE.AND P5, PT, R14, RZ, PT ;  /* 0x000000ff0e00720c */ /* 0x000fe20003fa6270 */
[----:B------:R-:W-:Y:S02]  /*c5c0*/  IMAD.MOV R16, RZ, RZ, -R16 ;  /* 0x000000ffff107224 */ /* 0x000fe400078e0a10 */
[----:B0-----:R-:W-:Y:S01]  /*c5d0*/  VIADD R4, R29, 0x11f ;  /* 0x0000011f1d047836 */ /* 0x001fe20000000000 */
[----:B------:R0:W-:Y:S01]  /*c5e0*/  STL [R1+0x4a4], R6 ;  /* 0x0004a40601007387 */ /* 0x0001e20000100800 */
[----:B------:R-:W-:Y:S01]  /*c5f0*/  @!P3 IMAD.IADD R18, R18, 0x1, -R5 ;  /* 0x000000011212b824 */ /* 0x000fe200078e0a05 */
[----:B------:R-:W-:Y:S01]  /*c600*/  ISETP.GE.AND P3, PT, R9, RZ, PT ;  /* 0x000000ff0900720c */ /* 0x000fe20003f66270 */
[----:B------:R-:W-:Y:S01]  /*c610*/  IMAD R16, R5, R16, R13 ;  /* 0x0000001005107224 */ /* 0x000fe200078e020d */
[----:B------:R-:W-:Y:S01]  /*c620*/  IABS R14, R4 ;  /* 0x00000004000e7213 */ /* 0x000fe20000000000 */
[----:B------:R-:W-:Y:S01]  /*c630*/  @!P4 IMAD.IADD R3, R3, 0x1, -R5 ;  /* 0x000000010303c824 */ /* 0x000fe200078e0a05 */
[----:B------:R-:W-:Y:S01]  /*c640*/  STL [R1+0x4a0], R20 ;  /* 0x0004a01401007387 */ /* 0x000fe20000100800 */
[----:B------:R-:W-:-:S02]  /*c650*/  IMAD.MOV.U32 R19, RZ, RZ, R17 ;  /* 0x000000ffff137224 */ /* 0x000fc400078e0011 */
[----:B------:R-:W-:Y:S01]  /*c660*/  @!P6 IMAD.IADD R10, R10, 0x1, -R5 ;  /* 0x000000010a0ae824 */ /* 0x000fe200078e0a05 */
[C---:B------:R-:W-:Y:S01]  /*c670*/  ISETP.GT.U32.AND P6, PT, R5.reuse, R16, PT ;  /* 0x000000100500720c */ /* 0x040fe20003fc4070 */
[----:B0-----:R-:W-:Y:S01]  /*c680*/  IMAD.MOV.U32 R6, RZ, RZ, R18 ;  /* 0x000000ffff067224 */ /* 0x001fe200078e0012 */
[----:B------:R-:W-:Y:S01]  /*c690*/  ISETP.GT.U32.AND P4, PT, R5, R3, PT ;  /* 0x000000030500720c */ /* 0x000fe20003f84070 */
[----:B------:R-:W-:Y:S01]  /*c6a0*/  @!P5 IMAD.MOV R19, RZ, RZ, -R19 ;  /* 0x000000ffff13d224 */ /* 0x000fe200078e0a13 */
[----:B------:R-:W-:Y:S01]  /*c6b0*/  ISETP.GE.AND P5, PT, R11, RZ, PT ;  /* 0x000000ff0b00720c */ /* 0x000fe20003fa6270 */
[----:B------:R-:W-:Y:S01]  /*c6c0*/  @!P1 IMAD.MOV R6, RZ, RZ, -R6 ;  /* 0x000000ffff069224 */ /* 0x000fe200078e0a06 */
[----:B------:R-:W-:Y:S01]  /*c6d0*/  ISETP.GE.AND P1, PT, R4, RZ, PT ;  /* 0x000000ff0400720c */ /* 0x000fe20003f26270 */
[----:B------:R-:W-:Y:S01]  /*c6e0*/  IMAD.HI.U32 R2, R8, R14, RZ ;  /* 0x0000000e08027227 */ /* 0x000fe200078e00ff */
[----:B------:R-:W-:Y:S03]  /*c6f0*/  STL [R1+0x49c], R19 ;  /* 0x00049c1301007387 */ /* 0x000fe60000100800 */
[----:B------:R-:W-:Y:S01]  /*c700*/  IMAD.MOV.U32 R12, RZ, RZ, R10 ;  /* 0x000000ffff0c7224 */ /* 0x000fe200078e000a */
[----:B------:R0:W-:Y:S01]  /*c710*/  STL [R1+0x498], R6 ;  /* 0x0004980601007387 */ /* 0x0001e20000100800 */
[----:B------:R-:W-:-:S02]  /*c720*/  IMAD.MOV R10, RZ, RZ, -R2 ;  /* 0x000000ffff0a7224 */ /* 0x000fc400078e0a02 */
[--C-:B------:R-:W-:Y:S02]  /*c730*/  @!P6 IMAD.IADD R16, R16, 0x1, -R5.reuse ;  /* 0x000000011010e824 */ /* 0x100fe400078e0a05 */
[----:B------:R-:W-:Y:S02]  /*c740*/  IMAD R14, R5, R10, R14 ;  /* 0x0000000a050e7224 */ /* 0x000fe400078e020e */
[----:B------:R-:W-:Y:S01]  /*c750*/  VIADD R4, R29, 0x11d ;  /* 0x0000011d1d047836 */ /* 0x000fe20000000000 */
[----:B------:R-:W-:Y:S01]  /*c760*/  ISETP.GT.U32.AND P6, PT, R5, R16, PT ;  /* 0x000000100500720c */ /* 0x000fe20003fc4070 */
[----:B------:R-:W-:Y:S01]  /*c770*/  @!P4 IMAD.IADD R3, R3, 0x1, -R5 ;  /* 0x000000010303c824 */ /* 0x000fe200078e0a05 */
[----:B------:R-:W-:Y:S01]  /*c780*/  ISETP.GT.U32.AND P4, PT, R5, R14, PT ;  /* 0x0000000e0500720c */ /* 0x000fe20003f84070 */
[----:B0-----:R-:W-:Y:S01]  /*c790*/  VIADD R6, R29, 0x11e ;  /* 0x0000011e1d067836 */ /* 0x001fe20000000000 */
[----:B------:R-:W-:Y:S01]  /*c7a0*/  IABS R11, R4 ;  /* 0x00000004000b7213 */ /* 0x000fe20000000000 */
[----:B------:R-:W-:-:S02]  /*c7b0*/  @!P0 IMAD.MOV R12, RZ, RZ, -R12 ;  /* 0x000000ffff0c8224 */ /* 0x000fc400078e0a0c */
[----:B------:R-:W-:Y:S01]  /*c7c0*/  IMAD.MOV.U32 R17, RZ, RZ, R3 ;  /* 0x000000ffff117224 */ /* 0x000fe200078e0003 */
[----:B------:R-:W-:Y:S01]  /*c7d0*/  IABS R9, R6 ;  /* 0x0000000600097213 */ /* 0x000fe20000000000 */
[----:B------:R-:W-:Y:S01]  /*c7e0*/  IMAD.HI.U32 R10, R8, R11, RZ ;  /* 0x0000000b080a7227 */ /* 0x000fe200078e00ff */
[----:B------:R-:W-:Y:S01]  /*c7f0*/  ISETP.GE.AND P0, PT, R6, RZ, PT ;  /* 0x000000ff0600720c */ /* 0x000fe20003f06270 */
[----:B------:R0:W-:Y:S02]  /*c800*/  STL [R1+0x494], R12 ;  /* 0x0004940c01007387 */ /* 0x0001e40000100800 */
[----:B------:R-:W-:-:S04]  /*c810*/  IMAD.HI.U32 R2, R8, R9, RZ ;  /* 0x0000000908027227 */ /* 0x000fc800078e00ff */
[----:B------:R-:W-:Y:S02]  /*c820*/  IMAD.MOV R2, RZ, RZ, -R2 ;  /* 0x000000ffff027224 */ /* 0x000fe400078e0a02 */
[----:B------:R-:W-:Y:S02]  /*c830*/  VIADD R6, R29, 0x11c ;  /* 0x0000011c1d067836 */ /* 0x000fe40000000000 */
[C---:B------:R-:W-:Y:S02]  /*c840*/  IMAD R9, R5.reuse, R2, R9 ;  /* 0x0000000205097224 */ /* 0x040fe400078e0209 */
[----:B------:R-:W-:Y:S01]  /*c850*/  IMAD.MOV R10, RZ, RZ, -R10 ;  /* 0x000000ffff0a7224 */ /* 0x000fe200078e0a0a */
[----:B------:R-:W-:Y:S01]  /*c860*/  IABS R15, R6 ;  /* 0x00000006000f7213 */ /* 0x000fe20000000000 */
[--C-:B------:R-:W-:Y:S02]  /*c870*/  @!P4 IMAD.IADD R14, R14, 0x1, -R5.reuse ;  /* 0x000000010e0ec824 */ /* 0x100fe400078e0a05 */
[----:B------:R-:W-:Y:S01]  /*c880*/  @!P6 IMAD.IADD R16, R16, 0x1, -R5 ;  /* 0x000000011010e824 */ /* 0x000fe200078e0a05 */
[C---:B------:R-:W-:Y:S01]  /*c890*/  ISETP.GT.U32.AND P6, PT, R5.reuse, R9, PT ;  /* 0x000000090500720c */ /* 0x040fe20003fc4070 */
[----:B------:R-:W-:Y:S01]  /*c8a0*/  @!P3 IMAD.MOV R17, RZ, RZ, -R17 ;  /* 0x000000ffff11b224 */ /* 0x000fe200078e0a11 */
[C---:B------:R-:W-:Y:S01]  /*c8b0*/  ISETP.GT.U32.AND P3, PT, R5.reuse, R14, PT ;  /* 0x0000000e0500720c */ /* 0x040fe20003f64070 */
[----:B------:R-:W-:-:S02]  /*c8c0*/  IMAD R11, R5, R10, R11 ;  /* 0x0000000a050b7224 */ /* 0x000fc400078e020b */
[----:B------:R-:W-:Y:S01]  /*c8d0*/  IMAD.HI.U32 R3, R8, R15, RZ ;  /* 0x0000000f08037227 */ /* 0x000fe200078e00ff */
[----:B------:R1:W-:Y:S02]  /*c8e0*/  STL [R1+0x490], R17 ;  /* 0x0004901101007387 */ /* 0x0003e40000100800 */
[----:B------:R-:W-:Y:S01]  /*c8f0*/  ISETP.GT.U32.AND P4, PT, R5, R11, PT ;  /* 0x0000000b0500720c */ /* 0x000fe20003f84070 */
[C---:B------:R-:W-:Y:S02]  /*c900*/  VIADD R13, R29.reuse, 0x11b ;  /* 0x0000011b1d0d7836 */ /* 0x040fe40000000000 */
[----:B------:R-:W-:Y:S02]  /*c910*/  VIADD R2, R29, 0x11a ;  /* 0x0000011a1d027836 */ /* 0x000fe40000000000 */
[--C-:B------:R-:W-:Y:S01]  /*c920*/  @!P6 IMAD.IADD R9, R9, 0x1, -R5.reuse ;  /* 0x000000010909e824 */ /* 0x100fe200078e0a05 */
[----:B0-----:R-:W-:Y:S01]  /*c930*/  IABS R12, R13 ;  /* 0x0000000d000c7213 */ /* 0x001fe20000000000 */
[----:B------:R-:W-:Y:S01]  /*c940*/  @!P3 IMAD.IADD R14, R14, 0x1, -R5 ;  /* 0x000000010e0eb824 */ /* 0x000fe200078e0a05 */
[----:B------:R-:W-:Y:S01]  /*c950*/  IABS R10, R2 ;  /* 0x00000002000a7213 */ /* 0x000fe20000000000 */
[----:B-1----:R-:W-:Y:S01]  /*c960*/  IMAD.MOV.U32 R17, RZ, RZ, R16 ;  /* 0x000000ffff117224 */ /* 0x002fe200078e0010 */
[----:B------:R-:W-:Y:S01]  /*c970*/  ISETP.GT.U32.AND P6, PT, R5, R9, PT ;  /* 0x000000090500720c */ /* 0x000fe20003fc4070 */
[----:B------:R-:W-:-:S02]  /*c980*/  IMAD.MOV R16, RZ, RZ, -R3 ;  /* 0x000000ffff107224 */ /* 0x000fc400078e0a03 */
[----:B------:R-:W-:Y:S01]  /*c990*/  @!P5 IMAD.MOV R17, RZ, RZ, -R17 ;  /* 0x000000ffff11d224 */ /* 0x000fe200078e0a11 */
[----:B------:R-:W-:Y:S01]  /*c9a0*/  ISETP.GE.AND P5, PT, R4, RZ, PT ;  /* 0x000000ff0400720c */ /* 0x000fe20003fa6270 */
[----:B------:R-:W-:Y:S02]  /*c9b0*/  IMAD R4, R5, R16, R15 ;  /* 0x0000001005047224 */ /* 0x000fe400078e020f */
[----:B------:R-:W-:Y:S01]  /*c9c0*/  @!P4 IMAD.IADD R11, R11, 0x1, -R5 ;  /* 0x000000010b0bc824 */ /* 0x000fe200078e0a05 */
[----:B------:R0:W-:Y:S01]  /*c9d0*/  STL [R1+0x46c], R17 ;  /* 0x00046c1101007387 */ /* 0x0001e20000100800 */
[----:B------:R-:W-:Y:S01]  /*c9e0*/  IMAD.HI.U32 R3, R8, R12, RZ ;  /* 0x0000000c08037227 */ /* 0x000fe200078e00ff */
[C---:B------:R-:W-:Y:S02]  /*c9f0*/  ISETP.GT.U32.AND P3, PT, R5.reuse, R4, PT ;  /* 0x000000040500720c */ /* 0x040fe40003f64070 */
[----:B------:R-:W-:Y:S01]  /*ca00*/  ISETP.GT.U32.AND P4, PT, R5, R11, PT ;  /* 0x0000000b0500720c */ /* 0x000fe20003f84070 */
[----:B------:R-:W-:-:S02]  /*ca10*/  IMAD.MOV R3, RZ, RZ, -R3 ;  /* 0x000000ffff037224 */ /* 0x000fc400078e0a03 */
[----:B------:R-:W-:-:S04]  /*ca20*/  IMAD.HI.U32 R15, R8, R10, RZ ;  /* 0x0000000a080f7227 */ /* 0x000fc800078e00ff */
[----:B------:R-:W-:Y:S02]  /*ca30*/  IMAD R12, R5, R3, R12 ;  /* 0x00000003050c7224 */ /* 0x000fe400078e020c */
[----:B0-----:R-:W-:Y:S02]  /*ca40*/  IMAD.MOV.U32 R17, RZ, RZ, R14 ;  /* 0x000000ffff117224 */ /* 0x001fe400078e000e */
[----:B------:R-:W-:Y:S02]  /*ca50*/  VIADD R3, R29, 0x119 ;  /* 0x000001191d037836 */ /* 0x000fe40000000000 */
[----:B------:R-:W-:Y:S02]  /*ca60*/  @!P3 IMAD.IADD R4, R4, 0x1, -R5 ;  /* 0x000000010404b824 */ /* 0x000fe400078e0a05 */
[----:B------:R-:W-:Y:S01]  /*ca70*/  IMAD.MOV R15, RZ, RZ, -R15 ;  /* 0x000000ffff0f7224 */ /* 0x000fe200078e0a0f */
[----:B------:R-:W-:Y:S01]  /*ca80*/  IABS R14, R3 ;  /* 0x00000003000e7213 */ /* 0x000fe20000000000 */
[----:B------:R-:W-:Y:S01]  /*ca90*/  @!P6 IMAD.IADD R9, R9, 0x1, -R5 ;  /* 0x000000010909e824 */ /* 0x000fe200078e0a05 */
[C---:B------:R-:W-:Y:S01]  /*caa0*/  ISETP.GT.U32.AND P6, PT, R5.reuse, R12, PT ;  /* 0x0000000c0500720c */ /* 0x040fe20003fc4070 */
[----:B------:R-:W-:Y:S01]  /*cab0*/  @!P1 IMAD.MOV R17, RZ, RZ, -R17 ;  /* 0x000000ffff119224 */ /* 0x000fe200078e0a11 */
[----:B------:R-:W-:Y:S01]  /*cac0*/  ISETP.GE.AND P1, PT, R6, RZ, PT ;  /* 0x000000ff0600720c */ /* 0x000fe20003f26270 */
[C---:B------:R-:W-:Y:S01]  /*cad0*/  IMAD R6, R5.reuse, R15, R10 ;  /* 0x0000000f05067224 */ /* 0x040fe200078e020a */
[----:B------:R-:W-:Y:S01]  /*cae0*/  ISETP.GT.U32.AND P3, PT, R5, R4, PT ;  /* 0x000000040500720c */ /* 0x000fe20003f64070 */
[----:B------:R-:W-:Y:S01]  /*caf0*/  IMAD.MOV.U32 R16, RZ, RZ, R9 ;  /* 0x000000ffff107224 */ /* 0x000fe200078e0009 */
[----:B------:R-:W-:Y:S01]  /*cb00*/  STL [R1+0x470], R17 ;  /* 0x0004701101007387 */ /* 0x000fe20000100800 */
[----:B------:R-:W-:-:S02]  /*cb10*/  VIADD R10, R29, 0x118 ;  /* 0x000001181d0a7836 */ /* 0x000fc40000000000 */
[----:B------:R-:W-:Y:S01]  /*cb20*/  @!P4 IMAD.IADD R11, R11, 0x1, -R5 ;  /* 0x000000010b0bc824 */ /* 0x000fe200078e0a05 */
[----:B------:R-:W-:Y:S01]  /*cb30*/  ISETP.GT.U32.AND P4, PT, R5, R6, PT ;  /* 0x000000060500720c */ /* 0x000fe20003f84070 */
[----:B------:R-:W-:Y:S02]  /*cb40*/  IMAD.MOV.U32 R9, RZ, RZ, R14 ;  /* 0x000000ffff097224 */ /* 0x000fe400078e000e */
[----:B------:R-:W-:Y:S01]  /*cb50*/  @!P0 IMAD.MOV R16, RZ, RZ, -R16 ;  /* 0x000000ffff108224 */ /* 0x000fe200078e0a10 */
[----:B------:R-:W-:Y:S01]  /*cb60*/  ISETP.GE.AND P0, PT, R13, RZ, PT ;  /* 0x000000ff0d00720c */ /* 0x000fe20003f06270 */
[----:B------:R-:W-:Y:S01]  /*cb70*/  IMAD.MOV.U32 R14, RZ, RZ, R11 ;  /* 0x000000ffff0e7224 */ /* 0x000fe200078e000b */
[----:B------:R-:W-:Y:S01]  /*cb80*/  IABS R13, R10 ;  /* 0x0000000a000d7213 */ /* 0x000fe20000000000 */
[----:B------:R-:W-:Y:S01]  /*cb90*/  IMAD.HI.U32 R11, R8, R9, RZ ;  /* 0x00000009080b7227 */ /* 0x000fe200078e00ff */
[----:B------:R-:W-:Y:S03]  /*cba0*/  STL [R1+0x474], R16 ;  /* 0x0004741001007387 */ /* 0x000fe60000100800 */
[----:B------:R-:W-:Y:S01]  /*cbb0*/  @!P5 IMAD.MOV R14, RZ, RZ, -R14 ;  /* 0x000000ffff0ed224 */ /* 0x000fe200078e0a0e */
[----:B------:R-:W-:Y:S01]  /*cbc0*/  ISETP.GE.AND P5, PT, R2, RZ, PT ;  /* 0x000000ff0200720c */ /* 0x000fe20003fa6270 */
[----:B------:R-:W-:-:S02]  /*cbd0*/  IMAD.MOV.U32 R2, RZ, RZ, R13 ;  /* 0x000000ffff027224 */ /* 0x000fc400078e000d */
[----:B------:R-:W-:Y:S01]  /*cbe0*/  @!P6 IMAD.IADD R12, R12, 0x1, -R5 ;  /* 0x000000010c0ce824 */ /* 0x000fe200078e0a05 */
[----:B------:R0:W-:Y:S01]  /*cbf0*/  STL [R1+0x478], R14 ;  /* 0x0004780e01007387 */ /* 0x0001e20000100800 */
[----:B------:R-:W-:Y:S02]  /*cc00*/  IMAD.MOV R13, RZ, RZ, -R11 ;  /* 0x000000ffff0d7224 */ /* 0x000fe400078e0a0b */
[----:B------:R-:W-:Y:S01]  /*cc10*/  @!P3 IMAD.IADD R4, R4, 0x1, -R5 ;  /* 0x000000010404b824 */ /* 0x000fe200078e0a05 */
[----:B------:R-:W-:Y:S01]  /*cc20*/  ISETP.GE.AND P3, PT, R3, RZ, PT ;  /* 0x000000ff0300720c */ /* 0x000fe20003f66270 */
[C---:B------:R-:W-:Y:S01]  /*cc30*/  IMAD R3, R5.reuse, R13, R9 ;  /* 0x0000000d05037224 */ /* 0x040fe200078e0209 */
[----:B------:R-:W-:Y:S01]  /*cc40*/  ISETP.GT.U32.AND P6, PT, R5, R12, PT ;  /* 0x0000000c0500720c */ /* 0x000fe20003fc4070 */
[----:B------:R-:W-:Y:S02]  /*cc50*/  @!P4 IMAD.IADD R6, R6, 0x1, -R5 ;  /* 0x000000010606c824 */ /* 0x000fe400078e0a05 */
[----:B------:R-:W-:-:S03]  /*cc60*/  IMAD.HI.U32 R11, R8, R2, RZ ;  /* 0x00000002080b7227 */ /* 0x000fc600078e00ff */
[C---:B------:R-:W-:Y:S01]  /*cc70*/  ISETP.GT.U32.AND P4, PT, R5.reuse, R6, PT ;  /* 0x000000060500720c */ /* 0x040fe20003f84070 */
[----:B0-----:R-:W-:Y:S02]  /*cc80*/  IMAD.MOV.U32 R14, RZ, RZ, R4 ;  /* 0x000000ffff0e7224 */ /* 0x001fe400078e0004 */
[----:B------:R-:W-:Y:S02]  /*cc90*/  IMAD.MOV R4, RZ, RZ, -R11 ;  /* 0x000000ffff047224 */ /* 0x000fe400078e0a0b */
[----:B------:R-:W-:Y:S01]  /*cca0*/  @!P1 IMAD.MOV R14, RZ, RZ, -R14 ;  /* 0x000000ffff0e9224 */ /* 0x000fe200078e0a0e */
[----:B------:R-:W-:Y:S01]  /*ccb0*/  ISETP.GT.U32.AND P1, PT, R5, R3, PT ;  /* 0x000000030500720c */ /* 0x000fe20003f24070 */
[----:B------:R-:W-:Y:S01]  /*ccc0*/  @!P6 IMAD.IADD R12, R12, 0x1, -R5 ;  /* 0x000000010c0ce824 */ /* 0x000fe200078e0a05 */
[----:B------:R-:W-:Y:S01]  /*ccd0*/  ISETP.GE.AND P6, PT, R10, RZ, PT ;  /* 0x000000ff0a00720c */ /* 0x000fe20003fc6270 */
[----:B------:R-:W-:Y:S01]  /*cce0*/  VIADD R9, R29, 0x117 ;  /* 0x000001171d097836 */ /* 0x000fe20000000000 */
[----:B------:R-:W-:Y:S01]  /*ccf0*/  STL [R1+0x48c], R14 ;  /* 0x00048c0e01007387 */ /* 0x000fe20000100800 */
[----:B------:R-:W-:-:S02]  /*cd00*/  IMAD.MOV.U32 R13, RZ, RZ, R12 ;  /* 0x000000ffff0d7224 */ /* 0x000fc400078e000c */
[C---:B------:R-:W-:Y:S01]  /*cd10*/  IMAD R2, R5.reuse, R4, R2 ;  /* 0x0000000405027224 */ /* 0x040fe200078e0202 */
[----:B------:R-:W-:Y:S01]  /*cd20*/  IABS R15, R9 ;  /* 0x00000009000f7213 */ /* 0x000fe20000000000 */
[----:B------:R-:W-:Y:S02]  /*cd30*/  @!P0 IMAD.MOV R13, RZ, RZ, -R13 ;  /* 0x000000ffff0d8224 */ /* 0x000fe400078e0a0d */
[--C-:B------:R-:W-:Y:S01]  /*cd40*/  @!P4 IMAD.IADD R6, R6, 0x1, -R5.reuse ;  /* 0x000000010606c824 */ /* 0x100fe200078e0a05 */
[----:B------:R-:W-:Y:S01]  /*cd50*/  ISETP.GT.U32.AND P4, PT, R5, R2, PT ;  /* 0x000000020500720c */ /* 0x000fe20003f84070 */
[----:B------:R-:W-:Y:S01]  /*cd60*/  @!P1 IMAD.IADD R3, R3, 0x1, -R5 ;  /* 0x0000000103039824 */ /* 0x000fe200078e0a05 */
[----:B------:R0:W-:Y:S01]  /*cd70*/  STL [R1+0x484], R13 ;  /* 0x0004840d01007387 */ /* 0x0001e20000100800 */
[----:B------:R-:W-:Y:S01]  /*cd80*/  VIADD R11, R29, 0x116 ;  /* 0x000001161d0b7836 */ /* 0x000fe20000000000 */
[----:B------:R-:W-:Y:S01]  /*cd90*/  ISETP.GE.AND P1, PT, R9, RZ, PT ;  /* 0x000000ff0900720c */ /* 0x000fe20003f26270 */
[----:B------:R-:W-:Y:S01]  /*cda0*/  IMAD.HI.U32 R12, R8, R15, RZ ;  /* 0x0000000f080c7227 */ /* 0x000fe200078e00ff */
[----:B------:R-:W-:-:S02]  /*cdb0*/  ISETP.GT.U32.AND P0, PT, R5, R3, PT ;  /* 0x000000030500720c */ /* 0x000fc40003f04070 */
[----:B------:R-:W-:Y:S01]  /*cdc0*/  IABS R21, R11 ;  /* 0x0000000b00157213 */ /* 0x000fe20000000000 */
[C---:B------:R-:W-:Y:S02]  /*cdd0*/  VIADD R10, R29.reuse, 0x115 ;  /* 0x000001151d0a7836 */ /* 0x040fe40000000000 */
[----:B------:R-:W-:Y:S02]  /*cde0*/  VIADD R20, R29, 0x113 ;  /* 0x000001131d147836 */ /* 0x000fe40000000000 */
[----:B0-----:R-:W-:Y:S01]  /*cdf0*/  IMAD.MOV.U32 R13, RZ, RZ, R6 ;  /* 0x000000ffff0d7224 */ /* 0x001fe200078e0006 */
[----:B------:R-:W-:Y:S01]  /*ce00*/  IABS R4, R10 ;  /* 0x0000000a00047213 */ /* 0x000fe20000000000 */
[----:B------:R-:W-:Y:S02]  /*ce10*/  @!P4 IMAD.IADD R2, R2, 0x1, -R5 ;  /* 0x000000010202c824 */ /* 0x000fe400078e0a05 */
[----:B------:R-:W-:Y:S01]  /*ce20*/  @!P5 IMAD.MOV R13, RZ, RZ, -R13 ;  /* 0x000000ffff0dd224 */ /* 0x000fe200078e0a0d */
[----:B------:R-:W-:Y:S01]  /*ce30*/  ISETP.GE.AND P5, PT, R11, RZ, PT ;  /* 0x000000ff0b00720c */ /* 0x000fe20003fa6270 */
[----:B------:R-:W-:Y:S01]  /*ce40*/  IMAD.MOV R11, RZ, RZ, -R12 ;  /* 0x000000ffff0b7224 */ /* 0x000fe200078e0a0c */
[----:B------:R-:W-:Y:S01]  /*ce50*/  ISETP.GT.U32.AND P4, PT, R5, R2, PT ;  /* 0x000000020500720c */ /* 0x000fe20003f84070 */
[----:B------:R-:W-:Y:S01]  /*ce60*/  @!P0 IMAD.IADD R3, R3, 0x1, -R5 ;  /* 0x0000000103038824 */ /* 0x000fe200078e0a05 */
[----:B------:R0:W-:Y:S01]  /*ce70*/  STL [R1+0x488], R13 ;  /* 0x0004880d01007387 */ /* 0x0001e20000100800 */
[----:B------:R-:W-:Y:S01]  /*ce80*/  IMAD R15, R5, R11, R15 ;  /* 0x0000000b050f7224 */ /* 0x000fe200078e020f */
[----:B------:R-:W-:Y:S01]  /*ce90*/  ISETP.GE.AND P0, PT, R10, RZ, PT ;  /* 0x000000ff0a00720c */ /* 0x000fe20003f06270 */
[----:B------:R-:W-:-:S04]  /*cea0*/  IMAD.HI.U32 R6, R8, R4, RZ ;  /* 0x0000000408067227 */ /* 0x000fc800078e00ff */
[----:B------:R-:W-:-:S04]  /*ceb0*/  IMAD.HI.U32 R9, R8, R21, RZ ;  /* 0x0000001508097227 */ /* 0x000fc800078e00ff */
[----:B0-----:R-:W-:Y:S02]  /*cec0*/  IMAD.MOV.U32 R13, RZ, RZ, R3 ;  /* 0x000000ffff0d7224 */ /* 0x001fe400078e0003 */
[----:B------:R-:W-:Y:S02]  /*ced0*/  IMAD.MOV R6, RZ, RZ, -R6 ;  /* 0x000000ffff067224 */ /* 0x000fe400078e0a06 */
[----:B------:R-:W-:Y:S01]  /*cee0*/  @!P3 IMAD.MOV R13, RZ, RZ, -R13 ;  /* 0x000000ffff0db224 */ /* 0x000fe200078e0a0d */
[C---:B------:R-:W-:Y:S01]  /*cef0*/  ISETP.GT.U32.AND P3, PT, R5.reuse, R15, PT ;  /* 0x0000000f0500720c */ /* 0x040fe20003f64070 */
[----:B------:R-:W-:Y:S02]  /*cf00*/  IMAD.MOV R9, RZ, RZ, -R9 ;  /* 0x000000ffff097224 */ /* 0x000fe400078e0a09 */
[----:B------:R-:W-:Y:S01]  /*cf10*/  @!P4 IMAD.IADD R2, R2, 0x1, -R5 ;  /* 0x000000010202c824 */ /* 0x000fe200078e0a05 */
[----:B------:R0:W-:Y:S01]  /*cf20*/  STL [R1+0x480], R13 ;  /* 0x0004800d01007387 */ /* 0x0001e20000100800 */
[----:B------:R-:W-:-:S02]  /*cf30*/  IMAD R4, R5, R6, R4 ;  /* 0x0000000605047224 */ /* 0x000fc400078e0204 */
[----:B------:R-:W-:Y:S02]  /*cf40*/  IMAD R21, R5, R9, R21 ;  /* 0x0000000905157224 */ /* 0x000fe400078e0215 */
[----:B------:R-:W-:Y:S02]  /*cf50*/  IMAD.MOV.U32 R6, RZ, RZ, R2 ;  /* 0x000000ffff067224 */ /* 0x000fe400078e0002 */
[----:B------:R-:W-:Y:S02]  /*cf60*/  VIADD R3, R29, 0x114 ;  /* 0x000001141d037836 */ /* 0x000fe40000000000 */
[----:B------:R-:W-:Y:S01]  /*cf70*/  @!P3 IMAD.IADD R15, R15, 0x1, -R5 ;  /* 0x000000010f0fb824 */ /* 0x000fe200078e0a05 */
[----:B0-----:R-:W-:Y:S01]  /*cf80*/  IABS R13, R20 ;  /* 0x00000014000d7213 */ /* 0x001fe20000000000 */
[----:B------:R-:W-:Y:S01]  /*cf90*/  @!P6 IMAD.MOV R6, RZ, RZ, -R6 ;  /* 0x000000ffff06e224 */ /* 0x000fe200078e0a06 */
[----:B------:R-:W-:Y:S01]  /*cfa0*/  ISETP.GT.U32.AND P6, PT, R5, R21, PT ;  /* 0x000000150500720c */ /* 0x000fe20003fc4070 */
[----:B------:R-:W-:Y:S01]  /*cfb0*/  VIADD R19, R29, 0x111 ;  /* 0x000001111d137836 */ /* 0x000fe20000000000 */
[----:B------:R-:W-:Y:S01]  /*cfc0*/  ISETP.GT.U32.AND P3, PT, R5, R15, PT ;  /* 0x0000000f0500720c */ /* 0x000fe20003f64070 */
[----:B------:R-:W-:Y:S01]  /*cfd0*/  VIADD R11, R29, 0x110 ;  /* 0x000001101d0b7836 */ /* 0x000fe20000000000 */
[----:B------:R-:W-:Y:S01]  /*cfe0*/  ISETP.GE.AND P4, PT, R3, RZ, PT ;  /* 0x000000ff0300720c */ /* 0x000fe20003f86270 */
[----:B------:R-:W-:Y:S01]  /*cff0*/  VIADD R16, R29, 0x112 ;  /* 0x000001121d107836 */ /* 0x000fe20000000000 */
[----:B------:R-:W-:Y:S01]  /*d000*/  IABS R3, R3 ;  /* 0x0000000300037213 */ /* 0x000fe20000000000 */
[----:B------:R0:W-:Y:S01]  /*d010*/  STL [R1+0x47c], R6 ;  /* 0x00047c0601007387 */ /* 0x0001e20000100800 */
[----:B------:R-:W-:Y:S01]  /*d020*/  IABS R9, R19 ;  /* 0x0000001300097213 */ /* 0x000fe20000000000 */
[----:B------:R-:W-:Y:S01]  /*d030*/  IMAD.HI.U32 R14, R8, R13, RZ ;  /* 0x0000000d080e7227 */ /* 0x000fe200078e00ff */
[----:B------:R-:W-:-:S02]  /*d040*/  IABS R18, R11 ;  /* 0x0000000b00127213 */ /* 0x000fc40000000000 */
[----:B------:R-:W-:Y:S01]  /*d050*/  IABS R12, R16 ;  /* 0x00000010000c7213 */ /* 0x000fe20000000000 */
[--C-:B------:R-:W-:Y:S02]  /*d060*/  @!P6 IMAD.IADD R21, R21, 0x1, -R5.reuse ;  /* 0x000000011515e824 */ /* 0x100fe400078e0a05 */
[----:B------:R-:W-:Y:S01]  /*d070*/  @!P3 IMAD.IADD R15, R15, 0x1, -R5 ;  /* 0x000000010f0fb824 */ /* 0x000fe200078e0a05 */
[C---:B------:R-:W-:Y:S01]  /*d080*/  ISETP.GT.U32.AND P3, PT, R5.reuse, R4, PT ;  /* 0x000000040500720c */ /* 0x040fe20003f64070 */
[----:B------:R-:W-:Y:S01]  /*d090*/  IMAD.HI.U32 R2, R8, R3, RZ ;  /* 0x0000000308027227 */ /* 0x000fe200078e00ff */
[----:B------:R-:W-:-:S03]  /*d0a0*/  ISETP.GT.U32.AND P6, PT, R5, R21, PT ;  /* 0x000000150500720c */ /* 0x000fc60003fc4070 */
[----:B------:R-:W-:Y:S02]  /*d0b0*/  IMAD.MOV R2, RZ, RZ, -R2 ;  /* 0x000000ffff027224 */ /* 0x000fe400078e0a02 */
[----:B0-----:R-:W-:-:S04]  /*d0c0*/  IMAD.HI.U32 R6, R8, R9, RZ ;  /* 0x0000000908067227 */ /* 0x001fc800078e00ff */
[----:B------:R-:W-:Y:S02]  /*d0d0*/  IMAD R3, R5, R2, R3 ;  /* 0x0000000205037224 */ /* 0x000fe400078e0203 */
[--C-:B------:R-:W-:Y:S02]  /*d0e0*/  @!P3 IMAD.IADD R4, R4, 0x1, -R5.reuse ;  /* 0x000000010404b824 */ /* 0x100fe400078e0a05 */
[----:B------:R-:W-:Y:S01]  /*d0f0*/  @!P6 IMAD.IADD R21, R21, 0x1, -R5 ;  /* 0x000000011515e824 */ /* 0x000fe200078e0a05 */
[C---:B------:R-:W-:Y:S01]  /*d100*/  ISETP.GT.U32.AND P6, PT, R5.reuse, R3, PT ;  /* 0x000000030500720c */ /* 0x040fe20003fc4070 */
[----:B------:R-:W-:Y:S01]  /*d110*/  IMAD.HI.U32 R2, R8, R18, RZ ;  /* 0x0000001208027227 */ /* 0x000fe200078e00ff */
[----:B------:R-:W-:-:S03]  /*d120*/  ISETP.GT.U32.AND P3, PT, R5, R4, PT ;  /* 0x000000040500720c */ /* 0x000fc60003f64070 */
[----:B------:R-:W-:Y:S02]  /*d130*/  IMAD.MOV R14, RZ, RZ, -R14 ;  /* 0x000000ffff0e7224 */ /* 0x000fe400078e0a0e */
[----:B------:R-:W-:Y:S02]  /*d140*/  IMAD.MOV R6, RZ, RZ, -R6 ;  /* 0x000000ffff067224 */ /* 0x000fe400078e0a06 */
[----:B------:R-:W-:-:S04]  /*d150*/  IMAD.HI.U32 R10, R8, R12, RZ ;  /* 0x0000000c080a7227 */ /* 0x000fc800078e00ff */
[C---:B------:R-:W-:Y:S02]  /*d160*/  IMAD R13, R5.reuse, R14, R13 ;  /* 0x0000000e050d7224 */ /* 0x040fe400078e020d */
[----:B------:R-:W-:Y:S02]  /*d170*/  IMAD.MOV R2, RZ, RZ, -R2 ;  /* 0x000000ffff027224 */ /* 0x000fe400078e0a02 */
[C---:B------:R-:W-:Y:S02]  /*d180*/  IMAD R9, R5.reuse, R6, R9 ;  /* 0x0000000605097224 */ /* 0x040fe400078e0209 */
[----:B------:R-:W-:Y:S02]  /*d190*/  IMAD.MOV.U32 R23, RZ, RZ, R15 ;  /* 0x000000ffff177224 */ /* 0x000fe400078e000f */
[----:B------:R-:W-:Y:S02]  /*d1a0*/  IMAD.MOV R10, RZ, RZ, -R10 ;  /* 0x000000ffff0a7224 */ /* 0x000fe400078e0a0a */
[----:B------:R-:W-:-:S02]  /*d1b0*/  IMAD R18, R5, R2, R18 ;  /* 0x0000000205127224 */ /* 0x000fc400078e0212 */
[----:B------:R-:W-:Y:S01]  /*d1c0*/  @!P1 IMAD.MOV R23, RZ, RZ, -R23 ;  /* 0x000000ffff179224 */ /* 0x000fe200078e0a17 */
[C---:B------:R-:W-:Y:S01]  /*d1d0*/  ISETP.GT.U32.AND P1, PT, R5.reuse, R13, PT ;  /* 0x0000000d0500720c */ /* 0x040fe20003f24070 */
[----:B------:R-:W-:Y:S01]  /*d1e0*/  @!P3 IMAD.IADD R4, R4, 0x1, -R5 ;  /* 0x000000010404b824 */ /* 0x000fe200078e0a05 */
[C---:B------:R-:W-:Y:S01]  /*d1f0*/  ISETP.GT.U32.AND P3, PT, R5.reuse, R9, PT ;  /* 0x000000090500720c */ /* 0x040fe20003f64070 */
[----:B------:R-:W-:Y:S01]  /*d200*/  IMAD R12, R5, R10, R12 ;  /* 0x0000000a050c7224 */ /* 0x000fe200078e020c */
[----:B------:R0:W-:Y:S01]  /*d210*/  STL [R1+0x468], R23 ;  /* 0x0004681701007387 */ /* 0x0001e20000100800 */
[----:B------:R-:W-:Y:S02]  /*d220*/  IMAD.MOV.U32 R24, RZ, RZ, R21 ;  /* 0x000000ffff187224 */ /* 0x000fe400078e0015 */
[----:B------:R-:W-:Y:S01]  /*d230*/  @!P6 IMAD.IADD R3, R3, 0x1, -R5 ;  /* 0x000000010303e824 */ /* 0x000fe200078e0a05 */
[----:B------:R-:W-:Y:S01]  /*d240*/  ISETP.GT.U32.AND P6, PT, R5, R18, PT ;  /* 0x000000120500720c */ /* 0x000fe20003fc4070 */
[----:B------:R-:W-:-:S02]  /*d250*/  VIADD R6, R29, 0x10d ;  /* 0x0000010d1d067836 */ /* 0x000fc40000000000 */
[----:B------:R-:W-:Y:S02]  /*d260*/  VIADD R14, R29, 0x10f ;  /* 0x0000010f1d0e7836 */ /* 0x000fe40000000000 */
[----:B------:R-:W-:Y:S01]  /*d270*/  @!P5 IMAD.MOV R24, RZ, RZ, -R24 ;  /* 0x000000ffff18d224 */ /* 0x000fe200078e0a18 */
[----:B------:R-:W-:Y:S01]  /*d280*/  ISETP.GT.U32.AND P5, PT, R5, R12, PT ;  /* 0x0000000c0500720c */ /* 0x000fe20003fa4070 */
[----:B------:R-:W-:Y:S01]  /*d290*/  VIADD R17, R29, 0x10e ;  /* 0x0000010e1d117836 */ /* 0x000fe20000000000 */
[----:B------:R-:W-:Y:S01]  /*d2a0*/  IABS R22, R6 ;  /* 0x0000000600167213 */ /* 0x000fe20000000000 */
[--C-:B------:R-:W-:Y:S01]  /*d2b0*/  @!P1 IMAD.IADD R13, R13, 0x1, -R5.reuse ;  /* 0x000000010d0d9824 */ /* 0x100fe200078e0a05 */
[----:B------:R-:W-:Y:S01]  /*d2c0*/  IABS R2, R14 ;  /* 0x0000000e00027213 */ /* 0x000fe20000000000 */
[--C-:B------:R-:W-:Y:S01]  /*d2d0*/  @!P3 IMAD.IADD R9, R9, 0x1, -R5.reuse ;  /* 0x000000010909b824 */ /* 0x100fe200078e0a05 */
[C---:B------:R-:W-:Y:S01]  /*d2e0*/  ISETP.GT.U32.AND P1, PT, R5.reuse, R3, PT ;  /* 0x000000030500720c */ /* 0x040fe20003f24070 */
[----:B------:R-:W-:Y:S01]  /*d2f0*/  IMAD.MOV.U32 R15, RZ, RZ, R22 ;  /* 0x000000ffff0f7224 */ /* 0x000fe200078e0016 */
[----:B------:R-:W-:Y:S01]  /*d300*/  IABS R10, R17 ;  /* 0x00000011000a7213 */ /* 0x000fe20000000000 */
[----:B------:R-:W-:Y:S01]  /*d310*/  IMAD.HI.U32 R22, R8, R2, RZ ;  /* 0x0000000208167227 */ /* 0x000fe200078e00ff */
[----:B------:R1:W-:Y:S03]  /*d320*/  STL [R1+0x464], R24 ;  /* 0x0004641801007387 */ /* 0x0003e60000100800 */
[----:B------:R-:W-:Y:S01]  /*d330*/  @!P6 IMAD.IADD R18, R18, 0x1, -R5 ;  /* 0x000000011212e824 */ /* 0x000fe200078e0a05 */
[----:B------:R-:W-:Y:S01]  /*d340*/  ISETP.GT.U32.AND P6, PT, R5, R9, PT ;  /* 0x000000090500720c */ /* 0x000fe20003fc4070 */
[----:B------:R-:W-:-:S02]  /*d350*/  IMAD.MOV R22, RZ, RZ, -R22 ;  /* 0x000000ffff167224 */ /* 0x000fc400078e0a16 */
[----:B------:R-:W-:-:S04]  /*d360*/  IMAD.HI.U32 R21, R8, R15, RZ ;  /* 0x0000000f08157227 */ /* 0x000fc800078e00ff */
[----:B------:R-:W-:Y:S01]  /*d370*/  @!P5 IMAD.IADD R12, R12, 0x1, -R5 ;  /* 0x000000010c0cd824 */ /* 0x000fe200078e0a05 */
[----:B------:R-:W-:Y:S01]  /*d380*/  ISETP.GT.U32.AND P5, PT, R5, R13, PT ;  /* 0x0000000d0500720c */ /* 0x000fe20003fa4070 */
[----:B0-----:R-:W-:-:S03]  /*d390*/  IMAD.HI.U32 R23, R8, R10, RZ ;  /* 0x0000000a08177227 */ /* 0x001fc600078e00ff */
[C---:B------:R-:W-:Y:S01]  /*d3a0*/  ISETP.GT.U32.AND P3, PT, R5.reuse, R12, PT ;  /* 0x0000000c0500720c */ /* 0x040fe20003f64070 */
[C---:B------:R-:W-:Y:S02]  /*d3b0*/  IMAD R2, R5.reuse, R22, R2 ;  /* 0x0000001605027224 */ /* 0x040fe400078e0202 */
[----:B------:R-:W-:Y:S02]  /*d3c0*/  IMAD.MOV R21, RZ, RZ, -R21 ;  /* 0x000000ffff157224 */ /* 0x000fe400078e0a15 */
[----:B------:R-:W-:Y:S02]  /*d3d0*/  IMAD.MOV R23, RZ, RZ, -R23 ;  /* 0x000000ffff177224 */ /* 0x000fe400078e0a17 */
[----:B------:R-:W-:Y:S02]  /*d3e0*/  IMAD R15, R5, R21, R15 ;  /* 0x00000015050f7224 */ /* 0x000fe400078e020f */
[----:B------:R-:W-:Y:S01]  /*d3f0*/  @!P1 IMAD.IADD R3, R3, 0x1, -R5 ;  /* 0x0000000103039824 */ /* 0x000fe200078e0a05 */
[----:B------:R-:W-:Y:S01]  /*d400*/  ISETP.GT.U32.AND P1, PT, R5, R2, PT ;  /* 0x000000020500720c */ /* 0x000fe20003f24070 */
[----:B-1----:R-:W-:-:S02]  /*d410*/  IMAD.MOV.U32 R24, RZ, RZ, R4 ;  /* 0x000000ffff187224 */ /* 0x002fc400078e0004 */
[----:B------:R-:W-:Y:S02]  /*d420*/  IMAD R10, R5, R23, R10 ;  /* 0x00000017050a7224 */ /* 0x000fe400078e020a */
[--C-:B------:R-:W-:Y:S01]  /*d430*/  @!P6 IMAD.IADD R9, R9, 0x1, -R5.reuse ;  /* 0x000000010909e824 */ /* 0x100fe200078e0a05 */
[C---:B------:R-:W-:Y:S01]  /*d440*/  ISETP.GT.U32.AND P6, PT, R5.reuse, R15, PT ;  /* 0x0000000f0500720c */ /* 0x040fe20003fc4070 */
[----:B------:R-:W-:Y:S01]  /*d450*/  @!P0 IMAD.MOV R24, RZ, RZ, -R24 ;  /* 0x000000ffff188224 */ /* 0x000fe200078e0a18 */
[----:B------:R-:W-:Y:S01]  /*d460*/  ISETP.GT.U32.AND P0, PT, R5, R18, PT ;  /* 0x000000120500720c */ /* 0x000fe20003f04070 */
[--C-:B------:R-:W-:Y:S01]  /*d470*/  @!P5 IMAD.IADD R13, R13, 0x1, -R5.reuse ;  /* 0x000000010d0dd824 */ /* 0x100fe200078e0a05 */
[----:B------:R-:W-:Y:S01]  /*d480*/  ISETP.GT.U32.AND P5, PT, R5, R10, PT ;  /* 0x0000000a0500720c */ /* 0x000fe20003fa4070 */
[----:B------:R-:W-:Y:S01]  /*d490*/  VIADD R22, R29, 0x10c ;  /* 0x0000010c1d167836 */ /* 0x000fe20000000000 */
[----:B------:R0:W-:Y:S01]  /*d4a0*/  STL [R1+0x460], R24 ;  /* 0x0004601801007387 */ /* 0x0001e20000100800 */
[--C-:B------:R-:W-:Y:S01]  /*d4b0*/  @!P1 IMAD.IADD R2, R2, 0x1, -R5.reuse ;  /* 0x0000000102029824 */ /* 0x100fe200078e0a05 */
[----:B------:R-:W-:Y:S01]  /*d4c0*/  ISETP.GE.AND P1, PT, R19, RZ, PT ;  /* 0x000000ff1300720c */ /* 0x000fe20003f26270 */
[----:B------:R-:W-:Y:S01]  /*d4d0*/  @!P3 IMAD.IADD R12, R12, 0x1, -R5 ;  /* 0x000000010c0cb824 */ /* 0x000fe200078e0a05 */
[----:B------:R-:W-:Y:S01]  /*d4e0*/  ISETP.GE.AND P3, PT, R20, RZ, PT ;  /* 0x000000ff1400720c */ /* 0x000fe20003f66270 */
[----:B------:R-:W-:Y:S01]  /*d4f0*/  IMAD.MOV.U32 R26, RZ, RZ, R3 ;  /* 0x000000ffff1a7224 */ /* 0x000fe200078e0003 */
[----:B------:R-:W-:Y:S01]  /*d500*/  IABS R4, R22 ;  /* 0x0000001600047213 */ /* 0x000fe20000000000 */
[--C-:B------:R-:W-:Y:S01]  /*d510*/  @!P6 IMAD.IADD R15, R15, 0x1, -R5.reuse ;  /* 0x000000010f0fe824 */ /* 0x100fe200078e0a05 */
[----:B------:R-:W-:Y:S01]  /*d520*/  ISETP.GT.U32.AND P6, PT, R5, R2, PT ;  /* 0x000000020500720c */ /* 0x000fe20003fc4070 */
[--C-:B------:R-:W-:Y:S01]  /*d530*/  @!P0 IMAD.IADD R18, R18, 0x1, -R5.reuse ;  /* 0x0000000112128824 */ /* 0x100fe200078e0a05 */
[----:B------:R-:W-:Y:S01]  /*d540*/  ISETP.GE.AND P0, PT, R16, RZ, PT ;  /* 0x000000ff1000720c */ /* 0x000fe20003f06270 */
[----:B------:R-:W-:Y:S01]  /*d550*/  @!P5 IMAD.IADD R10, R10, 0x1, -R5 ;  /* 0x000000010a0ad824 */ /* 0x000fe200078e0a05 */
[----:B------:R-:W-:Y:S01]  /*d560*/  ISETP.GE.AND P5, PT, R11, RZ, PT ;  /* 0x000000ff0b00720c */ /* 0x000fe20003fa6270 */
[----:B------:R-:W-:-:S02]  /*d570*/  VIADD R16, R29, 0x10b ;  /* 0x0000010b1d107836 */ /* 0x000fc40000000000 */
[----:B------:R-:W-:Y:S01]  /*d580*/  @!P4 IMAD.MOV R26, RZ, RZ, -R26 ;  /* 0x000000ffff1ac224 */ /* 0x000fe200078e0a1a */
[----:B------:R-:W-:Y:S01]  /*d590*/  ISETP.GT.U32.AND P4, PT, R5, R15, PT ;  /* 0x0000000f0500720c */ /* 0x000fe20003f84070 */
[----:B------:R-:W-:Y:S01]  /*d5a0*/  IMAD.HI.U32 R20, R8, R4, RZ ;  /* 0x0000000408147227 */ /* 0x000fe200078e00ff */
[----:B------:R-:W-:Y:S02]  /*d5b0*/  IABS R19, R16 ;  /* 0x0000001000137213 */ /* 0x000fe40000000000 */
[----:B------:R-:W-:Y:S01]  /*d5c0*/  STL [R1+0x45c], R26 ;  /* 0x00045c1a01007387 */ /* 0x000fe20000100800 */
[----:B------:R-:W-:Y:S02]  /*d5d0*/  IMAD.MOV.U32 R25, RZ, RZ, R13 ;  /* 0x000000ffff197224 */ /* 0x000fe400078e000d */
[----:B------:R-:W-:Y:S02]  /*d5e0*/  IMAD.MOV R20, RZ, RZ, -R20 ;  /* 0x000000ffff147224 */ /* 0x000fe400078e0a14 */
[----:B0-----:R-:W-:-:S02]  /*d5f0*/  IMAD.MOV.U32 R24, RZ, RZ, R12 ;  /* 0x000000ffff187224 */ /* 0x001fc400078e000c */
[----:B------:R-:W-:Y:S02]  /*d600*/  IMAD.MOV.U32 R11, RZ, RZ, R18 ;  /* 0x000000ffff0b7224 */ /* 0x000fe400078e0012 */
[----:B------:R-:W-:Y:S01]  /*d610*/  @!P3 IMAD.MOV R25, RZ, RZ, -R25 ;  /* 0x000000ffff19b224 */ /* 0x000fe200078e0a19 */
[C---:B------:R-:W-:Y:S01]  /*d620*/  ISETP.GT.U32.AND P3, PT, R5.reuse, R10, PT ;  /* 0x0000000a0500720c */ /* 0x040fe20003f64070 */
[----:B------:R-:W-:Y:S01]  /*d630*/  @!P6 IMAD.IADD R2, R2, 0x1, -R5 ;  /* 0x000000010202e824 */ /* 0x000fe200078e0a05 */
[----:B------:R-:W-:Y:S01]  /*d640*/  ISETP.GE.AND P6, PT, R6, RZ, PT ;  /* 0x000000ff0600720c */ /* 0x000fe20003fc6270 */
[----:B------:R-:W-:Y:S01]  /*d650*/  IMAD R4, R5, R20, R4 ;  /* 0x0000001405047224 */ /* 0x000fe200078e0204 */
[----:B------:R-:W-:Y:S01]  /*d660*/  STL [R1+0x458], R25 ;  /* 0x0004581901007387 */ /* 0x000fe20000100800 */
[----:B------:R-:W-:Y:S01]  /*d670*/  @!P0 IMAD.MOV R24, RZ, RZ, -R24 ;  /* 0x000000ffff188224 */ /* 0x000fe200078e0a18 */
[----:B------:R-:W-:Y:S01]  /*d680*/  ISETP.GE.AND P0, PT, R14, RZ, PT ;  /* 0x000000ff0e00720c */ /* 0x000fe20003f06270 */
[----:B------:R-:W-:-:S03]  /*d690*/  IMAD.HI.U32 R3, R8, R19, RZ ;  /* 0x0000001308037227 */ /* 0x000fc600078e00ff */
[----:B------:R-:W-:Y:S01]  /*d6a0*/  STL [R1+0x454], R24 ;  /* 0x0004541801007387 */ /* 0x000fe20000100800 */
[----:B------:R-:W-:Y:S01]  /*d6b0*/  @!P1 IMAD.MOV R9, RZ, RZ, -R9 ;  /* 0x000000ffff099224 */ /* 0x000fe200078e0a09 */
[----:B------:R-:W-:Y:S01]  /*d6c0*/  ISETP.GT.U32.AND P1, PT, R5, R4, PT ;  /* 0x000000040500720c */ /* 0x000fe20003f24070 */
[----:B------:R-:W-:Y:S01]  /*d6d0*/  @!P5 IMAD.MOV R11, RZ, RZ, -R11 ;  /* 0x000000ffff0bd224 */ /* 0x000fe200078e0a0b */
[----:B------:R-:W-:Y:S01]  /*d6e0*/  ISETP.GE.AND P5, PT, R17, RZ, PT ;  /* 0x000000ff1100720c */ /* 0x000fe20003fa6270 */
[----:B------:R-:W-:Y:S01]  /*d6f0*/  IMAD.MOV R3, RZ, RZ, -R3 ;  /* 0x000000ffff037224 */ /* 0x000fe200078e0a03 */
[----:B------:R0:W-:Y:S01]  /*d700*/  STL [R1+0x450], R9 ;  /* 0x0004500901007387 */ /* 0x0001e20000100800 */
[--C-:B------:R-:W-:Y:S01]  /*d710*/  @!P4 IMAD.IADD R15, R15, 0x1, -R5.reuse ;  /* 0x000000010f0fc824 */ /* 0x100fe200078e0a05 */
[----:B------:R-:W-:Y:S01]  /*d720*/  ISETP.GE.AND P4, PT, R16, RZ, PT ;  /* 0x000000ff1000720c */ /* 0x000fe20003f86270 */
[----:B------:R-:W-:Y:S01]  /*d730*/  @!P3 IMAD.IADD R10, R10, 0x1, -R5 ;  /* 0x000000010a0ab824 */ /* 0x000fe200078e0a05 */
[----:B------:R1:W-:Y:S01]  /*d740*/  STL [R1+0x448], R11 ;  /* 0x0004480b01007387 */ /* 0x0003e20000100800 */
[C---:B------:R-:W-:Y:S01]  /*d750*/  VIADD R18, R29.reuse, 0x10a ;  /* 0x0000010a1d127836 */ /* 0x040fe20000000000 */
[----:B------:R-:W-:Y:S01]  /*d760*/  ISETP.GE.AND P3, PT, R22, RZ, PT ;  /* 0x000000ff1600720c */ /* 0x000fe20003f66270 */
[----:B------:R-:W-:-:S02]  /*d770*/  VIADD R6, R29, 0x108 ;  /* 0x000001081d067836 */ /* 0x000fc40000000000 */
[----:B------:R-:W-:Y:S02]  /*d780*/  @!P1 IMAD.IADD R4, R4, 0x1, -R5 ;  /* 0x0000000104049824 */ /* 0x000fe400078e0a05 */
[----:B0-----:R-:W-:Y:S02]  /*d790*/  IMAD R9, R5, R3, R19 ;  /* 0x0000000305097224 */ /* 0x001fe400078e0213 */
[----:B------:R-:W-:Y:S01]  /*d7a0*/  VIADD R19, R29, 0x109 ;  /* 0x000001091d137836 */ /* 0x000fe20000000000 */
[----:B------:R-:W-:Y:S01]  /*d7b0*/  ISETP.GT.U32.AND P1, PT, R5, R4, PT ;  /* 0x000000040500720c */ /* 0x000fe20003f24070 */
[----:B-1----:R-:W-:Y:S02]  /*d7c0*/  IMAD.MOV.U32 R11, RZ, RZ, R2 ;  /* 0x000000ffff0b7224 */ /* 0x002fe400078e0002 */
[----:B------:R-:W-:Y:S02]  /*d7d0*/  IMAD.MOV.U32 R2, RZ, RZ, R15 ;  /* 0x000000ffff027224 */ /* 0x000fe400078e000f */
[----:B------:R-:W-:-:S02]  /*d7e0*/  IMAD.MOV.U32 R3, RZ, RZ, R10 ;  /* 0x000000ffff037224 */ /* 0x000fc400078e000a */
[----:B------:R-:W-:Y:S01]  /*d7f0*/  @!P6 IMAD.MOV R2, RZ, RZ, -R2 ;  /* 0x000000ffff02e224 */ /* 0x000fe200078e0a02 */
[----:B------:R-:W-:Y:S01]  /*d800*/  ISETP.GT.U32.AND P6, PT, R5, R9, PT ;  /* 0x000000090500720c */ /* 0x000fe20003fc4070 */
[----:B------:R-:W-:Y:S01]  /*d810*/  @!P0 IMAD.MOV R11, RZ, RZ, -R11 ;  /* 0x000000ffff0b8224 */ /* 0x000fe200078e0a0b */
[----:B------:R-:W-:Y:S01]  /*d820*/  ISETP.GE.AND P0, PT, R18, RZ, PT ;  /* 0x000000ff1200720c */ /* 0x000fe20003f06270 */
[----:B------:R-:W-:Y:S01]  /*d830*/  @!P5 IMAD.MOV R3, RZ, RZ, -R3 ;  /* 0x000000ffff03d224 */ /* 0x000fe200078e0a03 */
[----:B------:R-:W-:Y:S01]  /*d840*/  IABS R18, R18 ;  /* 0x0000001200127213 */ /* 0x000fe20000000000 */
[--C-:B------:R-:W-:Y:S01]  /*d850*/  @!P1 IMAD.IADD R4, R4, 0x1, -R5.reuse ;  /* 0x0000000104049824 */ /* 0x100fe200078e0a05 */
[----:B------:R-:W-:Y:S01]  /*d860*/  ISETP.GE.AND P5, PT, R19, RZ, PT ;  /* 0x000000ff1300720c */ /* 0x000fe20003fa6270 */
[----:B------:R0:W-:Y:S01]  /*d870*/  STL [R1+0x444], R11 ;  /* 0x0004440b01007387 */ /* 0x0001e20000100800 */
[----:B------:R-:W-:Y:S01]  /*d880*/  IABS R19, R19 ;  /* 0x0000001300137213 */ /* 0x000fe20000000000 */
[----:B------:R-:W-:Y:S01]  /*d890*/  IMAD.MOV.U32 R15, RZ, RZ, R4 ;  /* 0x000000ffff0f7224 */ /* 0x000fe200078e0004 */
[----:B------:R-:W-:Y:S01]  /*d8a0*/  ISETP.GE.AND P1, PT, R6, RZ, PT ;  /* 0x000000ff0600720c */ /* 0x000fe20003f26270 */
[----:B------:R-:W-:Y:S01]  /*d8b0*/  VIADD R10, R29, 0x106 ;  /* 0x000001061d0a7836 */ /* 0x000fe20000000000 */
[----:B------:R-:W-:Y:S01]  /*d8c0*/  IABS R6, R6 ;  /* 0x0000000600067213 */ /* 0x000fe20000000000 */
[----:B------:R-:W-:Y:S01]  /*d8d0*/  @!P6 IMAD.IADD R9, R9, 0x1, -R5 ;  /* 0x000000010909e824 */ /* 0x000fe200078e0a05 */
[----:B------:R-:W-:Y:S01]  /*d8e0*/  STL [R1+0x440], R3 ;  /* 0x0004400301007387 */ /* 0x000fe20000100800 */
[----:B------:R-:W-:-:S03]  /*d8f0*/  IMAD.HI.U32 R12, R8, R19, RZ ;  /* 0x00000013080c7227 */ /* 0x000fc600078e00ff */
[C---:B------:R-:W-:Y:S01]  /*d900*/  ISETP.GT.U32.AND P6, PT, R5.reuse, R9, PT ;  /* 0x000000090500720c */ /* 0x040fe20003fc4070 */
[C---:B0-----:R-:W-:Y:S01]  /*d910*/  IMAD.HI.U32 R11, R8.reuse, R18, RZ ;  /* 0x00000012080b7227 */ /* 0x041fe200078e00ff */
[----:B------:R0:W-:Y:S03]  /*d920*/  STL [R1+0x43c], R2 ;  /* 0x00043c0201007387 */ /* 0x0001e60000100800 */
[----:B------:R-:W-:Y:S02]  /*d930*/  IMAD.MOV R11, RZ, RZ, -R11 ;  /* 0x000000ffff0b7224 */ /* 0x000fe400078e0a0b */
[----:B------:R-:W-:Y:S02]  /*d940*/  IMAD.MOV R12, RZ, RZ, -R12 ;  /* 0x000000ffff0c7224 */ /* 0x000fe400078e0a0c */
[C---:B------:R-:W-:Y:S02]  /*d950*/  IMAD R18, R5.reuse, R11, R18 ;  /* 0x0000000b05127224 */ /* 0x040fe400078e0212 */
[C---:B------:R-:W-:Y:S01]  /*d960*/  IMAD R19, R5.reuse, R12, R19 ;  /* 0x0000000c05137224 */ /* 0x040fe200078e0213 */
[----:B0-----:R-:W-:Y:S01]  /*d970*/  IABS R2, R10 ;  /* 0x0000000a00027213 */ /* 0x001fe20000000000 */
[----:B------:R-:W-:Y:S01]  /*d980*/  @!P3 IMAD.MOV R15, RZ, RZ, -R15 ;  /* 0x000000ffff0fb224 */ /* 0x000fe200078e0a0f */
[----:B------:R-:W-:Y:S01]  /*d990*/  ISETP.GT.U32.AND P3, PT, R5, R18, PT ;  /* 0x000000120500720c */ /* 0x000fe20003f64070 */
[----:B------:R-:W-:Y:S01]  /*d9a0*/  @!P6 IMAD.IADD R9, R9, 0x1, -R5 ;  /* 0x000000010909e824 */ /* 0x000fe200078e0a05 */
[----:B------:R-:W-:Y:S01]  /*d9b0*/  ISETP.GT.U32.AND P6, PT, R5, R19, PT ;  /* 0x000000130500720c */ /* 0x000fe20003fc4070 */
[----:B------:R-:W-:Y:S01]  /*d9c0*/  IMAD.HI.U32 R13, R8, R6, RZ ;  /* 0x00000006080d7227 */ /* 0x000fe200078e00ff */
[----:B------:R-:W-:Y:S03]  /*d9d0*/  STL [R1+0x438], R15 ;  /* 0x0004380f01007387 */ /* 0x000fe60000100800 */
[----:B------:R-:W-:-:S02]  /*d9e0*/  IMAD.MOV R13, RZ, RZ, -R13 ;  /* 0x000000ffff0d7224 */ /* 0x000fc400078e0a0d */
[----:B------:R-:W-:Y:S02]  /*d9f0*/  VIADD R20, R29, 0x107 ;  /* 0x000001071d147836 */ /* 0x000fe40000000000 */
[C---:B------:R-:W-:Y:S02]  /*da00*/  IMAD R6, R5.reuse, R13, R6 ;  /* 0x0000000d05067224 */ /* 0x040fe400078e0206 */
[----:B------:R-:W-:Y:S01]  /*da10*/  @!P3 IMAD.IADD R18, R18, 0x1, -R5 ;  /* 0x000000011212b824 */ /* 0x000fe200078e0a05 */
[----:B------:R-:W-:Y:S01]  /*da20*/  IABS R3, R20 ;  /* 0x0000001400037213 */ /* 0x000fe20000000000 */
[----:B------:R-:W-:Y:S01]  /*da30*/  IMAD.MOV.U32 R21, RZ, RZ, R9 ;  /* 0x000000ffff157224 */ /* 0x000fe200078e0009 */
[----:B------:R-:W-:Y:S01]  /*da40*/  ISETP.GT.U32.AND P3, PT, R5, R6, PT ;  /* 0x000000060500720c */ /* 0x000fe20003f64070 */
[----:B------:R-:W-:Y:S01]  /*da50*/  @!P6 IMAD.IADD R19, R19, 0x1, -R5 ;  /* 0x000000011313e824 */ /* 0x000fe200078e0a05 */
[----:B------:R-:W-:Y:S01]  /*da60*/  ISETP.GT.U32.AND P6, PT, R5, R18, PT ;  /* 0x000000120500720c */ /* 0x000fe20003fc4070 */
[----:B------:R-:W-:-:S02]  /*da70*/  @!P4 IMAD.MOV R21, RZ, RZ, -R21 ;  /* 0x000000ffff15c224 */ /* 0x000fc400078e0a15 */
[----:B------:R-:W-:Y:S01]  /*da80*/  VIADD R12, R29, 0x105 ;  /* 0x000001051d0c7836 */ /* 0x000fe20000000000 */
[----:B------:R-:W-:Y:S01]  /*da90*/  ISETP.GT.U32.AND P4, PT, R5, R19, PT ;  /* 0x000000130500720c */ /* 0x000fe20003f84070 */
[C---:B------:R-:W-:Y:S01]  /*daa0*/  IMAD.HI.U32 R14, R8.reuse, R2, RZ ;  /* 0x00000002080e7227 */ /* 0x040fe200078e00ff */
[----:B------:R0:W-:Y:S02]  /*dab0*/  STL [R1+0x434], R21 ;  /* 0x0004341501007387 */ /* 0x0001e40000100800 */
[----:B------:R-:W-:Y:S01]  /*dac0*/  IABS R17, R12 ;  /* 0x0000000c00117213 */ /* 0x000fe20000000000 */
[----:B------:R-:W-:-:S04]  /*dad0*/  IMAD.HI.U32 R11, R8, R3, RZ ;  /* 0x00000003080b7227 */ /* 0x000fc800078e00ff */
[----:B------:R-:W-:Y:S02]  /*dae0*/  IMAD.MOV R4, RZ, RZ, -R14 ;  /* 0x000000ffff047224 */ /* 0x000fe400078e0a0e */
[----:B------:R-:W-:Y:S02]  /*daf0*/  IMAD.MOV R11, RZ, RZ, -R11 ;  /* 0x000000ffff0b7224 */ /* 0x000fe400078e0a0b */
[----:B------:R-:W-:Y:S02]  /*db00*/  VIADD R13, R29, 0x104 ;  /* 0x000001041d0d7836 */ /* 0x000fe40000000000 */
[----:B------:R-:W-:Y:S02]  /*db10*/  @!P3 IMAD.IADD R6, R6, 0x1, -R5 ;  /* 0x000000010606b824 */ /* 0x000fe400078e0a05 */
[C---:B------:R-:W-:Y:S02]  /*db20*/  IMAD R2, R5.reuse, R4, R2 ;  /* 0x0000000405027224 */ /* 0x040fe400078e0202 */
[----:B------:R-:W-:Y:S01]  /*db30*/  IMAD.MOV.U32 R9, RZ, RZ, R17 ;  /* 0x000000ffff097224 */ /* 0x000fe200078e0011 */
[C---:B------:R-:W-:Y:S01]  /*db40*/  ISETP.GT.U32.AND P3, PT, R5.reuse, R6, PT ;  /* 0x000000060500720c */ /* 0x040fe20003f64070 */
[----:B------:R-:W-:Y:S01]  /*db50*/  IMAD R3, R5, R11, R3 ;  /* 0x0000000b05037224 */ /* 0x000fe200078e0203 */
[----:B------:R-:W-:Y:S01]  /*db60*/  IABS R11, R13 ;  /* 0x0000000d000b7213 */ /* 0x000fe20000000000 */
[----:B------:R-:W-:Y:S01]  /*db70*/  @!P4 IMAD.IADD R19, R19, 0x1, -R5 ;  /* 0x000000011313c824 */ /* 0x000fe200078e0a05 */
[----:B------:R-:W-:Y:S01]  /*db80*/  ISETP.GT.U32.AND P4, PT, R5, R2, PT ;  /* 0x000000020500720c */ /* 0x000fe20003f84070 */
[----:B------:R-:W-:-:S04]  /*db90*/  IMAD.HI.U32 R23, R8, R9, RZ ;  /* 0x0000000908177227 */ /* 0x000fc800078e00ff */
[----:B------:R-:W-:Y:S01]  /*dba0*/  @!P6 IMAD.IADD R18, R18, 0x1, -R5 ;  /* 0x000000011212e824 */ /* 0x000fe200078e0a05 */
[----:B------:R-:W-:Y:S01]  /*dbb0*/  ISETP.GT.U32.AND P6, PT, R5, R3, PT ;  /* 0x000000030500720c */ /* 0x000fe20003fc4070 */
[----:B0-----:R-:W-:-:S04]  /*dbc0*/  IMAD.HI.U32 R21, R8, R11, RZ ;  /* 0x0000000b08157227 */ /* 0x001fc800078e00ff */
[----:B------:R-:W-:Y:S02]  /*dbd0*/  IMAD.MOV R23, RZ, RZ, -R23 ;  /* 0x000000ffff177224 */ /* 0x000fe400078e0a17 */
[----:B------:R-:W-:Y:S02]  /*dbe0*/  VIADD R4, R29, 0x103 ;  /* 0x000001031d047836 */ /* 0x000fe40000000000 */
[----:B------:R-:W-:Y:S02]  /*dbf0*/  IMAD.MOV R21, RZ, RZ, -R21 ;  /* 0x000000ffff157224 */ /* 0x000fe400078e0a15 */
[C---:B------:R-:W-:Y:S01]  /*dc00*/  IMAD R9, R5.reuse, R23, R9 ;  /* 0x0000001705097224 */ /* 0x040fe200078e0209 */
[----:B------:R-:W-:Y:S01]  /*dc10*/  IABS R22, R4 ;  /* 0x0000000400167213 */ /* 0x000fe20000000000 */
[C---:B------:R-:W-:Y:S02]  /*dc20*/  IMAD R11, R5.reuse, R21, R11 ;  /* 0x00000015050b7224 */ /* 0x040fe400078e020b */
[--C-:B------:R-:W-:Y:S01]  /*dc30*/  @!P3 IMAD.IADD R6, R6, 0x1, -R5.reuse ;  /* 0x000000010606b824 */ /* 0x100fe200078e0a05 */
[----:B------:R-:W-:Y:S01]  /*dc40*/  ISETP.GT.U32.AND P3, PT, R5, R9, PT ;  /* 0x000000090500720c */ /* 0x000fe20003f64070 */
[----:B------:R-:W-:Y:S01]  /*dc50*/  @!P4 IMAD.IADD R2, R2, 0x1, -R5 ;  /* 0x000000010202c824 */ /* 0x000fe200078e0a05 */
[----:B------:R-:W-:Y:S01]  /*dc60*/  ISETP.GE.AND P4, PT, R20, RZ, PT ;  /* 0x000000ff1400720c */ /* 0x000fe20003f86270 */
[----:B------:R-:W-:-:S02]  /*dc70*/  IMAD.MOV.U32 R25, RZ, RZ, R18 ;  /* 0x000000ffff197224 */ /* 0x000fc400078e0012 */
[----:B------:R-:W-:Y:S01]  /*dc80*/  @!P6 IMAD.IADD R3, R3, 0x1, -R5 ;  /* 0x000000010303e824 */ /* 0x000fe200078e0a05 */
[----:B------:R-:W-:Y:S01]  /*dc90*/  ISETP.GT.U32.AND P6, PT, R5, R11, PT ;  /* 0x0000000b0500720c */ /* 0x000fe20003fc4070 */
[----:B------:R-:W-:Y:S02]  /*dca0*/  IMAD.MOV.U32 R20, RZ, RZ, R19 ;  /* 0x000000ffff147224 */ /* 0x000fe400078e0013 */
[----:B------:R-:W-:-:S04]  /*dcb0*/  IMAD.HI.U32 R21, R8, R22, RZ ;  /* 0x0000001608157227 */ /* 0x000fc800078e00ff */
[----:B------:R-:W-:Y:S02]  /*dcc0*/  VIADD R16, R29, 0x102 ;  /* 0x000001021d107836 */ /* 0x000fe40000000000 */
[----:B------:R-:W-:Y:S01]  /*dcd0*/  @!P0 IMAD.MOV R25, RZ, RZ, -R25 ;  /* 0x000000ffff198224 */ /* 0x000fe200078e0a19 */
[----:B------:R-:W-:Y:S01]  /*dce0*/  ISETP.GT.U32.AND P0, PT, R5, R3, PT ;  /* 0x000000030500720c */ /* 0x000fe20003f04070 */
[----:B------:R-:W-:Y:S01]  /*dcf0*/  @!P5 IMAD.MOV R20, RZ, RZ, -R20 ;  /* 0x000000ffff14d224 */ /* 0x000fe200078e0a14 */
[----:B------:R-:W-:Y:S01]  /*dd00*/  IABS R14, R16 ;  /* 0x00000010000e7213 */ /* 0x000fe20000000000 */
[----:B------:R-:W-:Y:S01]  /*dd10*/  IMAD.MOV R21, RZ, RZ, -R21 ;  /* 0x000000ffff157224 */ /* 0x000fe200078e0a15 */
[----:B------:R-:W-:Y:S01]  /*dd20*/  STL [R1+0x42c], R25 ;  /* 0x00042c1901007387 */ /* 0x000fe20000100800 */
[----:B------:R-:W-:Y:S02]  /*dd30*/  VIADD R15, R29, 0x101 ;  /* 0x000001011d0f7836 */ /* 0x000fe40000000000 */
[----:B------:R-:W-:Y:S01]  /*dd40*/  IMAD R21, R5, R21, R22 ;  /* 0x0000001505157224 */ /* 0x000fe200078e0216 */
[----:B------:R0:W-:Y:S01]  /*dd50*/  STL [R1+0x428], R20 ;  /* 0x0004281401007387 */ /* 0x0001e20000100800 */
[----:B------:R-:W-:Y:S01]  /*dd60*/  @!P3 IMAD.IADD R9, R9, 0x1, -R5 ;  /* 0x000000010909b824 */ /* 0x000fe200078e0a05 */
[----:B------:R-:W-:Y:S01]  /*dd70*/  IABS R17, R15 ;  /* 0x0000000f00117213 */ /* 0x000fe20000000000 */
[----:B------:R-:W-:Y:S01]  /*dd80*/  IMAD.HI.U32 R24, R8, R14, RZ ;  /* 0x0000000e08187227 */ /* 0x000fe200078e00ff */
[----:B------:R-:W-:-:S03]  /*dd90*/  ISETP.GT.U32.AND P3, PT, R5, R2, PT ;  /* 0x000000020500720c */ /* 0x000fc60003f64070 */
[----:B------:R-:W-:Y:S01]  /*dda0*/  @!P6 IMAD.IADD R11, R11, 0x1, -R5 ;  /* 0x000000010b0be824 */ /* 0x000fe200078e0a05 */
[----:B------:R-:W-:Y:S01]  /*ddb0*/  ISETP.GT.U32.AND P6, PT, R5, R9, PT ;  /* 0x000000090500720c */ /* 0x000fe20003fc4070 */
[----:B------:R-:W-:-:S03]  /*ddc0*/  IMAD.HI.U32 R23, R8, R17, RZ ;  /* 0x0000001108177227 */ /* 0x000fc600078e00ff */
[C---:B------:R-:W-:Y:S01]  /*ddd0*/  ISETP.GT.U32.AND P5, PT, R5.reuse, R11, PT ;  /* 0x0000000b0500720c */ /* 0x040fe20003fa4070 */
[----:B0-----:R-:W-:Y:S02]  /*dde0*/  IMAD.MOV.U32 R20, RZ, RZ, R6 ;  /* 0x000000ffff147224 */ /* 0x001fe400078e0006 */
[----:B------:R-:W-:Y:S02]  /*ddf0*/  IMAD.MOV R24, RZ, RZ, -R24 ;  /* 0x000000ffff187224 */ /* 0x000fe400078e0a18 */
[----:B------:R-:W-:Y:S01]  /*de00*/  @!P1 IMAD.MOV R20, RZ, RZ, -R20 ;  /* 0x000000ffff149224 */ /* 0x000fe200078e0a14 */
[----:B------:R-:W-:Y:S01]  /*de10*/  ISETP.GT.U32.AND P1, PT, R5, R21, PT ;  /* 0x000000150500720c */ /* 0x000fe20003f24070 */
        /* <DEDUP_REMOVED lines=10> */
[--C-:B------:R-:W-:Y:S01]  /*dec0*/  @!P1 IMAD.IADD R21, R21, 0x1, -R5.reuse ;  /* 0x0000000115159824 */ /* 0x100fe200078e0a05 */
[----:B------:R-:W-:Y:S01]  /*ded0*/  ISETP.GE.AND P1, PT, R13, RZ, PT ;  /* 0x000000ff0d00720c */ /* 0x000fe20003f26270 */
[----:B------:R-:W-:Y:S01]  /*dee0*/  @!P6 IMAD.IADD R9, R9, 0x1, -R5 ;  /* 0x000000010909e824 */ /* 0x000fe200078e0a05 */
[----:B------:R-:W-:Y:S01]  /*def0*/  ISETP.GT.U32.AND P6, PT, R5, R17, PT ;  /* 0x000000110500720c */ /* 0x000fe20003fc4070 */
[----:B------:R-:W-:-:S04]  /*df00*/  IMAD.HI.U32 R10, R8, R19, RZ ;  /* 0x00000013080a7227 */ /* 0x000fc800078e00ff */
[----:B------:R-:W-:Y:S01]  /*df10*/  @!P5 IMAD.IADD R11, R11, 0x1, -R5 ;  /* 0x000000010b0bd824 */ /* 0x000fe200078e0a05 */
[----:B------:R-:W-:Y:S01]  /*df20*/  ISETP.GE.AND P5, PT, R12, RZ, PT ;  /* 0x000000ff0c00720c */ /* 0x000fe20003fa6270 */
[----:B------:R-:W-:Y:S02]  /*df30*/  IMAD.MOV R10, RZ, RZ, -R10 ;  /* 0x000000ffff0a7224 */ /* 0x000fe400078e0a0a */
[----:B------:R-:W-:Y:S02]  /*df40*/  IMAD.MOV.U32 R23, RZ, RZ, R3 ;  /* 0x000000ffff177224 */ /* 0x000fe400078e0003 */
[----:B------:R-:W-:Y:S02]  /*df50*/  VIADD R6, R29, 0xff ;  /* 0x000000ff1d067836 */ /* 0x000fe40000000000 */
[C---:B------:R-:W-:Y:S02]  /*df60*/  IMAD R10, R5.reuse, R10, R19 ;  /* 0x0000000a050a7224 */ /* 0x040fe400078e0213 */
[----:B------:R-:W-:Y:S01]  /*df70*/  @!P4 IMAD.MOV R23, RZ, RZ, -R23 ;  /* 0x000000ffff17c224 */ /* 0x000fe200078e0a17 */
[----:B------:R-:W-:Y:S01]  /*df80*/  ISETP.GT.U32.AND P4, PT, R5, R21, PT ;  /* 0x000000150500720c */ /* 0x000fe20003f84070 */
[----:B------:R-:W-:Y:S01]  /*df90*/  IMAD.MOV.U32 R3, RZ, RZ, R11 ;  /* 0x000000ffff037224 */ /* 0x000fe200078e000b */
[----:B0-----:R-:W-:Y:S01]  /*dfa0*/  IABS R20, R6 ;  /* 0x0000000600147213 */ /* 0x001fe20000000000 */
[----:B------:R-:W-:Y:S01]  /*dfb0*/  @!P0 IMAD.IADD R14, R14, 0x1, -R5 ;  /* 0x000000010e0e8824 */ /* 0x000fe200078e0a05 */
[----:B------:R-:W-:Y:S01]  /*dfc0*/  ISETP.GE.AND P0, PT, R4, RZ, PT ;  /* 0x000000ff0400720c */ /* 0x000fe20003f06270 */
[----:B------:R-:W-:Y:S01]  /*dfd0*/  IMAD.MOV.U32 R22, RZ, RZ, R2 ;  /* 0x000000ffff167224 */ /* 0x000fe200078e0002 */
[----:B------:R-:W-:Y:S01]  /*dfe0*/  STL [R1+0x420], R23 ;  /* 0x0004201701007387 */ /* 0x000fe20000100800 */
[----:B------:R-:W-:-:S02]  /*dff0*/  IMAD.MOV.U32 R2, RZ, RZ, R9 ;  /* 0x000000ffff027224 */ /* 0x000fc400078e0009 */
[----:B------:R-:W-:Y:S01]  /*e000*/  @!P1 IMAD.MOV R3, RZ, RZ, -R3 ;  /* 0x000000ffff039224 */ /* 0x000fe200078e0a03 */
[----:B------:R-:W-:Y:S01]  /*e010*/  ISETP.GT.U32.AND P1, PT, R5, R10, PT ;  /* 0x0000000a0500720c */ /* 0x000fe20003f24070 */
[----:B------:R-:W-:Y:S01]  /*e020*/  @!P6 IMAD.IADD R17, R17, 0x1, -R5 ;  /* 0x000000011111e824 */ /* 0x000fe200078e0a05 */
[----:B------:R-:W-:Y:S01]  /*e030*/  ISETP.GT.U32.AND P6, PT, R5, R14, PT ;  /* 0x0000000e0500720c */ /* 0x000fe20003fc4070 */
[----:B------:R-:W-:-:S04]  /*e040*/  IMAD.HI.U32 R12, R8, R20, RZ ;  /* 0x00000014080c7227 */ /* 0x000fc800078e00ff */
[----:B------:R-:W-:Y:S01]  /*e050*/  @!P3 IMAD.MOV R22, RZ, RZ, -R22 ;  /* 0x000000ffff16b224 */ /* 0x000fe200078e0a16 */
[----:B------:R-:W-:Y:S01]  /*e060*/  ISETP.GT.U32.AND P3, PT, R5, R17, PT ;  /* 0x000000110500720c */ /* 0x000fe20003f64070 */
[----:B------:R-:W-:Y:S01]  /*e070*/  @!P5 IMAD.MOV R2, RZ, RZ, -R2 ;  /* 0x000000ffff02d224 */ /* 0x000fe200078e0a02 */
[----:B------:R-:W-:Y:S01]  /*e080*/  ISETP.GE.AND P5, PT, R16, RZ, PT ;  /* 0x000000ff1000720c */ /* 0x000fe20003fa6270 */
[----:B------:R-:W-:Y:S01]  /*e090*/  IMAD.MOV R12, RZ, RZ, -R12 ;  /* 0x000000ffff0c7224 */ /* 0x000fe200078e0a0c */
[----:B------:R-:W-:Y:S01]  /*e0a0*/  STL [R1+0x41c], R22 ;  /* 0x00041c1601007387 */ /* 0x000fe20000100800 */
[----:B------:R-:W-:Y:S01]  /*e0b0*/  @!P4 IMAD.IADD R21, R21, 0x1, -R5 ;  /* 0x000000011515c824 */ /* 0x000fe200078e0a05 */
[----:B------:R-:W-:Y:S01]  /*e0c0*/  ISETP.GE.AND P4, PT, R15, RZ, PT ;  /* 0x000000ff0f00720c */ /* 0x000fe20003f86270 */
[----:B------:R-:W-:Y:S01]  /*e0d0*/  IMAD R20, R5, R12, R20 ;  /* 0x0000000c05147224 */ /* 0x000fe200078e0214 */
[----:B------:R0:W-:Y:S01]  /*e0e0*/  STL [R1+0x418], R2 ;  /* 0x0004180201007387 */ /* 0x0001e20000100800 */
[----:B------:R-:W-:-:S02]  /*e0f0*/  IMAD.MOV.U32 R12, RZ, RZ, R21 ;  /* 0x000000ffff0c7224 */ /* 0x000fc400078e0015 */
[--C-:B------:R-:W-:Y:S01]  /*e100*/  @!P1 IMAD.IADD R10, R10, 0x1, -R5.reuse ;  /* 0x000000010a0a9824 */ /* 0x100fe200078e0a05 */
[----:B------:R1:W-:Y:S01]  /*e110*/  STL [R1+0x414], R3 ;  /* 0x0004140301007387 */ /* 0x0003e20000100800 */
[--C-:B------:R-:W-:Y:S01]  /*e120*/  @!P6 IMAD.IADD R14, R14, 0x1, -R5.reuse ;  /* 0x000000010e0ee824 */ /* 0x100fe200078e0a05 */
[C---:B------:R-:W-:Y:S01]  /*e130*/  ISETP.GT.U32.AND P6, PT, R5.reuse, R20, PT ;  /* 0x000000140500720c */ /* 0x040fe20003fc4070 */
[----:B------:R-:W-:Y:S01]  /*e140*/  @!P0 IMAD.MOV R12, RZ, RZ, -R12 ;  /* 0x000000ffff0c8224 */ /* 0x000fe200078e0a0c */
[----:B------:R-:W-:Y:S01]  /*e150*/  ISETP.GT.U32.AND P0, PT, R5, R10, PT ;  /* 0x0000000a0500720c */ /* 0x000fe20003f04070 */
[----:B------:R-:W-:Y:S01]  /*e160*/  @!P3 IMAD.IADD R17, R17, 0x1, -R5 ;  /* 0x000000011111b824 */ /* 0x000fe200078e0a05 */
[----:B------:R-:W-:Y:S01]  /*e170*/  ISETP.GE.AND P1, PT, R6, RZ, PT ;  /* 0x000000ff0600720c */ /* 0x000fe20003f26270 */
[C---:B0-----:R-:W-:Y:S01]  /*e180*/  VIADD R2, R29.reuse, 0xfe ;  /* 0x000000fe1d027836 */ /* 0x041fe20000000000 */
[----:B------:R0:W-:Y:S01]  /*e190*/  STL [R1+0x410], R12 ;  /* 0x0004100c01007387 */ /* 0x0001e20000100800 */
[----:B------:R-:W-:Y:S01]  /*e1a0*/  ISETP.GE.AND P3, PT, R18, RZ, PT ;  /* 0x000000ff1200720c */ /* 0x000fe20003f66270 */
[----:B-1----:R-:W-:-:S02]  /*e1b0*/  VIADD R3, R29, 0xfd ;  /* 0x000000fd1d037836 */ /* 0x002fc40000000000 */
[----:B------:R-:W-:-:S03]  /*e1c0*/  IABS R4, R2 ;  /* 0x0000000200047213 */ /* 0x000fc60000000000 */
[----:B------:R-:W-:Y:S01]  /*e1d0*/  IABS R11, R3 ;  /* 0x00000003000b7213 */ /* 0x000fe20000000000 */
[----:B------:R-:W-:Y:S01]  /*e1e0*/  @!P6 IMAD.IADD R20, R20, 0x1, -R5 ;  /* 0x000000011414e824 */ /* 0x000fe200078e0a05 */
[----:B------:R-:W-:Y:S01]  /*e1f0*/  ISETP.GE.AND P6, PT, R2, RZ, PT ;  /* 0x000000ff0200720c */ /* 0x000fe20003fc6270 */
[----:B------:R-:W-:-:S04]  /*e200*/  IMAD.HI.U32 R9, R8, R4, RZ ;  /* 0x0000000408097227 */ /* 0x000fc800078e00ff */
[----:B------:R-:W-:Y:S02]  /*e210*/  IMAD.MOV R9, RZ, RZ, -R9 ;  /* 0x000000ffff097224 */ /* 0x000fe400078e0a09 */
[----:B------:R-:W-:Y:S02]  /*e220*/  IMAD.MOV.U32 R6, RZ, RZ, R11 ;  /* 0x000000ffff067224 */ /* 0x000fe400078e000b */
[----:B------:R-:W-:Y:S02]  /*e230*/  IMAD.MOV.U32 R11, RZ, RZ, R17 ;  /* 0x000000ffff0b7224 */ /* 0x000fe400078e0011 */
[C---:B------:R-:W-:Y:S02]  /*e240*/  IMAD R17, R5.reuse, R9, R4 ;  /* 0x0000000905117224 */ /* 0x040fe400078e0204 */
[----:B0-----:R-:W-:Y:S02]  /*e250*/  IMAD.MOV.U32 R12, RZ, RZ, R14 ;  /* 0x000000ffff0c7224 */ /* 0x001fe400078e000e */
[----:B------:R-:W-:Y:S01]  /*e260*/  @!P0 IMAD.IADD R10, R10, 0x1, -R5 ;  /* 0x000000010a0a8824 */ /* 0x000fe200078e0a05 */
[C---:B------:R-:W-:Y:S01]  /*e270*/  ISETP.GT.U32.AND P0, PT, R5.reuse, R17, PT ;  /* 0x000000110500720c */ /* 0x040fe20003f04070 */
[----:B------:R-:W-:Y:S01]  /*e280*/  @!P5 IMAD.MOV R12, RZ, RZ, -R12 ;  /* 0x000000ffff0cd224 */ /* 0x000fe200078e0a0c */
[----:B------:R-:W-:Y:S01]  /*e290*/  ISETP.GT.U32.AND P5, PT, R5, R20, PT ;  /* 0x000000140500720c */ /* 0x000fe20003fa4070 */
[----:B------:R-:W-:-:S03]  /*e2a0*/  IMAD.HI.U32 R2, R8, R6, RZ ;  /* 0x0000000608027227 */ /* 0x000fc600078e00ff */
[----:B------:R0:W-:Y:S01]  /*e2b0*/  STL [R1+0x404], R12 ;  /* 0x0004040c01007387 */ /* 0x0001e20000100800 */
[----:B------:R-:W-:Y:S02]  /*e2c0*/  IMAD.MOV R2, RZ, RZ, -R2 ;  /* 0x000000ffff027224 */ /* 0x000fe400078e0a02 */
[----:B------:R-:W-:Y:S02]  /*e2d0*/  VIADD R4, R29, 0xfc ;  /* 0x000000fc1d047836 */ /* 0x000fe40000000000 */
[----:B------:R-:W-:Y:S02]  /*e2e0*/  IMAD.MOV.U32 R9, RZ, RZ, R10 ;  /* 0x000000ffff097224 */ /* 0x000fe400078e000a */
[----:B------:R-:W-:Y:S01]  /*e2f0*/  IMAD R14, R5, R2, R6 ;  /* 0x00000002050e7224 */ /* 0x000fe200078e0206 */
[----:B------:R-:W-:Y:S01]  /*e300*/  IABS R16, R4 ;  /* 0x0000000400107213 */ /* 0x000fe20000000000 */
[----:B------:R-:W-:Y:S01]  /*e310*/  @!P4 IMAD.MOV R11, RZ, RZ, -R11 ;  /* 0x000000ffff0bc224 */ /* 0x000fe200078e0a0b */
[----:B------:R-:W-:Y:S01]  /*e320*/  ISETP.GE.AND P4, PT, R3, RZ, PT ;  /* 0x000000ff0300720c */ /* 0x000fe20003f86270 */
[----:B------:R-:W-:-:S02]  /*e330*/  @!P0 IMAD.IADD R17, R17, 0x1, -R5 ;  /* 0x0000000111118824 */ /* 0x000fc400078e0a05 */
[----:B------:R-:W-:Y:S01]  /*e340*/  @!P3 IMAD.MOV R9, RZ, RZ, -R9 ;  /* 0x000000ffff09b224 */ /* 0x000fe200078e0a09 */
[----:B------:R1:W-:Y:S01]  /*e350*/  STL [R1+0x398], R11 ;  /* 0x0003980b01007387 */ /* 0x0003e20000100800 */
[----:B------:R-:W-:Y:S01]  /*e360*/  @!P5 IMAD.IADD R20, R20, 0x1, -R5 ;  /* 0x000000011414d824 */ /* 0x000fe200078e0a05 */
[----:B------:R-:W-:Y:S01]  /*e370*/  ISETP.GT.U32.AND P5, PT, R5, R14, PT ;  /* 0x0000000e0500720c */ /* 0x000fe20003fa4070 */
[----:B------:R-:W-:Y:S01]  /*e380*/  VIADD R2, R29, 0xfa ;  /* 0x000000fa1d027836 */ /* 0x000fe20000000000 */
[----:B------:R3:W-:Y:S01]  /*e390*/  STL [R1+0x3cc], R9 ;  /* 0x0003cc0901007387 */ /* 0x0007e20000100800 */
[----:B------:R-:W-:Y:S01]  /*e3a0*/  ISETP.GT.U32.AND P0, PT, R5, R17, PT ;  /* 0x000000110500720c */ /* 0x000fe20003f04070 */
[C---:B------:R-:W-:Y:S01]  /*e3b0*/  VIADD R3, R29.reuse, 0xfb ;  /* 0x000000fb1d037836 */ /* 0x040fe20000000000 */
[----:B------:R-:W-:Y:S01]  /*e3c0*/  ISETP.GE.AND P3, PT, R4, RZ, PT ;  /* 0x000000ff0400720c */ /* 0x000fe20003f66270 */
[----:B0-----:R-:W-:Y:S01]  /*e3d0*/  VIADD R12, R29, 0xf9 ;  /* 0x000000f91d0c7836 */ /* 0x001fe20000000000 */
[----:B------:R-:W-:Y:S01]  /*e3e0*/  IABS R6, R2 ;  /* 0x0000000200067213 */ /* 0x000fe20000000000 */
[----:B-1----:R-:W-:Y:S01]  /*e3f0*/  IMAD.MOV.U32 R11, RZ, RZ, R20 ;  /* 0x000000ffff0b7224 */ /* 0x002fe200078e0014 */
[----:B------:R-:W-:Y:S01]  /*e400*/  IABS R13, R3 ;  /* 0x00000003000d7213 */ /* 0x000fe20000000000 */
[----:B---3--:R-:W-:-:S04]  /*e410*/  IMAD.HI.U32 R9, R8, R16, RZ ;  /* 0x0000001008097227 */ /* 0x008fc800078e00ff */
[----:B------:R-:W-:Y:S02]  /*e420*/  IMAD.MOV R9, RZ, RZ, -R9 ;  /* 0x000000ffff097224 */ /* 0x000fe400078e0a09 */
[--C-:B------:R-:W-:Y:S02]  /*e430*/  @!P5 IMAD.IADD R14, R14, 0x1, -R5.reuse ;  /* 0x000000010e0ed824 */ /* 0x100fe400078e0a05 */
[----:B------:R-:W-:Y:S02]  /*e440*/  IMAD R16, R5, R9, R16 ;  /* 0x0000000905107224 */ /* 0x000fe400078e0210 */
[----:B------:R-:W-:Y:S01]  /*e450*/  @!P0 IMAD.IADD R17, R17, 0x1, -R5 ;  /* 0x0000000111118824 */ /* 0x000fe200078e0a05 */
[C---:B------:R-:W-:Y:S01]  /*e460*/  ISETP.GT.U32.AND P5, PT, R5.reuse, R14, PT ;  /* 0x0000000e0500720c */ /* 0x040fe20003fa4070 */
[----:B------:R-:W-:Y:S01]  /*e470*/  IMAD.MOV.U32 R10, RZ, RZ, R6 ;  /* 0x000000ffff0a7224 */ /* 0x000fe200078e0006 */
[----:B------:R-:W-:Y:S01]  /*e480*/  ISETP.GT.U32.AND P0, PT, R5, R16, PT ;  /* 0x000000100500720c */ /* 0x000fe20003f04070 */
[----:B------:R-:W-:-:S04]  /*e490*/  IMAD.HI.U32 R6, R8, R13, RZ ;  /* 0x0000000d08067227 */ /* 0x000fc800078e00ff */
[----:B------:R-:W-:-:S04]  /*e4a0*/  IMAD.HI.U32 R4, R8, R10, RZ ;  /* 0x0000000a08047227 */ /* 0x000fc800078e00ff */
[----:B------:R-:W-:Y:S02]  /*e4b0*/  IMAD.MOV R6, RZ, RZ, -R6 ;  /* 0x000000ffff067224 */ /* 0x000fe400078e0a06 */
[----:B------:R-:W-:Y:S01]  /*e4c0*/  @!P1 IMAD.MOV R11, RZ, RZ, -R11 ;  /* 0x000000ffff0b9224 */ /* 0x000fe200078e0a0b */
[----:B------:R-:W-:Y:S01]  /*e4d0*/  ISETP.GE.AND P1, PT, R3, RZ, PT ;  /* 0x000000ff0300720c */ /* 0x000fe20003f26270 */
[----:B------:R-:W-:Y:S02]  /*e4e0*/  VIADD R3, R29, 0xf8 ;  /* 0x000000f81d037836 */ /* 0x000fe40000000000 */
[----:B------:R-:W-:Y:S01]  /*e4f0*/  IMAD.MOV R4, RZ, RZ, -R4 ;  /* 0x000000ffff047224 */ /* 0x000fe200078e0a04 */
[----:B------:R-:W-:Y:S01]  /*e500*/  STL [R1+0x40c], R11 ;  /* 0x00040c0b01007387 */ /* 0x000fe20000100800 */
[----:B------:R-:W-:Y:S01]  /*e510*/  IMAD R13, R5, R6, R13 ;  /* 0x00000006050d7224 */ /* 0x000fe200078e020d */
[----:B------:R-:W-:Y:S01]  /*e520*/  IABS R18, R3 ;  /* 0x0000000300127213 */ /* 0x000fe20000000000 */
[----:B------:R-:W-:-:S02]  /*e530*/  IMAD.MOV.U32 R19, RZ, RZ, R17 ;  /* 0x000000ffff137224 */ /* 0x000fc400078e0011 */
[C---:B------:R-:W-:Y:S01]  /*e540*/  IMAD R10, R5.reuse, R4, R10 ;  /* 0x00000004050a7224 */ /* 0x040fe200078e020a */
[----:B------:R-:W-:Y:S01]  /*e550*/  IABS R4, R12 ;  /* 0x0000000c00047213 */ /* 0x000fe20000000000 */
[--C-:B------:R-:W-:Y:S02]  /*e560*/  @!P0 IMAD.IADD R16, R16, 0x1, -R5.reuse ;  /* 0x0000000110108824 */ /* 0x100fe400078e0a05 */
[----:B------:R-:W-:Y:S01]  /*e570*/  @!P5 IMAD.IADD R14, R14, 0x1, -R5 ;  /* 0x000000010e0ed824 */ /* 0x000fe200078e0a05 */
[C---:B------:R-:W-:Y:S01]  /*e580*/  ISETP.GT.U32.AND P5, PT, R5.reuse, R13, PT ;  /* 0x0000000d0500720c */ /* 0x040fe20003fa4070 */
[----:B------:R-:W-:Y:S01]  /*e590*/  @!P6 IMAD.MOV R19, RZ, RZ, -R19 ;  /* 0x000000ffff13e224 */ /* 0x000fe200078e0a13 */
[C---:B------:R-:W-:Y:S01]  /*e5a0*/  ISETP.GT.U32.AND P6, PT, R5.reuse, R16, PT ;  /* 0x000000100500720c */ /* 0x040fe20003fc4070 */
[----:B------:R-:W-:Y:S01]  /*e5b0*/  IMAD.MOV.U32 R17, RZ, RZ, R18 ;  /* 0x000000ffff117224 */ /* 0x000fe200078e0012 */
[----:B------:R-:W-:Y:S01]  /*e5c0*/  ISETP.GT.U32.AND P0, PT, R5, R10, PT ;  /* 0x0000000a0500720c */ /* 0x000fe20003f04070 */
[----:B------:R-:W-:Y:S01]  /*e5d0*/  IMAD.HI.U32 R18, R8, R4, RZ ;  /* 0x0000000408127227 */ /* 0x000fe200078e00ff */
[----:B------:R0:W-:Y:S03]  /*e5e0*/  STL [R1+0x408], R19 ;  /* 0x0004081301007387 */ /* 0x0001e60000100800 */
[----:B------:R-:W-:-:S02]  /*e5f0*/  IMAD.MOV R18, RZ, RZ, -R18 ;  /* 0x000000ffff127224 */ /* 0x000fc400078e0a12 */
[----:B------:R-:W-:Y:S02]  /*e600*/  VIADD R6, R29, 0xf7 ;  /* 0x000000f71d067836 */ /* 0x000fe40000000000 */
[--C-:B------:R-:W-:Y:S02]  /*e610*/  @!P5 IMAD.IADD R13, R13, 0x1, -R5.reuse ;  /* 0x000000010d0dd824 */ /* 0x100fe400078e0a05 */
[--C-:B------:R-:W-:Y:S01]  /*e620*/  @!P6 IMAD.IADD R16, R16, 0x1, -R5.reuse ;  /* 0x000000011010e824 */ /* 0x100fe200078e0a05 */
[----:B------:R-:W-:Y:S01]  /*e630*/  IABS R15, R6 ;  /* 0x00000006000f7213 */ /* 0x000fe20000000000 */
[----:B0-----:R-:W-:Y:S01]  /*e640*/  IMAD.MOV.U32 R19, RZ, RZ, R14 ;  /* 0x000000ffff137224 */ /* 0x001fe200078e000e */
[C---:B------:R-:W-:Y:S01]  /*e650*/  ISETP.GT.U32.AND P5, PT, R5.reuse, R13, PT ;  /* 0x0000000d0500720c */ /* 0x040fe20003fa4070 */
[----:B------:R-:W-:Y:S02]  /*e660*/  @!P0 IMAD.IADD R10, R10, 0x1, -R5 ;  /* 0x000000010a0a8824 */ /* 0x000fe400078e0a05 */
[----:B------:R-:W-:Y:S01]  /*e670*/  @!P4 IMAD.MOV R19, RZ, RZ, -R19 ;  /* 0x000000ffff13c224 */ /* 0x000fe200078e0a13 */
[----:B------:R-:W-:Y:S01]  /*e680*/  ISETP.GE.AND P4, PT, R2, RZ, PT ;  /* 0x000000ff0200720c */ /* 0x000fe20003f86270 */
[C---:B------:R-:W-:Y:S01]  /*e690*/  IMAD R2, R5.reuse, R18, R4 ;  /* 0x0000001205027224 */ /* 0x040fe200078e0204 */
[C---:B------:R-:W-:Y:S01]  /*e6a0*/  ISETP.GT.U32.AND P0, PT, R5.reuse, R10, PT ;  /* 0x0000000a0500720c */ /* 0x040fe20003f04070 */
[----:B------:R-:W-:Y:S01]  /*e6b0*/  IMAD.MOV.U32 R14, RZ, RZ, R15 ;  /* 0x000000ffff0e7224 */ /* 0x000fe200078e000f */
[----:B------:R0:W-:Y:S01]  /*e6c0*/  STL [R1+0x400], R19 ;  /* 0x0004001301007387 */ /* 0x0001e20000100800 */
[----:B------:R-:W-:Y:S01]  /*e6d0*/  IMAD.HI.U32 R18, R8, R17, RZ ;  /* 0x0000001108127227 */ /* 0x000fe200078e00ff */
[----:B------:R-:W-:-:S03]  /*e6e0*/  ISETP.GT.U32.AND P6, PT, R5, R2, PT ;  /* 0x000000020500720c */ /* 0x000fc60003fc4070 */
[----:B------:R-:W-:Y:S02]  /*e6f0*/  VIADD R9, R29, 0xf6 ;  /* 0x000000f61d097836 */ /* 0x000fe40000000000 */
[----:B------:R-:W-:-:S03]  /*e700*/  IMAD.HI.U32 R4, R8, R14, RZ ;  /* 0x0000000e08047227 */ /* 0x000fc600078e00ff */
[----:B------:R-:W-:Y:S01]  /*e710*/  IABS R11, R9 ;  /* 0x00000009000b7213 */ /* 0x000fe20000000000 */
[----:B------:R-:W-:Y:S02]  /*e720*/  IMAD.MOV R18, RZ, RZ, -R18 ;  /* 0x000000ffff127224 */ /* 0x000fe400078e0a12 */
[----:B------:R-:W-:Y:S02]  /*e730*/  IMAD.MOV R4, RZ, RZ, -R4 ;  /* 0x000000ffff047224 */ /* 0x000fe400078e0a04 */
[--C-:B------:R-:W-:Y:S02]  /*e740*/  @!P6 IMAD.IADD R2, R2, 0x1, -R5.reuse ;  /* 0x000000010202e824 */ /* 0x100fe400078e0a05 */
[----:B------:R-:W-:Y:S01]  /*e750*/  @!P5 IMAD.IADD R13, R13, 0x1, -R5 ;  /* 0x000000010d0dd824 */ /* 0x000fe200078e0a05 */
[----:B------:R-:W-:Y:S01]  /*e760*/  ISETP.GE.AND P5, PT, R12, RZ, PT ;  /* 0x000000ff0c00720c */ /* 0x000fe20003fa6270 */
[C---:B------:R-:W-:Y:S01]  /*e770*/  IMAD R12, R5.reuse, R18, R17 ;  /* 0x00000012050c7224 */ /* 0x040fe200078e0211 */
[----:B------:R-:W-:Y:S01]  /*e780*/  ISETP.GT.U32.AND P6, PT, R5, R2, PT ;  /* 0x000000020500720c */ /* 0x000fe20003fc4070 */
[----:B0-----:R-:W-:-:S02]  /*e790*/  IMAD.MOV.U32 R19, RZ, RZ, R16 ;  /* 0x000000ffff137224 */ /* 0x001fc400078e0010 */
[----:B------:R-:W-:Y:S02]  /*e7a0*/  IMAD R14, R5, R4, R14 ;  /* 0x00000004050e7224 */ /* 0x000fe400078e020e */
[----:B------:R-:W-:-:S04]  /*e7b0*/  IMAD.HI.U32 R15, R8, R11, RZ ;  /* 0x0000000b080f7227 */ /* 0x000fc800078e00ff */
[----:B------:R-:W-:Y:S01]  /*e7c0*/  @!P3 IMAD.MOV R19, RZ, RZ, -R19 ;  /* 0x000000ffff13b224 */ /* 0x000fe200078e0a13 */
[C---:B------:R-:W-:Y:S01]  /*e7d0*/  ISETP.GT.U32.AND P3, PT, R5.reuse, R12, PT ;  /* 0x0000000c0500720c */ /* 0x040fe20003f64070 */
[----:B------:R-:W-:Y:S01]  /*e7e0*/  @!P0 IMAD.IADD R10, R10, 0x1, -R5 ;  /* 0x000000010a0a8824 */ /* 0x000fe200078e0a05 */
[----:B------:R-:W-:Y:S01]  /*e7f0*/  ISETP.GT.U32.AND P0, PT, R5, R14, PT ;  /* 0x0000000e0500720c */ /* 0x000fe20003f04070 */
[----:B------:R-:W-:Y:S01]  /*e800*/  IMAD.MOV R15, RZ, RZ, -R15 ;  /* 0x000000ffff0f7224 */ /* 0x000fe200078e0a0f */
[----:B------:R-:W-:Y:S01]  /*e810*/  STL [R1+0x3ec], R19 ;  /* 0x0003ec1301007387 */ /* 0x000fe20000100800 */
[----:B------:R-:W-:Y:S02]  /*e820*/  VIADD R4, R29, 0xf5 ;  /* 0x000000f51d047836 */ /* 0x000fe40000000000 */
[----:B------:R-:W-:Y:S01]  /*e830*/  @!P1 IMAD.MOV R13, RZ, RZ, -R13 ;  /* 0x000000ffff0d9224 */ /* 0x000fe200078e0a0d */
[----:B------:R-:W-:Y:S01]  /*e840*/  ISETP.GE.AND P1, PT, R3, RZ, PT ;  /* 0x000000ff0300720c */ /* 0x000fe20003f26270 */
[----:B------:R-:W-:Y:S01]  /*e850*/  IMAD R11, R5, R15, R11 ;  /* 0x0000000f050b7224 */ /* 0x000fe200078e020b */
[----:B------:R-:W-:Y:S01]  /*e860*/  IABS R15, R4 ;  /* 0x00000004000f7213 */ /* 0x000fe20000000000 */
[----:B------:R-:W-:Y:S01]  /*e870*/  VIADD R3, R29, 0xf4 ;  /* 0x000000f41d037836 */ /* 0x000fe20000000000 */
[----:B------:R0:W-:Y:S01]  /*e880*/  STL [R1+0x3f4], R13 ;  /* 0x0003f40d01007387 */ /* 0x0001e20000100800 */
[----:B------:R-:W-:-:S02]  /*e890*/  IMAD.MOV.U32 R16, RZ, RZ, R10 ;  /* 0x000000ffff107224 */ /* 0x000fc400078e000a */
[----:B------:R-:W-:Y:S01]  /*e8a0*/  @!P6 IMAD.IADD R2, R2, 0x1, -R5 ;  /* 0x000000010202e824 */ /* 0x000fe200078e0a05 */
[----:B------:R-:W-:Y:S01]  /*e8b0*/  ISETP.GE.AND P6, PT, R6, RZ, PT ;  /* 0x000000ff0600720c */ /* 0x000fe20003fc6270 */
[----:B------:R-:W-:Y:S01]  /*e8c0*/  IMAD.HI.U32 R10, R8, R15, RZ ;  /* 0x0000000f080a7227 */ /* 0x000fe200078e00ff */
[----:B------:R-:W-:-:S03]  /*e8d0*/  IABS R6, R3 ;  /* 0x0000000300067213 */ /* 0x000fc60000000000 */
[----:B------:R-:W-:Y:S01]  /*e8e0*/  @!P4 IMAD.MOV R16, RZ, RZ, -R16 ;  /* 0x000000ffff10c224 */ /* 0x000fe200078e0a10 */
[----:B------:R-:W-:Y:S01]  /*e8f0*/  ISETP.GT.U32.AND P4, PT, R5, R11, PT ;  /* 0x0000000b0500720c */ /* 0x000fe20003f84070 */
[--C-:B------:R-:W-:Y:S01]  /*e900*/  @!P3 IMAD.IADD R12, R12, 0x1, -R5.reuse ;  /* 0x000000010c0cb824 */ /* 0x100fe200078e0a05 */
[----:B------:R-:W-:Y:S01]  /*e910*/  ISETP.GE.AND P3, PT, R9, RZ, PT ;  /* 0x000000ff0900720c */ /* 0x000fe20003f66270 */
[----:B------:R-:W-:Y:S01]  /*e920*/  @!P0 IMAD.IADD R14, R14, 0x1, -R5 ;  /* 0x000000010e0e8824 */ /* 0x000fe200078e0a05 */
[----:B------:R-:W-:Y:S01]  /*e930*/  STL [R1+0x3f8], R16 ;  /* 0x0003f81001007387 */ /* 0x000fe20000100800 */
[----:B0-----:R-:W-:Y:S01]  /*e940*/  IMAD.MOV.U32 R13, RZ, RZ, R2 ;  /* 0x000000ffff0d7224 */ /* 0x001fe200078e0002 */
[----:B------:R-:W-:Y:S01]  /*e950*/  ISETP.GT.U32.AND P0, PT, R5, R12, PT ;  /* 0x0000000c0500720c */ /* 0x000fe20003f04070 */
[----:B------:R-:W-:Y:S02]  /*e960*/  IMAD.MOV R9, RZ, RZ, -R10 ;  /* 0x000000ffff097224 */ /* 0x000fe400078e0a0a */
[----:B------:R-:W-:-:S02]  /*e970*/  IMAD.MOV.U32 R10, RZ, RZ, R6 ;  /* 0x000000ffff0a7224 */ /* 0x000fc400078e0006 */
[----:B------:R-:W-:Y:S01]  /*e980*/  @!P5 IMAD.MOV R13, RZ, RZ, -R13 ;  /* 0x000000ffff0dd224 */ /* 0x000fe200078e0a0d */
[----:B------:R-:W-:Y:S01]  /*e990*/  ISETP.GT.U32.AND P5, PT, R5, R14, PT ;  /* 0x0000000e0500720c */ /* 0x000fe20003fa4070 */
[----:B------:R-:W-:-:S03]  /*e9a0*/  IMAD.HI.U32 R6, R8, R10, RZ ;  /* 0x0000000a08067227 */ /* 0x000fc600078e00ff */
[----:B------:R0:W-:Y:S01]  /*e9b0*/  STL [R1+0x3fc], R13 ;  /* 0x0003fc0d01007387 */ /* 0x0001e20000100800 */
[----:B------:R-:W-:Y:S02]  /*e9c0*/  IMAD.MOV R6, RZ, RZ, -R6 ;  /* 0x000000ffff067224 */ /* 0x000fe400078e0a06 */
[----:B------:R-:W-:Y:S02]  /*e9d0*/  IMAD R15, R5, R9, R15 ;  /* 0x00000009050f7224 */ /* 0x000fe400078e020f */
[--C-:B------:R-:W-:Y:S02]  /*e9e0*/  @!P4 IMAD.IADD R11, R11, 0x1, -R5.reuse ;  /* 0x000000010b0bc824 */ /* 0x100fe400078e0a05 */
[C---:B------:R-:W-:Y:S02]  /*e9f0*/  IMAD R10, R5.reuse, R6, R10 ;  /* 0x00000006050a7224 */ /* 0x040fe400078e020a */
[--C-:B------:R-:W-:Y:S01]  /*ea00*/  @!P0 IMAD.IADD R12, R12, 0x1, -R5.reuse ;  /* 0x000000010c0c8824 */ /* 0x100fe200078e0a05 */
[----:B------:R-:W-:Y:S01]  /*ea10*/  ISETP.GT.U32.AND P4, PT, R5, R11, PT ;  /* 0x0000000b0500720c */ /* 0x000fe20003f84070 */
[----:B0-----:R-:W-:Y:S01]  /*ea20*/  VIADD R13, R29, 0xf2 ;  /* 0x000000f21d0d7836 */ /* 0x001fe20000000000 */
[C---:B------:R-:W-:Y:S01]  /*ea30*/  ISETP.GT.U32.AND P0, PT, R5.reuse, R15, PT ;  /* 0x0000000f0500720c */ /* 0x040fe20003f04070 */
[----:B------:R-:W-:Y:S01]  /*ea40*/  @!P5 IMAD.IADD R14, R14, 0x1, -R5 ;  /* 0x000000010e0ed824 */ /* 0x000fe200078e0a05 */
[----:B------:R-:W-:Y:S01]  /*ea50*/  ISETP.GT.U32.AND P5, PT, R5, R10, PT ;  /* 0x0000000a0500720c */ /* 0x000fe20003fa4070 */
[C---:B------:R-:W-:Y:S01]  /*ea60*/  VIADD R18, R29.reuse, 0xf1 ;  /* 0x000000f11d127836 */ /* 0x040fe20000000000 */
[----:B------:R-:W-:Y:S01]  /*ea70*/  IABS R6, R13 ;  /* 0x0000000d00067213 */ /* 0x000fe20000000000 */
[----:B------:R-:W-:-:S02]  /*ea80*/  VIADD R2, R29, 0xf3 ;  /* 0x000000f31d027836 */ /* 0x000fc40000000000 */
[----:B------:R-:W-:Y:S01]  /*ea90*/  IMAD.MOV.U32 R19, RZ, RZ, R12 ;  /* 0x000000ffff137224 */ /* 0x000fe200078e000c */
[----:B------:R-:W-:Y:S01]  /*eaa0*/  IABS R16, R18 ;  /* 0x0000001200107213 */ /* 0x000fe20000000000 */
[----:B------:R-:W-:Y:S01]  /*eab0*/  IMAD.HI.U32 R17, R8, R6, RZ ;  /* 0x0000000608117227 */ /* 0x000fe200078e00ff */
[----:B------:R-:W-:-:S03]  /*eac0*/  IABS R9, R2 ;  /* 0x0000000200097213 */ /* 0x000fc60000000000 */
[--C-:B------:R-:W-:Y:S01]  /*ead0*/  @!P4 IMAD.IADD R11, R11, 0x1, -R5.reuse ;  /* 0x000000010b0bc824 */ /* 0x100fe200078e0a05 */
[----:B------:R-:W-:Y:S01]  /*eae0*/  ISETP.GE.AND P4, PT, R4, RZ, PT ;  /* 0x000000ff0400720c */ /* 0x000fe20003f86270 */
[----:B------:R-:W-:Y:S01]  /*eaf0*/  @!P0 IMAD.IADD R15, R15, 0x1, -R5 ;  /* 0x000000010f0f8824 */ /* 0x000fe200078e0a05 */
[----:B------:R-:W-:Y:S01]  /*eb00*/  ISETP.GE.AND P0, PT, R3, RZ, PT ;  /* 0x000000ff0300720c */ /* 0x000fe20003f06270 */
[----:B------:R-:W-:Y:S02]  /*eb10*/  IMAD.MOV R12, RZ, RZ, -R17 ;  /* 0x000000ffff0c7224 */ /* 0x000fe400078e0a11 */
[----:B------:R-:W-:Y:S01]  /*eb20*/  @!P5 IMAD.IADD R10, R10, 0x1, -R5 ;  /* 0x000000010a0ad824 */ /* 0x000fe200078e0a05 */
[----:B------:R-:W-:Y:S01]  /*eb30*/  ISETP.GT.U32.AND P5, PT, R5, R15, PT ;  /* 0x0000000f0500720c */ /* 0x000fe20003fa4070 */
[----:B------:R-:W-:Y:S02]  /*eb40*/  IMAD.MOV.U32 R4, RZ, RZ, R16 ;  /* 0x000000ffff047224 */ /* 0x000fe400078e0010 */
[----:B------:R-:W-:-:S04]  /*eb50*/  IMAD.HI.U32 R16, R8, R9, RZ ;  /* 0x0000000908107227 */ /* 0x000fc800078e00ff */
[C---:B------:R-:W-:Y:S02]  /*eb60*/  IMAD R6, R5.reuse, R12, R6 ;  /* 0x0000000c05067224 */ /* 0x040fe400078e0206 */
[----:B------:R-:W-:Y:S02]  /*eb70*/  IMAD.MOV.U32 R17, RZ, RZ, R11 ;  /* 0x000000ffff117224 */ /* 0x000fe400078e000b */
[----:B------:R-:W-:Y:S01]  /*eb80*/  @!P1 IMAD.MOV R19, RZ, RZ, -R19 ;  /* 0x000000ffff139224 */ /* 0x000fe200078e0a13 */
[----:B------:R-:W-:Y:S01]  /*eb90*/  ISETP.GT.U32.AND P1, PT, R5, R10, PT ;  /* 0x0000000a0500720c */ /* 0x000fe20003f24070 */
[----:B------:R-:W-:-:S03]  /*eba0*/  IMAD.HI.U32 R3, R8, R4, RZ ;  /* 0x0000000408037227 */ /* 0x000fc600078e00ff */
[----:B------:R-:W-:Y:S01]  /*ebb0*/  STL [R1+0x3f0], R19 ;  /* 0x0003f01301007387 */ /* 0x000fe20000100800 */
[----:B------:R-:W-:Y:S02]  /*ebc0*/  IMAD.MOV R16, RZ, RZ, -R16 ;  /* 0x000000ffff107224 */ /* 0x000fe400078e0a10 */
[----:B------:R-:W-:Y:S01]  /*ebd0*/  @!P3 IMAD.MOV R17, RZ, RZ, -R17 ;  /* 0x000000ffff11b224 */ /* 0x000fe200078e0a11 */
[C---:B------:R-:W-:Y:S01]  /*ebe0*/  ISETP.GT.U32.AND P3, PT, R5.reuse, R6, PT ;  /* 0x000000060500720c */ /* 0x040fe20003f64070 */
[C---:B------:R-:W-:Y:S02]  /*ebf0*/  IMAD R9, R5.reuse, R16, R9 ;  /* 0x0000001005097224 */ /* 0x040fe400078e0209 */
[----:B------:R-:W-:Y:S02]  /*ec00*/  IMAD.MOV R3, RZ, RZ, -R3 ;  /* 0x000000ffff037224 */ /* 0x000fe400078e0a03 */
[----:B------:R-:W-:Y:S01]  /*ec10*/  @!P6 IMAD.MOV R14, RZ, RZ, -R14 ;  /* 0x000000ffff0ee224 */ /* 0x000fe200078e0a0e */
[C---:B------:R-:W-:Y:S01]  /*ec20*/  ISETP.GT.U32.AND P6, PT, R5.reuse, R9, PT ;  /* 0x000000090500720c */ /* 0x040fe20003fc4070 */
[----:B------:R-:W-:-:S02]  /*ec30*/  IMAD R4, R5, R3, R4 ;  /* 0x0000000305047224 */ /* 0x000fc400078e0204 */
[--C-:B------:R-:W-:Y:S01]  /*ec40*/  @!P5 IMAD.IADD R15, R15, 0x1, -R5.reuse ;  /* 0x000000010f0fd824 */ /* 0x100fe200078e0a05 */
[----:B------:R-:W-:Y:S01]  /*ec50*/  STL [R1+0x3e0], R14 ;  /* 0x0003e00e01007387 */ /* 0x000fe20000100800 */
[----:B------:R-:W-:Y:S01]  /*ec60*/  VIADD R12, R29, 0xef ;  /* 0x000000ef1d0c7836 */ /* 0x000fe20000000000 */
[----:B------:R-:W-:Y:S01]  /*ec70*/  ISETP.GE.AND P5, PT, R2, RZ, PT ;  /* 0x000000ff0200720c */ /* 0x000fe20003fa6270 */
[--C-:B------:R-:W-:Y:S01]  /*ec80*/  @!P1 IMAD.IADD R10, R10, 0x1, -R5.reuse ;  /* 0x000000010a0a9824 */ /* 0x100fe200078e0a05 */
[----:B------:R0:W-:Y:S01]  /*ec90*/  STL [R1+0x3e4], R17 ;  /* 0x0003e41101007387 */ /* 0x0001e20000100800 */
[----:B------:R-:W-:Y:S01]  /*eca0*/  ISETP.GT.U32.AND P1, PT, R5, R4, PT ;  /* 0x000000040500720c */ /* 0x000fe20003f24070 */
[--C-:B------:R-:W-:Y:S01]  /*ecb0*/  @!P3 IMAD.IADD R6, R6, 0x1, -R5.reuse ;  /* 0x000000010606b824 */ /* 0x100fe200078e0a05 */
[----:B------:R-:W-:Y:S01]  /*ecc0*/  IABS R2, R12 ;  /* 0x0000000c00027213 */ /* 0x000fe20000000000 */
[----:B------:R-:W-:Y:S02]  /*ecd0*/  VIADD R11, R29, 0xf0 ;  /* 0x000000f01d0b7836 */ /* 0x000fe40000000000 */
[----:B------:R-:W-:Y:S01]  /*ece0*/  @!P6 IMAD.IADD R9, R9, 0x1, -R5 ;  /* 0x000000010909e824 */ /* 0x000fe200078e0a05 */
[----:B------:R-:W-:Y:S01]  /*ecf0*/  ISETP.GE.AND P6, PT, R13, RZ, PT ;  /* 0x000000ff0d00720c */ /* 0x000fe20003fc6270 */
[----:B------:R-:W-:Y:S01]  /*ed00*/  IMAD.HI.U32 R16, R8, R2, RZ ;  /* 0x0000000208107227 */ /* 0x000fe200078e00ff */
[----:B------:R-:W-:-:S02]  /*ed10*/  IABS R3, R11 ;  /* 0x0000000b00037213 */ /* 0x000fc40000000000 */
[C---:B------:R-:W-:Y:S01]  /*ed20*/  ISETP.GT.U32.AND P3, PT, R5.reuse, R9, PT ;  /* 0x000000090500720c */ /* 0x040fe20003f64070 */
[----:B0-----:R-:W-:Y:S02]  /*ed30*/  IMAD.MOV.U32 R17, RZ, RZ, R15 ;  /* 0x000000ffff117224 */ /* 0x001fe400078e000f */
[----:B------:R-:W-:Y:S02]  /*ed40*/  IMAD.MOV R16, RZ, RZ, -R16 ;  /* 0x000000ffff107224 */ /* 0x000fe400078e0a10 */
[----:B------:R-:W-:Y:S01]  /*ed50*/  @!P4 IMAD.MOV R17, RZ, RZ, -R17 ;  /* 0x000000ffff11c224 */ /* 0x000fe200078e0a11 */
[C---:B------:R-:W-:Y:S01]  /*ed60*/  ISETP.GT.U32.AND P4, PT, R5.reuse, R6, PT ;  /* 0x000000060500720c */ /* 0x040fe20003f84070 */
[----:B------:R-:W-:Y:S02]  /*ed70*/  @!P1 IMAD.IADD R4, R4, 0x1, -R5 ;  /* 0x0000000104049824 */ /* 0x000fe400078e0a05 */
[----:B------:R-:W-:Y:S01]  /*ed80*/  IMAD.HI.U32 R14, R8, R3, RZ ;  /* 0x00000003080e7227 */ /* 0x000fe200078e00ff */
[----:B------:R0:W-:Y:S02]  /*ed90*/  STL [R1+0x3e8], R17 ;  /* 0x0003e81101007387 */ /* 0x0001e40000100800 */
[C---:B------:R-:W-:Y:S01]  /*eda0*/  ISETP.GT.U32.AND P1, PT, R5.reuse, R4, PT ;  /* 0x000000040500720c */ /* 0x040fe20003f24070 */
[----:B------:R-:W-:-:S02]  /*edb0*/  IMAD R2, R5, R16, R2 ;  /* 0x0000001005027224 */ /* 0x000fc400078e0202 */
[----:B------:R-:W-:Y:S02]  /*edc0*/  VIADD R13, R29, 0xee ;  /* 0x000000ee1d0d7836 */ /* 0x000fe40000000000 */
[----:B------:R-:W-:Y:S02]  /*edd0*/  IMAD.MOV R14, RZ, RZ, -R14 ;  /* 0x000000ffff0e7224 */ /* 0x000fe400078e0a0e */
[----:B------:R-:W-:Y:S01]  /*ede0*/  @!P4 IMAD.IADD R6, R6, 0x1, -R5 ;  /* 0x000000010606c824 */ /* 0x000fe200078e0a05 */
[C---:B------:R-:W-:Y:S01]  /*edf0*/  ISETP.GT.U32.AND P4, PT, R5.reuse, R2, PT ;  /* 0x000000020500720c */ /* 0x040fe20003f84070 */
[----:B------:R-:W-:Y:S01]  /*ee00*/  IMAD R3, R5, R14, R3 ;  /* 0x0000000e05037224 */ /* 0x000fe200078e0203 */
[----:B------:R-:W-:Y:S01]  /*ee10*/  IABS R15, R13 ;  /* 0x0000000d000f7213 */ /* 0x000fe20000000000 */
[----:B------:R-:W-:Y:S02]  /*ee20*/  @!P3 IMAD.IADD R9, R9, 0x1, -R5 ;  /* 0x000000010909b824 */ /* 0x000fe400078e0a05 */
[----:B------:R-:W-:Y:S01]  /*ee30*/  VIADD R14, R29, 0xed ;  /* 0x000000ed1d0e7836 */ /* 0x000fe20000000000 */
[----:B------:R-:W-:Y:S01]  /*ee40*/  ISETP.GT.U32.AND P3, PT, R5, R3, PT ;  /* 0x000000030500720c */ /* 0x000fe20003f64070 */
[----:B------:R-:W-:-:S03]  /*ee50*/  IMAD.HI.U32 R19, R8, R15, RZ ;  /* 0x0000000f08137227 */ /* 0x000fc600078e00ff */
[----:B0-----:R-:W-:Y:S01]  /*ee60*/  IABS R17, R14 ;  /* 0x0000000e00117213 */ /* 0x001fe20000000000 */
[----:B------:R-:W-:Y:S01]  /*ee70*/  @!P1 IMAD.IADD R4, R4, 0x1, -R5 ;  /* 0x0000000104049824 */ /* 0x000fe200078e0a05 */
[----:B------:R-:W-:Y:S01]  /*ee80*/  ISETP.GE.AND P1, PT, R18, RZ, PT ;  /* 0x000000ff1200720c */ /* 0x000fe20003f26270 */
[----:B------:R-:W-:Y:S02]  /*ee90*/  IMAD.MOV R18, RZ, RZ, -R19 ;  /* 0x000000ffff127224 */ /* 0x000fe400078e0a13 */
[----:B------:R-:W-:Y:S02]  /*eea0*/  @!P4 IMAD.IADD R2, R2, 0x1, -R5 ;  /* 0x000000010202c824 */ /* 0x000fe400078e0a05 */
[C---:B------:R-:W-:Y:S02]  /*eeb0*/  IMAD R15, R5.reuse, R18, R15 ;  /* 0x00000012050f7224 */ /* 0x040fe400078e020f */
[----:B------:R-:W-:Y:S01]  /*eec0*/  @!P0 IMAD.MOV R10, RZ, RZ, -R10 ;  /* 0x000000ffff0a8224 */ /* 0x000fe200078e0a0a */
[----:B------:R-:W-:Y:S01]  /*eed0*/  ISETP.GT.U32.AND P0, PT, R5, R2, PT ;  /* 0x000000020500720c */ /* 0x000fe20003f04070 */
[----:B------:R-:W-:-:S03]  /*eee0*/  IMAD.HI.U32 R20, R8, R17, RZ ;  /* 0x0000001108147227 */ /* 0x000fc600078e00ff */
[----:B------:R-:W-:Y:S01]  /*eef0*/  STL [R1+0x3dc], R10 ;  /* 0x0003dc0a01007387 */ /* 0x000fe20000100800 */
[----:B------:R-:W-:Y:S01]  /*ef00*/  @!P3 IMAD.IADD R3, R3, 0x1, -R5 ;  /* 0x000000010303b824 */ /* 0x000fe200078e0a05 */
[----:B------:R-:W-:Y:S01]  /*ef10*/  ISETP.GE.AND P3, PT, R11, RZ, PT ;  /* 0x000000ff0b00720c */ /* 0x000fe20003f66270 */
[----:B------:R-:W-:Y:S01]  /*ef20*/  @!P5 IMAD.MOV R9, RZ, RZ, -R9 ;  /* 0x000000ffff09d224 */ /* 0x000fe200078e0a09 */
[C---:B------:R-:W-:Y:S01]  /*ef30*/  ISETP.GT.U32.AND P5, PT, R5.reuse, R15, PT ;  /* 0x0000000f0500720c */ /* 0x040fe20003fa4070 */
[----:B------:R-:W-:Y:S01]  /*ef40*/  IMAD.MOV R20, RZ, RZ, -R20 ;  /* 0x000000ffff147224 */ /* 0x000fe200078e0a14 */
[C---:B------:R-:W-:Y:S01]  /*ef50*/  ISETP.GT.U32.AND P4, PT, R5.reuse, R3, PT ;  /* 0x000000030500720c */ /* 0x040fe20003f84070 */
[----:B------:R-:W-:Y:S01]  /*ef60*/  @!P6 IMAD.MOV R6, RZ, RZ, -R6 ;  /* 0x000000ffff06e224 */ /* 0x000fe200078e0a06 */
[----:B------:R-:W-:Y:S01]  /*ef70*/  ISETP.GE.AND P6, PT, R12, RZ, PT ;  /* 0x000000ff0c00720c */ /* 0x000fe20003fc6270 */
[----:B------:R-:W-:Y:S01]  /*ef80*/  IMAD R17, R5, R20, R17 ;  /* 0x0000001405117224 */ /* 0x000fe200078e0211 */
[----:B------:R-:W-:Y:S01]  /*ef90*/  STL [R1+0x3d8], R9 ;  /* 0x0003d80901007387 */ /* 0x000fe20000100800 */
[----:B------:R-:W-:-:S02]  /*efa0*/  @!P0 IMAD.IADD R2, R2, 0x1, -R5 ;  /* 0x0000000102028824 */ /* 0x000fc400078e0a05 */
[----:B------:R-:W-:Y:S01]  /*efb0*/  VIADD R16, R29, 0xec ;  /* 0x000000ec1d107836 */ /* 0x000fe20000000000 */
[----:B------:R-:W-:Y:S01]  /*efc0*/  ISETP.GT.U32.AND P0, PT, R5, R17, PT ;  /* 0x000000110500720c */ /* 0x000fe20003f04070 */
[----:B------:R-:W-:Y:S01]  /*efd0*/  IMAD.MOV.U32 R11, RZ, RZ, R2 ;  /* 0x000000ffff0b7224 */ /* 0x000fe200078e0002 */
[----:B------:R0:W-:Y:S01]  /*efe0*/  STL [R1+0x3d4], R6 ;  /* 0x0003d40601007387 */ /* 0x0001e20000100800 */
[--C-:B------:R-:W-:Y:S01]  /*eff0*/  @!P5 IMAD.IADD R15, R15, 0x1, -R5.reuse ;  /* 0x000000010f0fd824 */ /* 0x100fe200078e0a05 */
[----:B------:R-:W-:Y:S01]  /*f000*/  IABS R19, R16 ;  /* 0x0000001000137213 */ /* 0x000fe20000000000 */
[----:B------:R-:W-:Y:S01]  /*f010*/  @!P4 IMAD.IADD R3, R3, 0x1, -R5 ;  /* 0x000000010303c824 */ /* 0x000fe200078e0a05 */
[----:B------:R-:W-:Y:S01]  /*f020*/  ISETP.GE.AND P4, PT, R14, RZ, PT ;  /* 0x000000ff0e00720c */ /* 0x000fe20003f86270 */
[----:B------:R-:W-:Y:S01]  /*f030*/  @!P1 IMAD.MOV R4, RZ, RZ, -R4 ;  /* 0x000000ffff049224 */ /* 0x000fe200078e0a04 */
[----:B------:R-:W-:Y:S01]  /*f040*/  ISETP.GT.U32.AND P5, PT, R5, R15, PT ;  /* 0x0000000f0500720c */ /* 0x000fe20003fa4070 */
[----:B------:R-:W-:Y:S01]  /*f050*/  IMAD.MOV.U32 R12, RZ, RZ, R3 ;  /* 0x000000ffff0c7224 */ /* 0x000fe200078e0003 */
[----:B------:R-:W-:Y:S01]  /*f060*/  ISETP.GE.AND P1, PT, R13, RZ, PT ;  /* 0x000000ff0d00720c */ /* 0x000fe20003f26270 */
[----:B------:R-:W-:Y:S01]  /*f070*/  @!P6 IMAD.MOV R11, RZ, RZ, -R11 ;  /* 0x000000ffff0be224 */ /* 0x000fe200078e0a0b */
[----:B------:R1:W-:Y:S01]  /*f080*/  STL [R1+0x3d0], R4 ;  /* 0x0003d00401007387 */ /* 0x0003e20000100800 */
[----:B------:R-:W-:-:S02]  /*f090*/  @!P0 IMAD.IADD R17, R17, 0x1, -R5 ;  /* 0x0000000111118824 */ /* 0x000fc400078e0a05 */
[----:B0-----:R-:W-:-:S03]  /*f0a0*/  IMAD.HI.U32 R6, R8, R19, RZ ;  /* 0x0000001308067227 */ /* 0x001fc600078e00ff */
[----:B------:R-:W-:Y:S01]  /*f0b0*/  ISETP.GT.U32.AND P0, PT, R5, R17, PT ;  /* 0x000000110500720c */ /* 0x000fe20003f04070 */
[----:B------:R-:W-:Y:S01]  /*f0c0*/  @!P3 IMAD.MOV R12, RZ, RZ, -R12 ;  /* 0x000000ffff0cb224 */ /* 0x000fe200078e0a0c */
[----:B------:R-:W-:Y:S01]  /*f0d0*/  ISETP.GE.AND P3, PT, R16, RZ, PT ;  /* 0x000000ff1000720c */ /* 0x000fe20003f66270 */
[C---:B------:R-:W-:Y:S02]  /*f0e0*/  VIADD R3, R29.reuse, 0xea ;  /* 0x000000ea1d037836 */ /* 0x040fe40000000000 */
[----:B------:R-:W-:Y:S01]  /*f0f0*/  IMAD.MOV R6, RZ, RZ, -R6 ;  /* 0x000000ffff067224 */ /* 0x000fe200078e0a06 */
[----:B------:R0:W-:Y:S01]  /*f100*/  STL [R1+0x3c4], R12 ;  /* 0x0003c40c01007387 */ /* 0x0001e20000100800 */
[----:B-1----:R-:W-:Y:S02]  /*f110*/  VIADD R4, R29, 0xeb ;  /* 0x000000eb1d047836 */ /* 0x002fe40000000000 */
[----:B------:R-:W-:Y:S01]  /*f120*/  @!P5 IMAD.IADD R15, R15, 0x1, -R5 ;  /* 0x000000010f0fd824 */ /* 0x000fe200078e0a05 */
[----:B------:R1:W-:Y:S01]  /*f130*/  STL [R1+0x3bc], R11 ;  /* 0x0003bc0b01007387 */ /* 0x0003e20000100800 */
[----:B------:R-:W-:Y:S01]  /*f140*/  IMAD R10, R5, R6, R19 ;  /* 0x00000006050a7224 */ /* 0x000fe200078e0213 */
[----:B------:R-:W-:Y:S01]  /*f150*/  IABS R9, R4 ;  /* 0x0000000400097213 */ /* 0x000fe20000000000 */
[----:B------:R-:W-:Y:S01]  /*f160*/  @!P0 IMAD.IADD R17, R17, 0x1, -R5 ;  /* 0x0000000111118824 */ /* 0x000fe200078e0a05 */
[----:B------:R-:W-:Y:S01]  /*f170*/  ISETP.GE.AND P5, PT, R4, RZ, PT ;  /* 0x000000ff0400720c */ /* 0x000fe20003fa6270 */
[----:B------:R-:W-:Y:S01]  /*f180*/  VIADD R2, R29, 0xe9 ;  /* 0x000000e91d027836 */ /* 0x000fe20000000000 */
[----:B------:R-:W-:Y:S01]  /*f190*/  ISETP.GT.U32.AND P6, PT, R5, R10, PT ;  /* 0x0000000a0500720c */ /* 0x000fe20003fc4070 */
[----:B0-----:R-:W-:Y:S01]  /*f1a0*/  IMAD.MOV.U32 R12, RZ, RZ, R15 ;  /* 0x000000ffff0c7224 */ /* 0x001fe200078e000f */
[----:B------:R-:W-:Y:S01]  /*f1b0*/  ISETP.GE.AND P0, PT, R3, RZ, PT ;  /* 0x000000ff0300720c */ /* 0x000fe20003f06270 */
[----:B------:R-:W-:Y:S01]  /*f1c0*/  IMAD.HI.U32 R6, R8, R9, RZ ;  /* 0x0000000908067227 */ /* 0x000fe200078e00ff */
[----:B-1----:R-:W-:-:S02]  /*f1d0*/  IABS R11, R3 ;  /* 0x00000003000b7213 */ /* 0x002fc40000000000 */
[----:B------:R-:W-:Y:S01]  /*f1e0*/  IABS R16, R2 ;  /* 0x0000000200107213 */ /* 0x000fe20000000000 */
[----:B------:R-:W-:Y:S02]  /*f1f0*/  @!P1 IMAD.MOV R12, RZ, RZ, -R12 ;  /* 0x000000ffff0c9224 */ /* 0x000fe400078e0a0c */
[----:B------:R-:W-:-:S03]  /*f200*/  IMAD.HI.U32 R4, R8, R11, RZ ;  /* 0x0000000b08047227 */ /* 0x000fc600078e00ff */
[----:B------:R0:W-:Y:S01]  /*f210*/  STL [R1+0x3a0], R12 ;  /* 0x0003a00c01007387 */ /* 0x0001e20000100800 */
[----:B------:R-:W-:Y:S02]  /*f220*/  IMAD.MOV R4, RZ, RZ, -R4 ;  /* 0x000000ffff047224 */ /* 0x000fe400078e0a04 */
[----:B------:R-:W-:Y:S02]  /*f230*/  IMAD.MOV R6, RZ, RZ, -R6 ;  /* 0x000000ffff067224 */ /* 0x000fe400078e0a06 */
[C---:B------:R-:W-:Y:S02]  /*f240*/  IMAD R11, R5.reuse, R4, R11 ;  /* 0x00000004050b7224 */ /* 0x040fe400078e020b */
[C---:B------:R-:W-:Y:S02]  /*f250*/  IMAD R9, R5.reuse, R6, R9 ;  /* 0x0000000605097224 */ /* 0x040fe400078e0209 */
[----:B------:R-:W-:Y:S02]  /*f260*/  @!P6 IMAD.IADD R10, R10, 0x1, -R5 ;  /* 0x000000010a0ae824 */ /* 0x000fe400078e0a05 */
[----:B0-----:R-:W-:Y:S01]  /*f270*/  IMAD.MOV.U32 R12, RZ, RZ, R17 ;  /* 0x000000ffff0c7224 */ /* 0x001fe200078e0011 */
[----:B------:R-:W-:Y:S01]  /*f280*/  ISETP.GT.U32.AND P1, PT, R5, R9, PT ;  /* 0x000000090500720c */ /* 0x000fe20003f24070 */
[----:B------:R-:W-:Y:S01]  /*f290*/  VIADD R4, R29, 0xe7 ;  /* 0x000000e71d047836 */ /* 0x000fe20000000000 */
[C---:B------:R-:W-:Y:S01]  /*f2a0*/  ISETP.GT.U32.AND P6, PT, R5.reuse, R10, PT ;  /* 0x0000000a0500720c */ /* 0x040fe20003fc4070 */
[----:B------:R-:W-:Y:S01]  /*f2b0*/  @!P4 IMAD.MOV R12, RZ, RZ, -R12 ;  /* 0x000000ffff0cc224 */ /* 0x000fe200078e0a0c */
[----:B------:R-:W-:Y:S01]  /*f2c0*/  ISETP.GT.U32.AND P4, PT, R5, R11, PT ;  /* 0x0000000b0500720c */ /* 0x000fe20003f84070 */
[----:B------:R-:W-:Y:S01]  /*f2d0*/  VIADD R6, R29, 0xe8 ;  /* 0x000000e81d067836 */ /* 0x000fe20000000000 */
[----:B------:R-:W-:Y:S01]  /*f2e0*/  IABS R14, R4 ;  /* 0x00000004000e7213 */ /* 0x000fe20000000000 */
[----:B------:R-:W-:Y:S01]  /*f2f0*/  IMAD.HI.U32 R3, R8, R16, RZ ;  /* 0x0000001008037227 */ /* 0x000fe200078e00ff */
[----:B------:R0:W-:Y:S02]  /*f300*/  STL [R1+0x3b8], R12 ;  /* 0x0003b80c01007387 */ /* 0x0001e40000100800 */
[----:B------:R-:W-:Y:S01]  /*f310*/  IABS R15, R6 ;  /* 0x00000006000f7213 */ /* 0x000fe20000000000 */
[----:B------:R-:W-:-:S02]  /*f320*/  IMAD.MOV R3, RZ, RZ, -R3 ;  /* 0x000000ffff037224 */ /* 0x000fc400078e0a03 */
[--C-:B------:R-:W-:Y:S02]  /*f330*/  @!P1 IMAD.IADD R9, R9, 0x1, -R5.reuse ;  /* 0x0000000109099824 */ /* 0x100fe400078e0a05 */
[--C-:B------:R-:W-:Y:S01]  /*f340*/  @!P6 IMAD.IADD R10, R10, 0x1, -R5.reuse ;  /* 0x000000010a0ae824 */ /* 0x100fe200078e0a05 */
[----:B------:R-:W-:Y:S01]  /*f350*/  ISETP.GE.AND P6, PT, R2, RZ, PT ;  /* 0x000000ff0200720c */ /* 0x000fe20003fc6270 */
[----:B------:R-:W-:Y:S01]  /*f360*/  @!P4 IMAD.IADD R11, R11, 0x1, -R5 ;  /* 0x000000010b0bc824 */ /* 0x000fe200078e0a05 */
[----:B------:R-:W-:Y:S01]  /*f370*/  ISETP.GT.U32.AND P1, PT, R5, R9, PT ;  /* 0x000000090500720c */ /* 0x000fe20003f24070 */
[----:B------:R-:W-:-:S03]  /*f380*/  IMAD.HI.U32 R13, R8, R14, RZ ;  /* 0x0000000e080d7227 */ /* 0x000fc600078e00ff */
[C---:B------:R-:W-:Y:S01]  /*f390*/  ISETP.GT.U32.AND P4, PT, R5.reuse, R11, PT ;  /* 0x0000000b0500720c */ /* 0x040fe20003f84070 */
[----:B------:R-:W-:Y:S02]  /*f3a0*/  IMAD R16, R5, R3, R16 ;  /* 0x0000000305107224 */ /* 0x000fe400078e0210 */
[----:B------:R-:W-:-:S04]  /*f3b0*/  IMAD.HI.U32 R3, R8, R15, RZ ;  /* 0x0000000f08037227 */ /* 0x000fc800078e00ff */
[----:B0-----:R-:W-:Y:S02]  /*f3c0*/  IMAD.MOV.U32 R12, RZ, RZ, R10 ;  /* 0x000000ffff0c7224 */ /* 0x001fe400078e000a */
[----:B------:R-:W-:Y:S02]  /*f3d0*/  IMAD.MOV R13, RZ, RZ, -R13 ;  /* 0x000000ffff0d7224 */ /* 0x000fe400078e0a0d */
        /* <DEDUP_REMOVED lines=12> */
[----:B------:R-:W-:Y:S01]  /*f4a0*/  @!P3 IMAD.IADD R16, R16, 0x1, -R5 ;  /* 0x000000011010b824 */ /* 0x000fe200078e0a05 */
[----:B------:R-:W-:Y:S01]  /*f4b0*/  IABS R10, R2 ;  /* 0x00000002000a7213 */ /* 0x000fe20000000000 */
[----:B0-----:R-:W-:Y:S01]  /*f4c0*/  VIADD R12, R29, 0xe4 ;  /* 0x000000e41d0c7836 */ /* 0x001fe20000000000 */
[----:B------:R-:W-:Y:S01]  /*f4d0*/  IABS R17, R3 ;  /* 0x0000000300117213 */ /* 0x000fe20000000000 */
[----:B------:R-:W-:Y:S01]  /*f4e0*/  IMAD.MOV.U32 R19, RZ, RZ, R9 ;  /* 0x000000ffff137224 */ /* 0x000fe200078e0009 */
[----:B------:R-:W-:Y:S01]  /*f4f0*/  ISETP.GT.U32.AND P3, PT, R5, R16, PT ;  /* 0x000000100500720c */ /* 0x000fe20003f64070 */
[----:B------:R-:W-:Y:S01]  /*f500*/  @!P4 IMAD.IADD R14, R14, 0x1, -R5 ;  /* 0x000000010e0ec824 */ /* 0x000fe200078e0a05 */
[----:B------:R-:W-:Y:S01]  /*f510*/  IABS R13, R12 ;  /* 0x0000000c000d7213 */ /* 0x000fe20000000000 */
[----:B------:R-:W-:Y:S01]  /*f520*/  IMAD.HI.U32 R18, R8, R10, RZ ;  /* 0x0000000a08127227 */ /* 0x000fe200078e00ff */
[----:B------:R-:W-:-:S03]  /*f530*/  ISETP.GE.AND P4, PT, R4, RZ, PT ;  /* 0x000000ff0400720c */ /* 0x000fc60003f86270 */
[----:B------:R-:W-:Y:S02]  /*f540*/  IMAD.MOV.U32 R9, RZ, RZ, R17 ;  /* 0x000000ffff097224 */ /* 0x000fe400078e0011 */
[----:B------:R-:W-:Y:S01]  /*f550*/  @!P1 IMAD.IADD R15, R15, 0x1, -R5 ;  /* 0x000000010f0f9824 */ /* 0x000fe200078e0a05 */
[----:B------:R-:W-:Y:S01]  /*f560*/  ISETP.GE.AND P1, PT, R6, RZ, PT ;  /* 0x000000ff0600720c */ /* 0x000fe20003f26270 */
[----:B------:R-:W-:Y:S02]  /*f570*/  @!P5 IMAD.MOV R19, RZ, RZ, -R19 ;  /* 0x000000ffff13d224 */ /* 0x000fe400078e0a13 */
[----:B------:R-:W-:Y:S01]  /*f580*/  @!P0 IMAD.MOV R11, RZ, RZ, -R11 ;  /* 0x000000ffff0b8224 */ /* 0x000fe200078e0a0b */
[C---:B------:R-:W-:Y:S01]  /*f590*/  ISETP.GT.U32.AND P0, PT, R5.reuse, R14, PT ;  /* 0x0000000e0500720c */ /* 0x040fe20003f04070 */
[----:B------:R-:W-:Y:S01]  /*f5a0*/  IMAD.MOV R18, RZ, RZ, -R18 ;  /* 0x000000ffff127224 */ /* 0x000fe200078e0a12 */
[----:B------:R-:W-:Y:S01]  /*f5b0*/  STL [R1+0x3c0], R19 ;  /* 0x0003c01301007387 */ /* 0x000fe20000100800 */
[----:B------:R-:W-:Y:S01]  /*f5c0*/  IMAD.MOV.U32 R6, RZ, RZ, R13 ;  /* 0x000000ffff067224 */ /* 0x000fe200078e000d */
[C---:B------:R-:W-:Y:S01]  /*f5d0*/  ISETP.GT.U32.AND P5, PT, R5.reuse, R15, PT ;  /* 0x0000000f0500720c */ /* 0x040fe20003fa4070 */
[----:B------:R-:W-:Y:S01]  /*f5e0*/  IMAD.HI.U32 R13, R8, R9, RZ ;  /* 0x00000009080d7227 */ /* 0x000fe200078e00ff */
[----:B------:R0:W-:Y:S03]  /*f5f0*/  STL [R1+0x3a8], R11 ;  /* 0x0003a80b01007387 */ /* 0x0001e60000100800 */
[----:B------:R-:W-:-:S02]  /*f600*/  IMAD R10, R5, R18, R10 ;  /* 0x00000012050a7224 */ /* 0x000fc400078e020a */
[----:B------:R-:W-:Y:S02]  /*f610*/  @!P3 IMAD.IADD R16, R16, 0x1, -R5 ;  /* 0x000000011010b824 */ /* 0x000fe400078e0a05 */
[----:B------:R-:W-:Y:S01]  /*f620*/  IMAD.HI.U32 R4, R8, R6, RZ ;  /* 0x0000000608047227 */ /* 0x000fe200078e00ff */
[----:B------:R-:W-:-:S03]  /*f630*/  ISETP.GT.U32.AND P3, PT, R5, R10, PT ;  /* 0x0000000a0500720c */ /* 0x000fc60003f64070 */
[----:B0-----:R-:W-:Y:S02]  /*f640*/  IMAD.MOV R11, RZ, RZ, -R13 ;  /* 0x000000ffff0b7224 */ /* 0x001fe400078e0a0d */
[----:B------:R-:W-:Y:S02]  /*f650*/  @!P0 IMAD.IADD R14, R14, 0x1, -R5 ;  /* 0x000000010e0e8824 */ /* 0x000fe400078e0a05 */
[----:B------:R-:W-:Y:S02]  /*f660*/  IMAD R9, R5, R11, R9 ;  /* 0x0000000b05097224 */ /* 0x000fe400078e0209 */
[----:B------:R-:W-:Y:S02]  /*f670*/  IMAD.MOV R13, RZ, RZ, -R4 ;  /* 0x000000ffff0d7224 */ /* 0x000fe400078e0a04 */
[----:B------:R-:W-:Y:S01]  /*f680*/  @!P5 IMAD.IADD R15, R15, 0x1, -R5 ;  /* 0x000000010f0fd824 */ /* 0x000fe200078e0a05 */
[C---:B------:R-:W-:Y:S01]  /*f690*/  ISETP.GT.U32.AND P0, PT, R5.reuse, R9, PT ;  /* 0x000000090500720c */ /* 0x040fe20003f04070 */
[----:B------:R-:W-:Y:S01]  /*f6a0*/  IMAD R6, R5, R13, R6 ;  /* 0x0000000d05067224 */ /* 0x000fe200078e0206 */
[----:B------:R-:W-:Y:S01]  /*f6b0*/  ISETP.GE.AND P5, PT, R2, RZ, PT ;  /* 0x000000ff0200720c */ /* 0x000fe20003fa6270 */
[----:B------:R-:W-:-:S02]  /*f6c0*/  VIADD R11, R29, 0xe2 ;  /* 0x000000e21d0b7836 */ /* 0x000fc40000000000 */
[----:B------:R-:W-:Y:S02]  /*f6d0*/  @!P3 IMAD.IADD R10, R10, 0x1, -R5 ;  /* 0x000000010a0ab824 */ /* 0x000fe400078e0a05 */
[----:B------:R-:W-:Y:S01]  /*f6e0*/  VIADD R2, R29, 0xe3 ;  /* 0x000000e31d027836 */ /* 0x000fe20000000000 */
[----:B------:R-:W-:Y:S01]  /*f6f0*/  IABS R13, R11 ;  /* 0x0000000b000d7213 */ /* 0x000fe20000000000 */
[----:B------:R-:W-:Y:S01]  /*f700*/  @!P6 IMAD.MOV R16, RZ, RZ, -R16 ;  /* 0x000000ffff10e224 */ /* 0x000fe200078e0a10 */
[C---:B------:R-:W-:Y:S01]  /*f710*/  ISETP.GT.U32.AND P6, PT, R5.reuse, R6, PT ;  /* 0x000000060500720c */ /* 0x040fe20003fc4070 */
[----:B------:R-:W-:Y:S01]  /*f720*/  IMAD.MOV.U32 R18, RZ, RZ, R15 ;  /* 0x000000ffff127224 */ /* 0x000fe200078e000f */
[----:B------:R-:W-:Y:S01]  /*f730*/  ISETP.GT.U32.AND P3, PT, R5, R10, PT ;  /* 0x0000000a0500720c */ /* 0x000fe20003f64070 */
[----:B------:R-:W-:Y:S01]  /*f740*/  @!P0 IMAD.IADD R9, R9, 0x1, -R5 ;  /* 0x0000000109098824 */ /* 0x000fe200078e0a05 */
[----:B------:R-:W-:Y:S01]  /*f750*/  IABS R4, R2 ;  /* 0x0000000200047213 */ /* 0x000fe20000000000 */
[----:B------:R-:W-:Y:S01]  /*f760*/  @!P1 IMAD.MOV R18, RZ, RZ, -R18 ;  /* 0x000000ffff129224 */ /* 0x000fe200078e0a12 */
[----:B------:R-:W-:Y:S01]  /*f770*/  ISETP.GE.AND P1, PT, R3, RZ, PT ;  /* 0x000000ff0300720c */ /* 0x000fe20003f26270 */
[----:B------:R-:W-:Y:S01]  /*f780*/  IMAD.MOV.U32 R17, RZ, RZ, R14 ;  /* 0x000000ffff117224 */ /* 0x000fe200078e000e */
[----:B------:R-:W-:Y:S01]  /*f790*/  ISETP.GT.U32.AND P0, PT, R5, R9, PT ;  /* 0x000000090500720c */ /* 0x000fe20003f04070 */
[----:B------:R-:W-:Y:S01]  /*f7a0*/  IMAD.MOV.U32 R3, RZ, RZ, R13 ;  /* 0x000000ffff037224 */ /* 0x000fe200078e000d */
[----:B------:R-:W-:Y:S01]  /*f7b0*/  STL [R1+0x3ac], R16 ;  /* 0x0003ac1001007387 */ /* 0x000fe20000100800 */
[----:B------:R-:W-:-:S03]  /*f7c0*/  IMAD.HI.U32 R13, R8, R4, RZ ;  /* 0x00000004080d7227 */ /* 0x000fc600078e00ff */
[----:B------:R0:W-:Y:S01]  /*f7d0*/  STL [R1+0x3b0], R18 ;  /* 0x0003b01201007387 */ /* 0x0001e20000100800 */
[----:B------:R-:W-:Y:S01]  /*f7e0*/  @!P4 IMAD.MOV R17, RZ, RZ, -R17 ;  /* 0x000000ffff11c224 */ /* 0x000fe200078e0a11 */
[----:B------:R-:W-:Y:S01]  /*f7f0*/  ISETP.GE.AND P4, PT, R12, RZ, PT ;  /* 0x000000ff0c00720c */ /* 0x000fe20003f86270 */
[----:B------:R-:W-:Y:S02]  /*f800*/  VIADD R12, R29, 0xe1 ;  /* 0x000000e11d0c7836 */ /* 0x000fe40000000000 */
[----:B------:R-:W-:Y:S01]  /*f810*/  IMAD.MOV R13, RZ, RZ, -R13 ;  /* 0x000000ffff0d7224 */ /* 0x000fe200078e0a0d */
[----:B------:R1:W-:Y:S01]  /*f820*/  STL [R1+0x3b4], R17 ;  /* 0x0003b41101007387 */ /* 0x0003e20000100800 */
[--C-:B------:R-:W-:Y:S02]  /*f830*/  @!P6 IMAD.IADD R6, R6, 0x1, -R5.reuse ;  /* 0x000000010606e824 */ /* 0x100fe400078e0a05 */
[----:B------:R-:W-:Y:S01]  /*f840*/  @!P3 IMAD.IADD R10, R10, 0x1, -R5 ;  /* 0x000000010a0ab824 */ /* 0x000fe200078e0a05 */
[----:B------:R-:W-:Y:S01]  /*f850*/  ISETP.GE.AND P3, PT, R2, RZ, PT ;  /* 0x000000ff0200720c */ /* 0x000fe20003f66270 */
[C---:B------:R-:W-:Y:S01]  /*f860*/  IMAD R4, R5.reuse, R13, R4 ;  /* 0x0000000d05047224 */ /* 0x040fe200078e0204 */
[----:B------:R-:W-:Y:S01]  /*f870*/  IABS R2, R12 ;  /* 0x0000000c00027213 */ /* 0x000fe20000000000 */
[----:B------:R-:W-:Y:S01]  /*f880*/  IMAD.HI.U32 R14, R8, R3, RZ ;  /* 0x00000003080e7227 */ /* 0x000fe200078e00ff */
[----:B------:R-:W-:-:S03]  /*f890*/  ISETP.GT.U32.AND P6, PT, R5, R6, PT ;  /* 0x000000060500720c */ /* 0x000fc60003fc4070 */
[----:B------:R-:W-:Y:S01]  /*f8a0*/  @!P0 IMAD.IADD R9, R9, 0x1, -R5 ;  /* 0x0000000109098824 */ /* 0x000fe200078e0a05 */
[----:B------:R-:W-:Y:S01]  /*f8b0*/  ISETP.GT.U32.AND P0, PT, R5, R4, PT ;  /* 0x000000040500720c */ /* 0x000fe20003f04070 */
[----:B------:R-:W-:Y:S02]  /*f8c0*/  IMAD.MOV R14, RZ, RZ, -R14 ;  /* 0x000000ffff0e7224 */ /* 0x000fe400078e0a0e */
[----:B0-----:R-:W-:-:S04]  /*f8d0*/  IMAD.HI.U32 R18, R8, R2, RZ ;  /* 0x0000000208127227 */ /* 0x001fc800078e00ff */
[C---:B------:R-:W-:Y:S02]  /*f8e0*/  IMAD R3, R5.reuse, R14, R3 ;  /* 0x0000000e05037224 */ /* 0x040fe400078e0203 */
[----:B------:R-:W-:Y:S02]  /*f8f0*/  IMAD.MOV R18, RZ, RZ, -R18 ;  /* 0x000000ffff127224 */ /* 0x000fe400078e0a12 */
[--C-:B------:R-:W-:Y:S01]  /*f900*/  @!P6 IMAD.IADD R6, R6, 0x1, -R5.reuse ;  /* 0x000000010606e824 */ /* 0x100fe200078e0a05 */
[C---:B------:R-:W-:Y:S01]  /*f910*/  ISETP.GT.U32.AND P6, PT, R5.reuse, R3, PT ;  /* 0x000000030500720c */ /* 0x040fe20003fc4070 */
[C---:B------:R-:W-:Y:S02]  /*f920*/  IMAD R2, R5.reuse, R18, R2 ;  /* 0x0000001205027224 */ /* 0x040fe400078e0202 */
[----:B------:R-:W-:Y:S02]  /*f930*/  @!P0 IMAD.IADD R4, R4, 0x1, -R5 ;  /* 0x0000000104048824 */ /* 0x000fe400078e0a05 */
[----:B------:R-:W-:Y:S01]  /*f940*/  IMAD.MOV.U32 R22, RZ, RZ, R10 ;  /* 0x000000ffff167224 */ /* 0x000fe200078e000a */
[----:B------:R-:W-:Y:S01]  /*f950*/  ISETP.GT.U32.AND P0, PT, R5, R2, PT ;  /* 0x000000020500720c */ /* 0x000fe20003f04070 */
[----:B------:R-:W-:-:S02]  /*f960*/  VIADD R15, R29, 0xde ;  /* 0x000000de1d0f7836 */ /* 0x000fc40000000000 */
[----:B------:R-:W-:Y:S02]  /*f970*/  VIADD R14, R29, 0xdf ;  /* 0x000000df1d0e7836 */ /* 0x000fe40000000000 */
[----:B------:R-:W-:Y:S01]  /*f980*/  @!P5 IMAD.MOV R22, RZ, RZ, -R22 ;  /* 0x000000ffff16d224 */ /* 0x000fe200078e0a16 */
[----:B------:R-:W-:Y:S01]  /*f990*/  ISETP.GT.U32.AND P5, PT, R5, R4, PT ;  /* 0x000000040500720c */ /* 0x000fe20003fa4070 */
[----:B------:R-:W-:Y:S01]  /*f9a0*/  @!P6 IMAD.IADD R3, R3, 0x1, -R5 ;  /* 0x000000010303e824 */ /* 0x000fe200078e0a05 */
[----:B------:R-:W-:Y:S01]  /*f9b0*/  IABS R19, R15 ;  /* 0x0000000f00137213 */ /* 0x000fe20000000000 */
[----:B------:R-:W-:Y:S01]  /*f9c0*/  VIADD R13, R29, 0xe0 ;  /* 0x000000e01d0d7836 */ /* 0x000fe20000000000 */
[----:B-1----:R-:W-:Y:S01]  /*f9d0*/  IABS R17, R14 ;  /* 0x0000000e00117213 */ /* 0x002fe20000000000 */
[----:B------:R-:W-:Y:S01]  /*f9e0*/  @!P1 IMAD.MOV R9, RZ, RZ, -R9 ;  /* 0x000000ffff099224 */ /* 0x000fe200078e0a09 */
[----:B------:R-:W-:Y:S01]  /*f9f0*/  ISETP.GE.AND P6, PT, R11, RZ, PT ;  /* 0x000000ff0b00720c */ /* 0x000fe20003fc6270 */
[----:B------:R-:W-:Y:S01]  /*fa00*/  @!P0 IMAD.IADD R2, R2, 0x1, -R5 ;  /* 0x0000000102028824 */ /* 0x000fe200078e0a05 */
[C---:B------:R-:W-:Y:S01]  /*fa10*/  ISETP.GT.U32.AND P0, PT, R5.reuse, R3, PT ;  /* 0x000000030500720c */ /* 0x040fe20003f04070 */
[C---:B------:R-:W-:Y:S01]  /*fa20*/  IMAD.HI.U32 R11, R8.reuse, R19, RZ ;  /* 0x00000013080b7227 */ /* 0x040fe200078e00ff */
[----:B------:R-:W-:Y:S01]  /*fa30*/  IABS R16, R13 ;  /* 0x0000000d00107213 */ /* 0x000fe20000000000 */
[----:B------:R-:W-:Y:S01]  /*fa40*/  STL [R1+0x3a4], R22 ;  /* 0x0003a41601007387 */ /* 0x000fe20000100800 */
[----:B------:R-:W-:Y:S01]  /*fa50*/  ISETP.GT.U32.AND P1, PT, R5, R2, PT ;  /* 0x000000020500720c */ /* 0x000fe20003f24070 */
[----:B------:R-:W-:-:S02]  /*fa60*/  IMAD.HI.U32 R21, R8, R17, RZ ;  /* 0x0000001108157227 */ /* 0x000fc400078e00ff */
[----:B------:R0:W-:Y:S02]  /*fa70*/  STL [R1+0x39c], R9 ;  /* 0x00039c0901007387 */ /* 0x0001e40000100800 */
[----:B------:R-:W-:Y:S02]  /*fa80*/  IMAD.MOV R11, RZ, RZ, -R11 ;  /* 0x000000ffff0b7224 */ /* 0x000fe400078e0a0b */
[----:B------:R-:W-:Y:S02]  /*fa90*/  VIADD R18, R29, 0xdd ;  /* 0x000000dd1d127836 */ /* 0x000fe40000000000 */
[----:B------:R-:W-:Y:S02]  /*faa0*/  IMAD.MOV R21, RZ, RZ, -R21 ;  /* 0x000000ffff157224 */ /* 0x000fe400078e0a15 */
[----:B------:R-:W-:Y:S01]  /*fab0*/  @!P5 IMAD.IADD R4, R4, 0x1, -R5 ;  /* 0x000000010404d824 */ /* 0x000fe200078e0a05 */
[----:B------:R-:W-:Y:S01]  /*fac0*/  IABS R10, R18 ;  /* 0x00000012000a7213 */ /* 0x000fe20000000000 */
[----:B------:R-:W-:-:S04]  /*fad0*/  IMAD.HI.U32 R20, R8, R16, RZ ;  /* 0x0000001008147227 */ /* 0x000fc800078e00ff */
[C---:B------:R-:W-:Y:S02]  /*fae0*/  IMAD R19, R5.reuse, R11, R19 ;  /* 0x0000000b05137224 */ /* 0x040fe400078e0213 */
[----:B------:R-:W-:Y:S02]  /*faf0*/  IMAD R17, R5, R21, R17 ;  /* 0x0000001505117224 */ /* 0x000fe400078e0211 */
[----:B0-----:R-:W-:Y:S02]  /*fb00*/  IMAD.MOV.U32 R9, RZ, RZ, R4 ;  /* 0x000000ffff097224 */ /* 0x001fe400078e0004 */
[----:B------:R-:W-:Y:S02]  /*fb10*/  IMAD.MOV R20, RZ, RZ, -R20 ;  /* 0x000000ffff147224 */ /* 0x000fe400078e0a14 */
[----:B------:R-:W-:Y:S01]  /*fb20*/  @!P0 IMAD.IADD R3, R3, 0x1, -R5 ;  /* 0x0000000103038824 */ /* 0x000fe200078e0a05 */
[C---:B------:R-:W-:Y:S01]  /*fb30*/  ISETP.GT.U32.AND P0, PT, R5.reuse, R19, PT ;  /* 0x000000130500720c */ /* 0x040fe20003f04070 */
[----:B------:R-:W-:Y:S01]  /*fb40*/  @!P4 IMAD.MOV R6, RZ, RZ, -R6 ;  /* 0x000000ffff06c224 */ /* 0x000fe200078e0a06 */
[C---:B------:R-:W-:Y:S01]  /*fb50*/  ISETP.GT.U32.AND P4, PT, R5.reuse, R17, PT ;  /* 0x000000110500720c */ /* 0x040fe20003f84070 */
[----:B------:R-:W-:Y:S01]  /*fb60*/  @!P3 IMAD.MOV R9, RZ, RZ, -R9 ;  /* 0x000000ffff09b224 */ /* 0x000fe200078e0a09 */
[----:B------:R-:W-:Y:S01]  /*fb70*/  ISETP.GE.AND P3, PT, R12, RZ, PT ;  /* 0x000000ff0c00720c */ /* 0x000fe20003f66270 */
[----:B------:R-:W-:Y:S01]  /*fb80*/  IMAD R16, R5, R20, R16 ;  /* 0x0000001405107224 */ /* 0x000fe200078e0210 */
[----:B------:R0:W-:Y:S01]  /*fb90*/  STL [R1+0x394], R6 ;  /* 0x0003940601007387 */ /* 0x0001e20000100800 */
[----:B------:R-:W-:-:S03]  /*fba0*/  IMAD.HI.U32 R4, R8, R10, RZ ;  /* 0x0000000a08047227 */ /* 0x000fc600078e00ff */
[----:B------:R1:W-:Y:S01]  /*fbb0*/  STL [R1+0x390], R9 ;  /* 0x0003900901007387 */ /* 0x0003e20000100800 */
[----:B------:R-:W-:Y:S01]  /*fbc0*/  ISETP.GT.U32.AND P5, PT, R5, R16, PT ;  /* 0x000000100500720c */ /* 0x000fe20003fa4070 */
[--C-:B------:R-:W-:Y:S01]  /*fbd0*/  @!P1 IMAD.IADD R2, R2, 0x1, -R5.reuse ;  /* 0x0000000102029824 */ /* 0x100fe200078e0a05 */
[----:B------:R-:W-:Y:S01]  /*fbe0*/  ISETP.GE.AND P1, PT, R13, RZ, PT ;  /* 0x000000ff0d00720c */ /* 0x000fe20003f26270 */
[--C-:B------:R-:W-:Y:S02]  /*fbf0*/  @!P0 IMAD.IADD R19, R19, 0x1, -R5.reuse ;  /* 0x0000000113138824 */ /* 0x100fe400078e0a05 */
[----:B------:R-:W-:Y:S02]  /*fc00*/  @!P4 IMAD.IADD R17, R17, 0x1, -R5 ;  /* 0x000000011111c824 */ /* 0x000fe400078e0a05 */
[----:B0-----:R-:W-:Y:S01]  /*fc10*/  IMAD.MOV.U32 R6, RZ, RZ, R3 ;  /* 0x000000ffff067224 */ /* 0x001fe200078e0003 */
[----:B------:R-:W-:Y:S01]  /*fc20*/  ISETP.GT.U32.AND P0, PT, R5, R19, PT ;  /* 0x000000130500720c */ /* 0x000fe20003f04070 */
[----:B-1----:R-:W-:-:S02]  /*fc30*/  IMAD.MOV R9, RZ, RZ, -R4 ;  /* 0x000000ffff097224 */ /* 0x002fc400078e0a04 */
[----:B------:R-:W-:Y:S02]  /*fc40*/  VIADD R4, R29, 0xdc ;  /* 0x000000dc1d047836 */ /* 0x000fe40000000000 */
[----:B------:R-:W-:Y:S02]  /*fc50*/  IMAD R9, R5, R9, R10 ;  /* 0x0000000905097224 */ /* 0x000fe400078e020a */
[----:B------:R-:W-:Y:S01]  /*fc60*/  VIADD R10, R29, 0xdb ;  /* 0x000000db1d0a7836 */ /* 0x000fe20000000000 */
[----:B------:R-:W-:Y:S01]  /*fc70*/  IABS R11, R4 ;  /* 0x00000004000b7213 */ /* 0x000fe20000000000 */
[----:B------:R-:W-:Y:S01]  /*fc80*/  @!P6 IMAD.MOV R6, RZ, RZ, -R6 ;  /* 0x000000ffff06e224 */ /* 0x000fe200078e0a06 */
[C---:B------:R-:W-:Y:S01]  /*fc90*/  ISETP.GT.U32.AND P6, PT, R5.reuse, R17, PT ;  /* 0x000000110500720c */ /* 0x040fe20003fc4070 */
[----:B------:R-:W-:Y:S01]  /*fca0*/  @!P5 IMAD.IADD R16, R16, 0x1, -R5 ;  /* 0x000000011010d824 */ /* 0x000fe200078e0a05 */
[----:B------:R-:W-:Y:S01]  /*fcb0*/  IABS R12, R10 ;  /* 0x0000000a000c7213 */ /* 0x000fe20000000000 */
[----:B------:R-:W-:Y:S01]  /*fcc0*/  IMAD.HI.U32 R3, R8, R11, RZ ;  /* 0x0000000b08037227 */ /* 0x000fe200078e00ff */
[----:B------:R-:W-:Y:S01]  /*fcd0*/  ISETP.GE.AND P5, PT, R14, RZ, PT ;  /* 0x000000ff0e00720c */ /* 0x000fe20003fa6270 */
[----:B------:R0:W-:Y:S01]  /*fce0*/  STL [R1+0x38c], R6 ;  /* 0x00038c0601007387 */ /* 0x0001e20000100800 */
[----:B------:R-:W-:Y:S01]  /*fcf0*/  ISETP.GT.U32.AND P4, PT, R5, R16, PT ;  /* 0x000000100500720c */ /* 0x000fe20003f84070 */
[----:B------:R-:W-:-:S02]  /*fd00*/  IMAD.MOV R3, RZ, RZ, -R3 ;  /* 0x000000ffff037224 */ /* 0x000fc400078e0a03 */
[----:B------:R-:W-:Y:S01]  /*fd10*/  @!P3 IMAD.MOV R2, RZ, RZ, -R2 ;  /* 0x000000ffff02b224 */ /* 0x000fe200078e0a02 */
[C---:B------:R-:W-:Y:S01]  /*fd20*/  ISETP.GT.U32.AND P3, PT, R5.reuse, R9, PT ;  /* 0x000000090500720c */ /* 0x040fe20003f64070 */
[----:B------:R-:W-:Y:S02]  /*fd30*/  IMAD R11, R5, R3, R11 ;  /* 0x00000003050b7224 */ /* 0x000fe400078e020b */
[----:B------:R-:W-:Y:S01]  /*fd40*/  @!P0 IMAD.IADD R19, R19, 0x1, -R5 ;  /* 0x0000000113138824 */ /* 0x000fe200078e0a05 */
[----:B------:R1:W-:Y:S01]  /*fd50*/  STL [R1+0x388], R2 ;  /* 0x0003880201007387 */ /* 0x0003e20000100800 */
[----:B0-----:R-:W-:Y:S01]  /*fd60*/  IMAD.HI.U32 R6, R8, R12, RZ ;  /* 0x0000000c08067227 */ /* 0x001fe200078e00ff */
[----:B------:R-:W-:-:S03]  /*fd70*/  ISETP.GT.U32.AND P0, PT, R5, R11, PT ;  /* 0x0000000b0500720c */ /* 0x000fc60003f04070 */
[----:B------:R-:W-:Y:S01]  /*fd80*/  @!P6 IMAD.IADD R17, R17, 0x1, -R5 ;  /* 0x000000011111e824 */ /* 0x000fe200078e0a05 */
[----:B------:R-:W-:Y:S01]  /*fd90*/  ISETP.GE.AND P6, PT, R18, RZ, PT ;  /* 0x000000ff1200720c */ /* 0x000fe20003fc6270 */
[----:B------:R-:W-:Y:S02]  /*fda0*/  IMAD.MOV R6, RZ, RZ, -R6 ;  /* 0x000000ffff067224 */ /* 0x000fe400078e0a06 */
[----:B------:R-:W-:Y:S02]  /*fdb0*/  IMAD.MOV.U32 R21, RZ, RZ, R17 ;  /* 0x000000ffff157224 */ /* 0x000fe400078e0011 */
[----:B-1----:R-:W-:Y:S02]  /*fdc0*/  VIADD R2, R29, 0xda ;  /* 0x000000da1d027836 */ /* 0x002fe40000000000 */
[----:B------:R-:W-:Y:S02]  /*fdd0*/  IMAD R12, R5, R6, R12 ;  /* 0x00000006050c7224 */ /* 0x000fe400078e020c */
[--C-:B------:R-:W-:Y:S01]  /*fde0*/  @!P4 IMAD.IADD R16, R16, 0x1, -R5.reuse ;  /* 0x000000011010c824 */ /* 0x100fe200078e0a05 */
[----:B------:R-:W-:Y:S01]  /*fdf0*/  ISETP.GE.AND P4, PT, R15, RZ, PT ;  /* 0x000000ff0f00720c */ /* 0x000fe20003f86270 */
[----:B------:R-:W-:Y:S01]  /*fe00*/  @!P3 IMAD.IADD R9, R9, 0x1, -R5 ;  /* 0x000000010909b824 */ /* 0x000fe200078e0a05 */
[----:B------:R-:W-:Y:S01]  /*fe10*/  IABS R14, R2 ;  /* 0x00000002000e7213 */ /* 0x000fe20000000000 */
[----:B------:R-:W-:Y:S01]  /*fe20*/  @!P5 IMAD.MOV R21, RZ, RZ, -R21 ;  /* 0x000000ffff15d224 */ /* 0x000fe200078e0a15 */
[----:B------:R-:W-:Y:S01]  /*fe30*/  ISETP.GT.U32.AND P5, PT, R5, R12, PT ;  /* 0x0000000c0500720c */ /* 0x000fe20003fa4070 */
[----:B------:R-:W-:Y:S01]  /*fe40*/  @!P0 IMAD.IADD R11, R11, 0x1, -R5 ;  /* 0x000000010b0b8824 */ /* 0x000fe200078e0a05 */
[----:B------:R-:W-:Y:S01]  /*fe50*/  ISETP.GT.U32.AND P0, PT, R5, R9, PT ;  /* 0x000000090500720c */ /* 0x000fe20003f04070 */
[----:B------:R-:W-:Y:S01]  /*fe60*/  IMAD.HI.U32 R20, R8, R14, RZ ;  /* 0x0000000e08147227 */ /* 0x000fe200078e00ff */
[----:B------:R-:W-:-:S03]  /*fe70*/  ISETP.GE.AND P3, PT, R4, RZ, PT ;  /* 0x000000ff0400720c */ /* 0x000fc60003f66270 */
[----:B------:R-:W-:Y:S02]  /*fe80*/  IMAD.MOV.U32 R22, RZ, RZ, R16 ;  /* 0x000000ffff167224 */ /* 0x000fe400078e0010 */
[----:B------:R-:W-:Y:S02]  /*fe90*/  IMAD.MOV R16, RZ, RZ, -R20 ;  /* 0x000000ffff107224 */ /* 0x000fe400078e0a14 */
[----:B------:R-:W-:Y:S02]  /*fea0*/  VIADD R4, R29, 0xd8 ;  /* 0x000000d81d047836 */ /* 0x000fe40000000000 */
[----:B------:R-:W-:Y:S01]  /*feb0*/  @!P1 IMAD.MOV R22, RZ, RZ, -R22 ;  /* 0x000000ffff169224 */ /* 0x000fe200078e0a16 */
[----:B------:R-:W-:Y:S01]  /*fec0*/  ISETP.GT.U32.AND P1, PT, R5, R11, PT ;  /* 0x0000000b0500720c */ /* 0x000fe20003f24070 */
[----:B------:R-:W-:Y:S01]  /*fed0*/  @!P4 IMAD.MOV R19, RZ, RZ, -R19 ;  /* 0x000000ffff13c224 */ /* 0x000fe200078e0a13 */
[----:B------:R-:W-:Y:S01]  /*fee0*/  ISETP.GE.AND P4, PT, R10, RZ, PT ;  /* 0x000000ff0a00720c */ /* 0x000fe20003f86270 */
[----:B------:R-:W-:Y:S01]  /*fef0*/  VIADD R6, R29, 0xd7 ;  /* 0x000000d71d067836 */ /* 0x000fe20000000000 */
[----:B------:R-:W-:Y:S01]  /*ff00*/  IABS R15, R4 ;  /* 0x00000004000f7213 */ /* 0x000fe20000000000 */
[----:B------:R-:W-:Y:S01]  /*ff10*/  IMAD R10, R5, R16, R14 ;  /* 0x00000010050a7224 */ /* 0x000fe200078e020e */
[----:B------:R-:W-:Y:S01]  /*ff20*/  STL [R1+0x384], R22 ;  /* 0x0003841601007387 */ /* 0x000fe20000100800 */
[--C-:B------:R-:W-:Y:S01]  /*ff30*/  @!P5 IMAD.IADD R12, R12, 0x1, -R5.reuse ;  /* 0x000000010c0cd824 */ /* 0x100fe200078e0a05 */
[----:B------:R-:W-:Y:S01]  /*ff40*/  IABS R13, R6 ;  /* 0x00000006000d7213 */ /* 0x000fe20000000000 */
[----:B------:R-:W-:Y:S01]  /*ff50*/  VIADD R3, R29, 0xd9 ;  /* 0x000000d91d037836 */ /* 0x000fe20000000000 */
[----:B------:R-:W-:Y:S01]  /*ff60*/  STL [R1+0x380], R21 ;  /* 0x0003801501007387 */ /* 0x000fe20000100800 */
[----:B------:R-:W-:Y:S01]  /*ff70*/  @!P0 IMAD.IADD R9, R9, 0x1, -R5 ;  /* 0x0000000109098824 */ /* 0x000fe200078e0a05 */
[C---:B------:R-:W-:Y:S01]  /*ff80*/  ISETP.GT.U32.AND P0, PT, R5.reuse, R10, PT ;  /* 0x0000000a0500720c */ /* 0x040fe20003f04070 */
[----:B------:R-:W-:Y:S01]  /*ff90*/  IMAD.MOV.U32 R17, RZ, RZ, R15 ;  /* 0x000000ffff117224 */ /* 0x000fe200078e000f */
[----:B------:R-:W-:Y:S01]  /*ffa0*/  ISETP.GT.U32.AND P5, PT, R5, R12, PT ;  /* 0x0000000c0500720c */ /* 0x000fe20003fa4070 */
[----:B------:R-:W-:Y:S01]  /*ffb0*/  IMAD.MOV.U32 R16, RZ, RZ, R13 ;  /* 0x000000ffff107224 */ /* 0x000fe200078e000d */
[----:B------:R-:W-:Y:S01]  /*ffc0*/  IABS R18, R3 ;  /* 0x0000000300127213 */ /* 0x000fe20000000000 */
[----:B------:R-:W-:Y:S01]  /*ffd0*/  IMAD.HI.U32 R13, R8, R17, RZ ;  /* 0x00000011080d7227 */ /* 0x000fe200078e00ff */
[----:B------:R0:W-:Y:S03]  /*ffe0*/  STL [R1+0x37c], R19 ;  /* 0x00037c1301007387 */ /* 0x0001e60000100800 */
[----:B------:R-:W-:Y:S01]  /*fff0*/  @!P1 IMAD.IADD R11, R11, 0x1, -R5 ;  /* 0x000000010b0b9824 */ /* 0x000fe200078e0a05 */
[----:B------:R-:W-:Y:S01]  /*10000*/  ISETP.GE.AND P1, PT, R2, RZ, PT ;  /* 0x000000ff0200720c */ /* 0x000fe20003f26270 */
[----:B------:R-:W-:-:S04]  /*10010*/  IMAD.HI.U32 R15, R8, R18, RZ ;  /* 0x00000012080f7227 */ /* 0x000fc800078e00ff */
[----:B------:R-:W-:-:S04]  /*10020*/  IMAD.HI.U32 R2, R8, R16, RZ ;  /* 0x0000001008027227 */ /* 0x000fc800078e00ff */
[----:B------:R-:W-:Y:S02]  /*10030*/  IMAD.MOV R13, RZ, RZ, -R13 ;  /* 0x000000ffff0d7224 */ /* 0x000fe400078e0a0d */
[----:B------:R-:W-:Y:S02]  /*10040*/  VIADD R14, R29, 0xd6 ;  /* 0x000000d61d0e7836 */ /* 0x000fe40000000000 */
[----:B------:R-:W-:Y:S02]  /*10050*/  IMAD.MOV R15, RZ, RZ, -R15 ;  /* 0x000000ffff0f7224 */ /* 0x000fe400078e0a0f */
[----:B------:R-:W-:Y:S02]  /*10060*/  IMAD.MOV R2, RZ, RZ, -R2 ;  /* 0x000000ffff027224 */ /* 0x000fe400078e0a02 */
[----:B------:R-:W-:Y:S02]  /*10070*/  @!P0 IMAD.IADD R10, R10, 0x1, -R5 ;  /* 0x000000010a0a8824 */ /* 0x000fe400078e0a05 */
[C---:B------:R-:W-:Y:S01]  /*10080*/  IMAD R13, R5.reuse, R13, R17 ;  /* 0x0000000d050d7224 */ /* 0x040fe200078e0211 */
[----:B------:R-:W-:Y:S01]  /*10090*/  IABS R17, R14 ;  /* 0x0000000e00117213 */ /* 0x000fe20000000000 */
[----:B------:R-:W-:Y:S01]  /*100a0*/  @!P5 IMAD.IADD R12, R12, 0x1, -R5 ;  /* 0x000000010c0cd824 */ /* 0x000fe200078e0a05 */
[C---:B------:R-:W-:Y:S01]  /*100b0*/  ISETP.GT.U32.AND P0, PT, R5.reuse, R10, PT ;  /* 0x0000000a0500720c */ /* 0x040fe20003f04070 */
[C---:B------:R-:W-:Y:S01]  /*100c0*/  IMAD R15, R5.reuse, R15, R18 ;  /* 0x0000000f050f7224 */ /* 0x040fe200078e0212 */
[----:B------:R-:W-:Y:S01]  /*100d0*/  ISETP.GT.U32.AND P5, PT, R5, R13, PT ;  /* 0x0000000d0500720c */ /* 0x000fe20003fa4070 */
[----:B0-----:R-:W-:-:S02]  /*100e0*/  IMAD.MOV.U32 R19, RZ, RZ, R9 ;  /* 0x000000ffff137224 */ /* 0x001fc400078e0009 */
[C---:B------:R-:W-:Y:S02]  /*100f0*/  IMAD R2, R5.reuse, R2, R16 ;  /* 0x0000000205027224 */ /* 0x040fe400078e0210 */
[----:B------:R-:W-:Y:S02]  /*10100*/  IMAD.MOV.U32 R16, RZ, RZ, R12 ;  /* 0x000000ffff107224 */ /* 0x000fe400078e000c */
[----:B------:R-:W-:Y:S02]  /*10110*/  IMAD.MOV.U32 R9, RZ, RZ, R17 ;  /* 0x000000ffff097224 */ /* 0x000fe400078e0011 */
[----:B------:R-:W-:Y:S01]  /*10120*/  @!P6 IMAD.MOV R19, RZ, RZ, -R19 ;  /* 0x000000ffff13e224 */ /* 0x000fe200078e0a13 */
[C---:B------:R-:W-:Y:S01]  /*10130*/  ISETP.GT.U32.AND P6, PT, R5.reuse, R15, PT ;  /* 0x0000000f0500720c */ /* 0x040fe20003fc4070 */
[----:B------:R-:W-:Y:S02]  /*10140*/  IMAD.MOV.U32 R17, RZ, RZ, R11 ;  /* 0x000000ffff117224 */ /* 0x000fe400078e000b */
[----:B------:R-:W-:Y:S01]  /*10150*/  @!P4 IMAD.MOV R16, RZ, RZ, -R16 ;  /* 0x000000ffff10c224 */ /* 0x000fe200078e0a10 */
[----:B------:R-:W-:Y:S01]  /*10160*/  ISETP.GT.U32.AND P4, PT, R5, R2, PT ;  /* 0x000000020500720c */ /* 0x000fe20003f84070 */
[----:B------:R-:W-:Y:S01]  /*10170*/  @!P3 IMAD.MOV R17, RZ, RZ, -R17 ;  /* 0x000000ffff11b224 */ /* 0x000fe200078e0a11 */
[----:B------:R-:W-:Y:S01]  /*10180*/  ISETP.GE.AND P3, PT, R3, RZ, PT ;  /* 0x000000ff0300720c */ /* 0x000fe20003f66270 */
[----:B------:R-:W-:Y:S01]  /*10190*/  VIADD R3, R29, 0xd5 ;  /* 0x000000d51d037836 */ /* 0x000fe20000000000 */
[----:B------:R-:W-:Y:S01]  /*101a0*/  STL [R1+0x310], R19 ;  /* 0x0003101301007387 */ /* 0x000fe20000100800 */
[--C-:B------:R-:W-:Y:S01]  /*101b0*/  @!P0 IMAD.IADD R10, R10, 0x1, -R5.reuse ;  /* 0x000000010a0a8824 */ /* 0x100fe200078e0a05 */
[----:B------:R-:W-:Y:S01]  /*101c0*/  ISETP.GE.AND P0, PT, R4, RZ, PT ;  /* 0x000000ff0400720c */ /* 0x000fe20003f06270 */
[--C-:B------:R-:W-:Y:S01]  /*101d0*/  @!P5 IMAD.IADD R13, R13, 0x1, -R5.reuse ;  /* 0x000000010d0dd824 */ /* 0x100fe200078e0a05 */
[----:B------:R-:W-:Y:S01]  /*101e0*/  IABS R4, R3 ;  /* 0x0000000300047213 */ /* 0x000fe20000000000 */
[----:B------:R-:W-:Y:S01]  /*101f0*/  @!P6 IMAD.IADD R15, R15, 0x1, -R5 ;  /* 0x000000010f0fe824 */ /* 0x000fe200078e0a05 */
[----:B------:R-:W-:Y:S01]  /*10200*/  STL [R1+0x314], R17 ;  /* 0x0003141101007387 */ /* 0x000fe20000100800 */
[----:B------:R-:W-:Y:S01]  /*10210*/  IMAD.HI.U32 R11, R8, R9, RZ ;  /* 0x00000009080b7227 */ /* 0x000fe200078e00ff */
[----:B------:R-:W-:-:S02]  /*10220*/  ISETP.GE.AND P6, PT, R6, RZ, PT ;  /* 0x000000ff0600720c */ /* 0x000fc40003fc6270 */
[----:B------:R0:W-:Y:S01]  /*10230*/  STL [R1+0x374], R16 ;  /* 0x0003741001007387 */ /* 0x0001e20000100800 */
[----:B------:R-:W-:Y:S01]  /*10240*/  @!P4 IMAD.IADD R2, R2, 0x1, -R5 ;  /* 0x000000010202c824 */ /* 0x000fe200078e0a05 */
[C---:B------:R-:W-:Y:S01]  /*10250*/  ISETP.GT.U32.AND P4, PT, R5.reuse, R13, PT ;  /* 0x0000000d0500720c */ /* 0x040fe20003f84070 */
[----:B------:R-:W-:Y:S01]  /*10260*/  IMAD.MOV R11, RZ, RZ, -R11 ;  /* 0x000000ffff0b7224 */ /* 0x000fe200078e0a0b */
[C---:B------:R-:W-:Y:S01]  /*10270*/  ISETP.GT.U32.AND P5, PT, R5.reuse, R15, PT ;  /* 0x0000000f0500720c */ /* 0x040fe20003fa4070 */
[----:B------:R-:W-:Y:S02]  /*10280*/  IMAD.MOV.U32 R12, RZ, RZ, R10 ;  /* 0x000000ffff0c7224 */ /* 0x000fe400078e000a */
[C---:B------:R-:W-:Y:S02]  /*10290*/  IMAD R9, R5.reuse, R11, R9 ;  /* 0x0000000b05097224 */ /* 0x040fe400078e0209 */
[----:B------:R-:W-:Y:S01]  /*102a0*/  @!P1 IMAD.MOV R12, RZ, RZ, -R12 ;  /* 0x000000ffff0c9224 */ /* 0x000fe200078e0a0c */
[----:B------:R-:W-:Y:S01]  /*102b0*/  ISETP.GT.U32.AND P1, PT, R5, R2, PT ;  /* 0x000000020500720c */ /* 0x000fe20003f24070 */
[----:B0-----:R-:W-:-:S03]  /*102c0*/  IMAD.HI.U32 R16, R8, R4, RZ ;  /* 0x0000000408107227 */ /* 0x001fc600078e00ff */
[----:B------:R0:W-:Y:S01]  /*102d0*/  STL [R1+0x378], R12 ;  /* 0x0003780c01007387 */ /* 0x0001e20000100800 */
[----:B------:R-:W-:Y:S02]  /*102e0*/  IMAD.MOV R16, RZ, RZ, -R16 ;  /* 0x000000ffff107224 */ /* 0x000fe400078e0a10 */
[--C-:B------:R-:W-:Y:S02]  /*102f0*/  @!P4 IMAD.IADD R13, R13, 0x1, -R5.reuse ;  /* 0x000000010d0dc824 */ /* 0x100fe400078e0a05 */
[----:B------:R-:W-:Y:S02]  /*10300*/  IMAD R4, R5, R16, R4 ;  /* 0x0000001005047224 */ /* 0x000fe400078e0204 */
[----:B------:R-:W-:Y:S02]  /*10310*/  VIADD R10, R29, 0xd4 ;  /* 0x000000d41d0a7836 */ /* 0x000fe40000000000 */
[----:B------:R-:W-:Y:S01]  /*10320*/  @!P5 IMAD.IADD R15, R15, 0x1, -R5 ;  /* 0x000000010f0fd824 */ /* 0x000fe200078e0a05 */
[----:B------:R-:W-:Y:S01]  /*10330*/  ISETP.GT.U32.AND P4, PT, R5, R4, PT ;  /* 0x000000040500720c */ /* 0x000fe20003f84070 */
[----:B------:R-:W-:Y:S01]  /*10340*/  VIADD R6, R29, 0xd2 ;  /* 0x000000d21d067836 */ /* 0x000fe20000000000 */
[----:B------:R-:W-:Y:S01]  /*10350*/  ISETP.GT.U32.AND P5, PT, R5, R9, PT ;  /* 0x000000090500720c */ /* 0x000fe20003fa4070 */
[----:B------:R-:W-:Y:S01]  /*10360*/  IMAD.MOV.U32 R19, RZ, RZ, R13 ;  /* 0x000000ffff137224 */ /* 0x000fe200078e000d */
[----:B0-----:R-:W-:Y:S01]  /*10370*/  IABS R12, R10 ;  /* 0x0000000a000c7213 */ /* 0x001fe20000000000 */
[----:B------:R-:W-:Y:S01]  /*10380*/  IMAD.MOV.U32 R20, RZ, RZ, R15 ;  /* 0x000000ffff147224 */ /* 0x000fe200078e000f */
[----:B------:R-:W-:Y:S01]  /*10390*/  IABS R16, R6 ;  /* 0x0000000600107213 */ /* 0x000fe20000000000 */
[----:B------:R-:W-:-:S02]  /*103a0*/  @!P0 IMAD.MOV R19, RZ, RZ, -R19 ;  /* 0x000000ffff138224 */ /* 0x000fc400078e0a13 */
[----:B------:R-:W-:-:S04]  /*103b0*/  IMAD.HI.U32 R17, R8, R12, RZ ;  /* 0x0000000c08117227 */ /* 0x000fc800078e00ff */
[----:B------:R-:W-:Y:S02]  /*103c0*/  @!P4 IMAD.IADD R4, R4, 0x1, -R5 ;  /* 0x000000010404c824 */ /* 0x000fe400078e0a05 */
[----:B------:R-:W-:Y:S02]  /*103d0*/  IMAD.MOV R17, RZ, RZ, -R17 ;  /* 0x000000ffff117224 */ /* 0x000fe400078e0a11 */
[----:B------:R-:W-:Y:S01]  /*103e0*/  @!P5 IMAD.IADD R9, R9, 0x1, -R5 ;  /* 0x000000010909d824 */ /* 0x000fe200078e0a05 */
[----:B------:R-:W-:Y:S01]  /*103f0*/  ISETP.GE.AND P5, PT, R3, RZ, PT ;  /* 0x000000ff0300720c */ /* 0x000fe20003fa6270 */
[C---:B------:R-:W-:Y:S01]  /*10400*/  IMAD R3, R5.reuse, R17, R12 ;  /* 0x0000001105037224 */ /* 0x040fe200078e020c */
[----:B------:R-:W-:Y:S01]  /*10410*/  ISETP.GT.U32.AND P0, PT, R5, R4, PT ;  /* 0x000000040500720c */ /* 0x000fe20003f04070 */
[----:B------:R-:W-:-:S03]  /*10420*/  IMAD.HI.U32 R12, R8, R16, RZ ;  /* 0x00000010080c7227 */ /* 0x000fc600078e00ff */
[C---:B------:R-:W-:Y:S01]  /*10430*/  ISETP.GT.U32.AND P4, PT, R5.reuse, R3, PT ;  /* 0x000000030500720c */ /* 0x040fe20003f84070 */
[----:B------:R-:W-:Y:S02]  /*10440*/  IMAD.MOV R12, RZ, RZ, -R12 ;  /* 0x000000ffff0c7224 */ /* 0x000fe400078e0a0c */
[----:B------:R-:W-:Y:S01]  /*10450*/  @!P3 IMAD.MOV R20, RZ, RZ, -R20 ;  /* 0x000000ffff14b224 */ /* 0x000fe200078e0a14 */
[C---:B------:R-:W-:Y:S01]  /*10460*/  ISETP.GT.U32.AND P3, PT, R5.reuse, R9, PT ;  /* 0x000000090500720c */ /* 0x040fe20003f64070 */
[C---:B------:R-:W-:Y:S02]  /*10470*/  IMAD R16, R5.reuse, R12, R16 ;  /* 0x0000000c05107224 */ /* 0x040fe400078e0210 */
[--C-:B------:R-:W-:Y:S01]  /*10480*/  @!P1 IMAD.IADD R2, R2, 0x1, -R5.reuse ;  /* 0x0000000102029824 */ /* 0x100fe200078e0a05 */
[----:B------:R-:W-:Y:S01]  /*10490*/  ISETP.GE.AND P1, PT, R14, RZ, PT ;  /* 0x000000ff0e00720c */ /* 0x000fe20003f26270 */
[----:B------:R-:W-:Y:S01]  /*104a0*/  @!P0 IMAD.IADD R4, R4, 0x1, -R5 ;  /* 0x0000000104048824 */ /* 0x000fe200078e0a05 */
[----:B------:R-:W-:Y:S01]  /*104b0*/  ISETP.GT.U32.AND P0, PT, R5, R16, PT ;  /* 0x000000100500720c */ /* 0x000fe20003f04070 */
[----:B------:R-:W-:Y:S01]  /*104c0*/  VIADD R11, R29, 0xd3 ;  /* 0x000000d31d0b7836 */ /* 0x000fe20000000000 */
[----:B------:R-:W-:Y:S01]  /*104d0*/  STL [R1+0x360], R20 ;  /* 0x0003601401007387 */ /* 0x000fe20000100800 */
[----:B------:R-:W-:-:S02]  /*104e0*/  IMAD.MOV.U32 R13, RZ, RZ, R2 ;  /* 0x000000ffff0d7224 */ /* 0x000fc400078e0002 */
[C---:B------:R-:W-:Y:S01]  /*104f0*/  VIADD R2, R29.reuse, 0xd1 ;  /* 0x000000d11d027836 */ /* 0x040fe20000000000 */
[----:B------:R-:W-:Y:S01]  /*10500*/  IABS R18, R11 ;  /* 0x0000000b00127213 */ /* 0x000fe20000000000 */
[----:B------:R-:W-:Y:S01]  /*10510*/  @!P6 IMAD.MOV R13, RZ, RZ, -R13 ;  /* 0x000000ffff0de224 */ /* 0x000fe200078e0a0d */
[----:B------:R-:W-:Y:S01]  /*10520*/  STL [R1+0x364], R19 ;  /* 0x0003641301007387 */ /* 0x000fe20000100800 */
[----:B------:R-:W-:Y:S02]  /*10530*/  VIADD R17, R29, 0xd0 ;  /* 0x000000d01d117836 */ /* 0x000fe40000000000 */
[--C-:B------:R-:W-:Y:S01]  /*10540*/  @!P3 IMAD.IADD R9, R9, 0x1, -R5.reuse ;  /* 0x000000010909b824 */ /* 0x100fe200078e0a05 */
[----:B------:R0:W-:Y:S01]  /*10550*/  STL [R1+0x368], R13 ;  /* 0x0003680d01007387 */ /* 0x0001e20000100800 */
[----:B------:R-:W-:Y:S01]  /*10560*/  @!P4 IMAD.IADD R3, R3, 0x1, -R5 ;  /* 0x000000010303c824 */ /* 0x000fe200078e0a05 */
[----:B------:R-:W-:Y:S01]  /*10570*/  ISETP.GE.AND P4, PT, R11, RZ, PT ;  /* 0x000000ff0b00720c */ /* 0x000fe20003f86270 */
[----:B------:R-:W-:Y:S01]  /*10580*/  IMAD.HI.U32 R14, R8, R18, RZ ;  /* 0x00000012080e7227 */ /* 0x000fe200078e00ff */
[----:B------:R-:W-:-:S02]  /*10590*/  ISETP.GE.AND P3, PT, R10, RZ, PT ;  /* 0x000000ff0a00720c */ /* 0x000fc40003f66270 */
[----:B------:R-:W-:Y:S01]  /*105a0*/  IABS R10, R17 ;  /* 0x00000011000a7213 */ /* 0x000fe20000000000 */
[----:B------:R-:W-:Y:S02]  /*105b0*/  IMAD.MOV.U32 R12, RZ, RZ, R9 ;  /* 0x000000ffff0c7224 */ /* 0x000fe400078e0009 */
[----:B------:R-:W-:Y:S01]  /*105c0*/  IMAD.MOV.U32 R11, RZ, RZ, R4 ;  /* 0x000000ffff0b7224 */ /* 0x000fe200078e0004 */
[----:B0-----:R-:W-:Y:S01]  /*105d0*/  IABS R13, R2 ;  /* 0x00000002000d7213 */ /* 0x001fe20000000000 */
[----:B------:R-:W-:Y:S01]  /*105e0*/  @!P0 IMAD.IADD R16, R16, 0x1, -R5 ;  /* 0x0000000110108824 */ /* 0x000fe200078e0a05 */
[----:B------:R-:W-:Y:S01]  /*105f0*/  ISETP.GE.AND P0, PT, R6, RZ, PT ;  /* 0x000000ff0600720c */ /* 0x000fe20003f06270 */
[----:B------:R-:W-:Y:S02]  /*10600*/  IMAD.MOV R14, RZ, RZ, -R14 ;  /* 0x000000ffff0e7224 */ /* 0x000fe400078e0a0e */
[----:B------:R-:W-:Y:S01]  /*10610*/  @!P1 IMAD.MOV R12, RZ, RZ, -R12 ;  /* 0x000000ffff0c9224 */ /* 0x000fe200078e0a0c */
[C---:B------:R-:W-:Y:S01]  /*10620*/  ISETP.GT.U32.AND P1, PT, R5.reuse, R3, PT ;  /* 0x000000030500720c */ /* 0x040fe20003f24070 */
[----:B------:R-:W-:Y:S01]  /*10630*/  @!P5 IMAD.MOV R11, RZ, RZ, -R11 ;  /* 0x000000ffff0bd224 */ /* 0x000fe200078e0a0b */
[C---:B------:R-:W-:Y:S01]  /*10640*/  ISETP.GT.U32.AND P5, PT, R5.reuse, R16, PT ;  /* 0x000000100500720c */ /* 0x040fe20003fa4070 */
[C---:B------:R-:W-:Y:S01]  /*10650*/  IMAD.HI.U32 R9, R8.reuse, R13, RZ ;  /* 0x0000000d08097227 */ /* 0x040fe200078e00ff */
[----:B------:R0:W-:Y:S03]  /*10660*/  STL [R1+0x370], R12 ;  /* 0x0003700c01007387 */ /* 0x0001e60000100800 */
[----:B------:R-:W-:Y:S01]  /*10670*/  IMAD.HI.U32 R4, R8, R10, RZ ;  /* 0x0000000a08047227 */ /* 0x000fe200078e00ff */
[----:B------:R1:W-:Y:S03]  /*10680*/  STL [R1+0x36c], R11 ;  /* 0x00036c0b01007387 */ /* 0x0003e60000100800 */
[----:B------:R-:W-:-:S02]  /*10690*/  IMAD R18, R5, R14, R18 ;  /* 0x0000000e05127224 */ /* 0x000fc400078e0212 */
[----:B------:R-:W-:Y:S02]  /*106a0*/  IMAD.MOV R9, RZ, RZ, -R9 ;  /* 0x000000ffff097224 */ /* 0x000fe400078e0a09 */
[----:B------:R-:W-:Y:S01]  /*106b0*/  IMAD.MOV R4, RZ, RZ, -R4 ;  /* 0x000000ffff047224 */ /* 0x000fe200078e0a04 */
[C---:B------:R-:W-:Y:S01]  /*106c0*/  ISETP.GT.U32.AND P6, PT, R5.reuse, R18, PT ;  /* 0x000000120500720c */ /* 0x040fe20003fc4070 */
[C---:B------:R-:W-:Y:S02]  /*106d0*/  IMAD R13, R5.reuse, R9, R13 ;  /* 0x00000009050d7224 */ /* 0x040fe400078e020d */
[----:B------:R-:W-:Y:S02]  /*106e0*/  IMAD R10, R5, R4, R10 ;  /* 0x00000004050a7224 */ /* 0x000fe400078e020a */
[--C-:B------:R-:W-:Y:S01]  /*106f0*/  @!P1 IMAD.IADD R3, R3, 0x1, -R5.reuse ;  /* 0x0000000103039824 */ /* 0x100fe200078e0a05 */
[C---:B------:R-:W-:Y:S01]  /*10700*/  ISETP.GT.U32.AND P1, PT, R5.reuse, R13, PT ;  /* 0x0000000d0500720c */ /* 0x040fe20003f24070 */
[----:B------:R-:W-:Y:S01]  /*10710*/  @!P5 IMAD.IADD R16, R16, 0x1, -R5 ;  /* 0x000000011010d824 */ /* 0x000fe200078e0a05 */
[----:B------:R-:W-:Y:S01]  /*10720*/  ISETP.GT.U32.AND P5, PT, R5, R10, PT ;  /* 0x0000000a0500720c */ /* 0x000fe20003fa4070 */
[----:B------:R-:W-:-:S02]  /*10730*/  VIADD R14, R29, 0xcf ;  /* 0x000000cf1d0e7836 */ /* 0x000fc40000000000 */
[C---:B------:R-:W-:Y:S02]  /*10740*/  VIADD R6, R29.reuse, 0xce ;  /* 0x000000ce1d067836 */ /* 0x040fe40000000000 */
[----:B------:R-:W-:Y:S01]  /*10750*/  @!P6 IMAD.IADD R18, R18, 0x1, -R5 ;  /* 0x000000011212e824 */ /* 0x000fe200078e0a05 */
[----:B0-----:R-:W-:Y:S01]  /*10760*/  IABS R12, R14 ;  /* 0x0000000e000c7213 */ /* 0x001fe20000000000 */
[----:B------:R-:W-:Y:S01]  /*10770*/  VIADD R4, R29, 0xcd ;  /* 0x000000cd1d047836 */ /* 0x000fe20000000000 */
[----:B-1----:R-:W-:Y:S01]  /*10780*/  IABS R11, R6 ;  /* 0x00000006000b7213 */ /* 0x002fe20000000000 */
[----:B------:R-:W-:Y:S01]  /*10790*/  IMAD.MOV.U32 R19, RZ, RZ, R3 ;  /* 0x000000ffff137224 */ /* 0x000fe200078e0003 */
[----:B------:R-:W-:Y:S01]  /*107a0*/  ISETP.GT.U32.AND P6, PT, R5, R18, PT ;  /* 0x000000120500720c */ /* 0x000fe20003fc4070 */
[----:B------:R-:W-:Y:S01]  /*107b0*/  IMAD.HI.U32 R15, R8, R12, RZ ;  /* 0x0000000c080f7227 */ /* 0x000fe200078e00ff */
[----:B------:R-:W-:-:S03]  /*107c0*/  IABS R9, R4 ;  /* 0x0000000400097213 */ /* 0x000fc60000000000 */
[--C-:B------:R-:W-:Y:S01]  /*107d0*/  @!P1 IMAD.IADD R13, R13, 0x1, -R5.reuse ;  /* 0x000000010d0d9824 */ /* 0x100fe200078e0a05 */
[----:B------:R-:W-:Y:S01]  /*107e0*/  ISETP.GE.AND P1, PT, R17, RZ, PT ;  /* 0x000000ff1100720c */ /* 0x000fe20003f26270 */
[----:B------:R-:W-:Y:S02]  /*107f0*/  @!P5 IMAD.IADD R10, R10, 0x1, -R5 ;  /* 0x000000010a0ad824 */ /* 0x000fe400078e0a05 */
[----:B------:R-:W-:Y:S02]  /*10800*/  IMAD.MOV R15, RZ, RZ, -R15 ;  /* 0x000000ffff0f7224 */ /* 0x000fe400078e0a0f */
[----:B------:R-:W-:Y:S01]  /*10810*/  @!P3 IMAD.MOV R19, RZ, RZ, -R19 ;  /* 0x000000ffff13b224 */ /* 0x000fe200078e0a13 */
[C---:B------:R-:W-:Y:S01]  /*10820*/  ISETP.GT.U32.AND P3, PT, R5.reuse, R13, PT ;  /* 0x0000000d0500720c */ /* 0x040fe20003f64070 */
[C---:B------:R-:W-:Y:S01]  /*10830*/  IMAD R12, R5.reuse, R15, R12 ;  /* 0x0000000f050c7224 */ /* 0x040fe200078e020c */
[----:B------:R-:W-:Y:S01]  /*10840*/  ISETP.GT.U32.AND P5, PT, R5, R10, PT ;  /* 0x0000000a0500720c */ /* 0x000fe20003fa4070 */
[C---:B------:R-:W-:Y:S01]  /*10850*/  IMAD.HI.U32 R15, R8.reuse, R11, RZ ;  /* 0x0000000b080f7227 */ /* 0x040fe200078e00ff */
[----:B------:R0:W-:Y:S03]  /*10860*/  STL [R1+0x35c], R19 ;  /* 0x00035c1301007387 */ /* 0x0001e60000100800 */
[----:B------:R-:W-:-:S04]  /*10870*/  IMAD.HI.U32 R3, R8, R9, RZ ;  /* 0x0000000908037227 */ /* 0x000fc800078e00ff */
[----:B------:R-:W-:Y:S02]  /*10880*/  IMAD.MOV R15, RZ, RZ, -R15 ;  /* 0x000000ffff0f7224 */ /* 0x000fe400078e0a0f */
[----:B------:R-:W-:Y:S02]  /*10890*/  IMAD.MOV R3, RZ, RZ, -R3 ;  /* 0x000000ffff037224 */ /* 0x000fe400078e0a03 */
[----:B------:R-:W-:Y:S01]  /*108a0*/  @!P6 IMAD.IADD R18, R18, 0x1, -R5 ;  /* 0x000000011212e824 */ /* 0x000fe200078e0a05 */
[----:B------:R-:W-:Y:S01]  /*108b0*/  ISETP.GE.AND P6, PT, R2, RZ, PT ;  /* 0x000000ff0200720c */ /* 0x000fe20003fc6270 */
[C---:B------:R-:W-:Y:S02]  /*108c0*/  IMAD R11, R5.reuse, R15, R11 ;  /* 0x0000000f050b7224 */ /* 0x040fe400078e020b */
[C---:B------:R-:W-:Y:S02]  /*108d0*/  IMAD R9, R5.reuse, R3, R9 ;  /* 0x0000000305097224 */ /* 0x040fe400078e0209 */
[----:B------:R-:W-:Y:S01]  /*108e0*/  @!P4 IMAD.MOV R18, RZ, RZ, -R18 ;  /* 0x000000ffff12c224 */ /* 0x000fe200078e0a12 */
[----:B------:R-:W-:Y:S01]  /*108f0*/  ISETP.GT.U32.AND P4, PT, R5, R12, PT ;  /* 0x0000000c0500720c */ /* 0x000fe20003f84070 */
[----:B------:R-:W-:-:S02]  /*10900*/  VIADD R2, R29, 0xcc ;  /* 0x000000cc1d027836 */ /* 0x000fc40000000000 */
[--C-:B------:R-:W-:Y:S01]  /*10910*/  @!P3 IMAD.IADD R13, R13, 0x1, -R5.reuse ;  /* 0x000000010d0db824 */ /* 0x100fe200078e0a05 */
[C---:B------:R-:W-:Y:S01]  /*10920*/  ISETP.GT.U32.AND P3, PT, R5.reuse, R11, PT ;  /* 0x0000000b0500720c */ /* 0x040fe20003f64070 */
[----:B------:R-:W-:Y:S01]  /*10930*/  @!P5 IMAD.IADD R10, R10, 0x1, -R5 ;  /* 0x000000010a0ad824 */ /* 0x000fe200078e0a05 */
[----:B------:R-:W-:Y:S01]  /*10940*/  ISETP.GT.U32.AND P5, PT, R5, R9, PT ;  /* 0x000000090500720c */ /* 0x000fe20003fa4070 */
[C---:B------:R-:W-:Y:S01]  /*10950*/  VIADD R3, R29.reuse, 0xcb ;  /* 0x000000cb1d037836 */ /* 0x040fe20000000000 */
[----:B------:R-:W-:Y:S01]  /*10960*/  IABS R17, R2 ;  /* 0x0000000200117213 */ /* 0x000fe20000000000 */
[----:B------:R-:W-:Y:S01]  /*10970*/  @!P0 IMAD.MOV R16, RZ, RZ, -R16 ;  /* 0x000000ffff108224 */ /* 0x000fe200078e0a10 */
[----:B------:R-:W-:Y:S01]  /*10980*/  ISETP.GE.AND P0, PT, R14, RZ, PT ;  /* 0x000000ff0e00720c */ /* 0x000fe20003f06270 */
[----:B0-----:R-:W-:Y:S01]  /*10990*/  IMAD.MOV.U32 R19, RZ, RZ, R13 ;  /* 0x000000ffff137224 */ /* 0x001fe200078e000d */
[----:B------:R-:W-:Y:S01]  /*109a0*/  IABS R14, R3 ;  /* 0x00000003000e7213 */ /* 0x000fe20000000000 */
[----:B------:R-:W-:Y:S01]  /*109b0*/  IMAD.HI.U32 R15, R8, R17, RZ ;  /* 0x00000011080f7227 */ /* 0x000fe200078e00ff */
[----:B------:R0:W-:Y:S03]  /*109c0*/  STL [R1+0x34c], R18 ;  /* 0x00034c1201007387 */ /* 0x0001e60000100800 */
[----:B------:R-:W-:Y:S01]  /*109d0*/  @!P4 IMAD.IADD R12, R12, 0x1, -R5 ;  /* 0x000000010c0cc824 */ /* 0x000fe200078e0a05 */
[----:B------:R-:W-:Y:S01]  /*109e0*/  ISETP.GE.AND P4, PT, R6, RZ, PT ;  /* 0x000000ff0600720c */ /* 0x000fe20003f86270 */
[----:B------:R-:W-:Y:S01]  /*109f0*/  IMAD.MOV R15, RZ, RZ, -R15 ;  /* 0x000000ffff0f7224 */ /* 0x000fe200078e0a0f */
[----:B------:R1:W-:Y:S01]  /*10a00*/  STL [R1+0x358], R16 ;  /* 0x0003581001007387 */ /* 0x0003e20000100800 */
[----:B------:R-:W-:-:S02]  /*10a10*/  VIADD R6, R29, 0xca ;  /* 0x000000ca1d067836 */ /* 0x000fc40000000000 */
[--C-:B------:R-:W-:Y:S01]  /*10a20*/  @!P3 IMAD.IADD R11, R11, 0x1, -R5.reuse ;  /* 0x000000010b0bb824 */ /* 0x100fe200078e0a05 */
[----:B------:R-:W-:Y:S01]  /*10a30*/  ISETP.GT.U32.AND P3, PT, R5, R12, PT ;  /* 0x0000000c0500720c */ /* 0x000fe20003f64070 */
[----:B------:R-:W-:Y:S01]  /*10a40*/  @!P5 IMAD.IADD R9, R9, 0x1, -R5 ;  /* 0x000000010909d824 */ /* 0x000fe200078e0a05 */
[----:B0-----:R-:W-:Y:S01]  /*10a50*/  IABS R18, R6 ;  /* 0x0000000600127213 */ /* 0x001fe20000000000 */
[----:B------:R-:W-:Y:S01]  /*10a60*/  @!P6 IMAD.MOV R19, RZ, RZ, -R19 ;  /* 0x000000ffff13e224 */ /* 0x000fe200078e0a13 */
[C---:B------:R-:W-:Y:S01]  /*10a70*/  ISETP.GT.U32.AND P5, PT, R5.reuse, R11, PT ;  /* 0x0000000b0500720c */ /* 0x040fe20003fa4070 */
[C---:B------:R-:W-:Y:S01]  /*10a80*/  IMAD R17, R5.reuse, R15, R17 ;  /* 0x0000000f05117224 */ /* 0x040fe200078e0211 */
[----:B------:R-:W-:Y:S01]  /*10a90*/  ISETP.GT.U32.AND P6, PT, R5, R9, PT ;  /* 0x000000090500720c */ /* 0x000fe20003fc4070 */
[----:B------:R-:W-:Y:S01]  /*10aa0*/  IMAD.HI.U32 R15, R8, R14, RZ ;  /* 0x0000000e080f7227 */ /* 0x000fe200078e00ff */
[----:B------:R0:W-:Y:S03]  /*10ab0*/  STL [R1+0x354], R19 ;  /* 0x0003541301007387 */ /* 0x0001e60000100800 */
[----:B------:R-:W-:-:S02]  /*10ac0*/  IMAD.MOV R15, RZ, RZ, -R15 ;  /* 0x000000ffff0f7224 */ /* 0x000fc400078e0a0f */
[----:B-1----:R-:W-:Y:S02]  /*10ad0*/  VIADD R16, R29, 0xc9 ;  /* 0x000000c91d107836 */ /* 0x002fe40000000000 */
[----:B------:R-:W-:Y:S02]  /*10ae0*/  IMAD R14, R5, R15, R14 ;  /* 0x0000000f050e7224 */ /* 0x000fe400078e020e */
[----:B------:R-:W-:Y:S01]  /*10af0*/  @!P5 IMAD.IADD R11, R11, 0x1, -R5 ;  /* 0x000000010b0bd824 */ /* 0x000fe200078e0a05 */
[----:B------:R-:W-:Y:S01]  /*10b00*/  IABS R13, R16 ;  /* 0x00000010000d7213 */ /* 0x000fe20000000000 */
[----:B0-----:R-:W-:Y:S01]  /*10b10*/  IMAD.MOV.U32 R19, RZ, RZ, R10 ;  /* 0x000000ffff137224 */ /* 0x001fe200078e000a */
[----:B------:R-:W-:Y:S01]  /*10b20*/  ISETP.GE.AND P5, PT, R2, RZ, PT ;  /* 0x000000ff0200720c */ /* 0x000fe20003fa6270 */
[----:B------:R-:W-:Y:S02]  /*10b30*/  IMAD.MOV.U32 R10, RZ, RZ, R18 ;  /* 0x000000ffff0a7224 */ /* 0x000fe400078e0012 */
[----:B------:R-:W-:Y:S01]  /*10b40*/  @!P1 IMAD.MOV R19, RZ, RZ, -R19 ;  /* 0x000000ffff139224 */ /* 0x000fe200078e0a13 */
[----:B------:R-:W-:Y:S01]  /*10b50*/  ISETP.GT.U32.AND P1, PT, R5, R17, PT ;  /* 0x000000110500720c */ /* 0x000fe20003f24070 */
[----:B------:R-:W-:-:S03]  /*10b60*/  IMAD.HI.U32 R15, R8, R10, RZ ;  /* 0x0000000a080f7227 */ /* 0x000fc600078e00ff */
[----:B------:R0:W-:Y:S01]  /*10b70*/  STL [R1+0x350], R19 ;  /* 0x0003501301007387 */ /* 0x0001e20000100800 */
[----:B------:R-:W-:Y:S01]  /*10b80*/  @!P6 IMAD.IADD R9, R9, 0x1, -R5 ;  /* 0x000000010909e824 */ /* 0x000fe200078e0a05 */
[C---:B------:R-:W-:Y:S01]  /*10b90*/  ISETP.GT.U32.AND P6, PT, R5.reuse, R14, PT ;  /* 0x0000000e0500720c */ /* 0x040fe20003fc4070 */
[----:B------:R-:W-:Y:S02]  /*10ba0*/  IMAD.MOV R15, RZ, RZ, -R15 ;  /* 0x000000ffff0f7224 */ /* 0x000fe400078e0a0f */
[----:B------:R-:W-:Y:S01]  /*10bb0*/  @!P3 IMAD.IADD R12, R12, 0x1, -R5 ;  /* 0x000000010c0cb824 */ /* 0x000fe200078e0a05 */
[----:B------:R-:W-:Y:S01]  /*10bc0*/  ISETP.GE.AND P3, PT, R4, RZ, PT ;  /* 0x000000ff0400720c */ /* 0x000fe20003f66270 */
[----:B------:R-:W-:Y:S02]  /*10bd0*/  IMAD R10, R5, R15, R10 ;  /* 0x0000000f050a7224 */ /* 0x000fe400078e020a */
[----:B------:R-:W-:Y:S02]  /*10be0*/  IMAD.MOV.U32 R18, RZ, RZ, R11 ;  /* 0x000000ffff127224 */ /* 0x000fe400078e000b */
[----:B------:R-:W-:-:S02]  /*10bf0*/  VIADD R2, R29, 0xc8 ;  /* 0x000000c81d027836 */ /* 0x000fc40000000000 */
[----:B0-----:R-:W-:Y:S02]  /*10c00*/  IMAD.MOV.U32 R19, RZ, RZ, R12 ;  /* 0x000000ffff137224 */ /* 0x001fe400078e000c */
[----:B------:R-:W-:Y:S01]  /*10c10*/  @!P4 IMAD.MOV R18, RZ, RZ, -R18 ;  /* 0x000000ffff12c224 */ /* 0x000fe200078e0a12 */
[----:B------:R-:W-:Y:S01]  /*10c20*/  ISETP.GT.U32.AND P4, PT, R5, R10, PT ;  /* 0x0000000a0500720c */ /* 0x000fe20003f84070 */
[----:B------:R-:W-:Y:S01]  /*10c30*/  IMAD.HI.U32 R4, R8, R13, RZ ;  /* 0x0000000d08047227 */ /* 0x000fe200078e00ff */
[----:B------:R-:W-:-:S03]  /*10c40*/  IABS R15, R2 ;  /* 0x00000002000f7213 */ /* 0x000fc60000000000 */
[----:B------:R-:W-:Y:S02]  /*10c50*/  @!P0 IMAD.MOV R19, RZ, RZ, -R19 ;  /* 0x000000ffff138224 */ /* 0x000fe400078e0a13 */
[--C-:B------:R-:W-:Y:S01]  /*10c60*/  @!P1 IMAD.IADD R17, R17, 0x1, -R5.reuse ;  /* 0x0000000111119824 */ /* 0x100fe200078e0a05 */
[----:B------:R-:W-:Y:S01]  /*10c70*/  ISETP.GE.AND P1, PT, R3, RZ, PT ;  /* 0x000000ff0300720c */ /* 0x000fe20003f26270 */
[----:B------:R-:W-:Y:S01]  /*10c80*/  IMAD.MOV R4, RZ, RZ, -R4 ;  /* 0x000000ffff047224 */ /* 0x000fe200078e0a04 */
[----:B------:R-:W-:Y:S01]  /*10c90*/  STL [R1+0x340], R19 ;  /* 0x0003401301007387 */ /* 0x000fe20000100800 */
[----:B------:R-:W-:Y:S01]  /*10ca0*/  @!P6 IMAD.IADD R14, R14, 0x1, -R5 ;  /* 0x000000010e0ee824 */ /* 0x000fe200078e0a05 */
[C---:B------:R-:W-:Y:S01]  /*10cb0*/  ISETP.GT.U32.AND P0, PT, R5.reuse, R17, PT ;  /* 0x000000110500720c */ /* 0x040fe20003f04070 */
[----:B------:R-:W-:Y:S01]  /*10cc0*/  IMAD.MOV.U32 R12, RZ, RZ, R15 ;  /* 0x000000ffff0c7224 */ /* 0x000fe200078e000f */
[----:B------:R0:W-:Y:S01]  /*10cd0*/  STL [R1+0x348], R18 ;  /* 0x0003481201007387 */ /* 0x0001e20000100800 */
[C---:B------:R-:W-:Y:S01]  /*10ce0*/  IMAD R13, R5.reuse, R4, R13 ;  /* 0x00000004050d7224 */ /* 0x040fe200078e020d */
[----:B------:R-:W-:Y:S01]  /*10cf0*/  ISETP.GT.U32.AND P6, PT, R5, R14, PT ;  /* 0x0000000e0500720c */ /* 0x000fe20003fc4070 */
[----:B------:R-:W-:-:S04]  /*10d00*/  IMAD.HI.U32 R15, R8, R12, RZ ;  /* 0x0000000c080f7227 */ /* 0x000fc800078e00ff */
[----:B------:R-:W-:Y:S02]  /*10d10*/  VIADD R4, R29, 0xc6 ;  /* 0x000000c61d047836 */ /* 0x000fe40000000000 */
[----:B------:R-:W-:Y:S02]  /*10d20*/  @!P4 IMAD.IADD R10, R10, 0x1, -R5 ;  /* 0x000000010a0ac824 */ /* 0x000fe400078e0a05 */
[----:B0-----:R-:W-:Y:S01]  /*10d30*/  IMAD.MOV.U32 R18, RZ, RZ, R9 ;  /* 0x000000ffff127224 */ /* 0x001fe200078e0009 */
[----:B------:R-:W-:Y:S01]  /*10d40*/  IABS R9, R4 ;  /* 0x0000000400097213 */ /* 0x000fe20000000000 */
[----:B------:R-:W-:Y:S01]  /*10d50*/  IMAD.MOV R15, RZ, RZ, -R15 ;  /* 0x000000ffff0f7224 */ /* 0x000fe200078e0a0f */
[C---:B------:R-:W-:Y:S01]  /*10d60*/  ISETP.GT.U32.AND P4, PT, R5.reuse, R10, PT ;  /* 0x0000000a0500720c */ /* 0x040fe20003f84070 */
[----:B------:R-:W-:Y:S01]  /*10d70*/  @!P3 IMAD.MOV R18, RZ, RZ, -R18 ;  /* 0x000000ffff12b224 */ /* 0x000fe200078e0a12 */
[----:B------:R-:W-:Y:S01]  /*10d80*/  ISETP.GT.U32.AND P3, PT, R5, R13, PT ;  /* 0x0000000d0500720c */ /* 0x000fe20003f64070 */
[----:B------:R-:W-:-:S02]  /*10d90*/  VIADD R3, R29, 0xc7 ;  /* 0x000000c71d037836 */ /* 0x000fc40000000000 */
[----:B------:R-:W-:Y:S01]  /*10da0*/  IMAD R12, R5, R15, R12 ;  /* 0x0000000f050c7224 */ /* 0x000fe200078e020c */
[----:B------:R0:W-:Y:S01]  /*10db0*/  STL [R1+0x344], R18 ;  /* 0x0003441201007387 */ /* 0x0001e20000100800 */
[--C-:B------:R-:W-:Y:S01]  /*10dc0*/  @!P0 IMAD.IADD R17, R17, 0x1, -R5.reuse ;  /* 0x0000000111118824 */ /* 0x100fe200078e0a05 */
[----:B------:R-:W-:Y:S01]  /*10dd0*/  IABS R11, R3 ;  /* 0x00000003000b7213 */ /* 0x000fe20000000000 */
[----:B------:R-:W-:Y:S01]  /*10de0*/  @!P6 IMAD.IADD R14, R14, 0x1, -R5 ;  /* 0x000000010e0ee824 */ /* 0x000fe200078e0a05 */
[----:B------:R-:W-:Y:S01]  /*10df0*/  ISETP.GE.AND P0, PT, R6, RZ, PT ;  /* 0x000000ff0600720c */ /* 0x000fe20003f06270 */
[----:B------:R-:W-:Y:S01]  /*10e00*/  IMAD.MOV.U32 R6, RZ, RZ, R9 ;  /* 0x000000ffff067224 */ /* 0x000fe200078e0009 */
[----:B------:R-:W-:Y:S01]  /*10e10*/  ISETP.GT.U32.AND P6, PT, R5, R12, PT ;  /* 0x0000000c0500720c */ /* 0x000fe20003fc4070 */
[----:B------:R-:W-:Y:S02]  /*10e20*/  VIADD R9, R29, 0xc5 ;  /* 0x000000c51d097836 */ /* 0x000fe40000000000 */
[----:B------:R-:W-:-:S04]  /*10e30*/  IMAD.HI.U32 R15, R8, R6, RZ ;  /* 0x00000006080f7227 */ /* 0x000fc800078e00ff */
[----:B0-----:R-:W-:-:S04]  /*10e40*/  IMAD.HI.U32 R18, R8, R11, RZ ;  /* 0x0000000b08127227 */ /* 0x001fc800078e00ff */
[----:B------:R-:W-:Y:S01]  /*10e50*/  @!P3 IMAD.IADD R13, R13, 0x1, -R5 ;  /* 0x000000010d0db824 */ /* 0x000fe200078e0a05 */
[----:B------:R-:W-:Y:S01]  /*10e60*/  ISETP.GE.AND P3, PT, R16, RZ, PT ;  /* 0x000000ff1000720c */ /* 0x000fe20003f66270 */
[----:B------:R-:W-:Y:S01]  /*10e70*/  IMAD.MOV.U32 R19, RZ, RZ, R17 ;  /* 0x000000ffff137224 */ /* 0x000fe200078e0011 */
[----:B------:R-:W-:Y:S01]  /*10e80*/  IABS R16, R9 ;  /* 0x0000000900107213 */ /* 0x000fe20000000000 */
[----:B------:R-:W-:Y:S02]  /*10e90*/  IMAD.MOV R18, RZ, RZ, -R18 ;  /* 0x000000ffff127224 */ /* 0x000fe400078e0a12 */
[----:B------:R-:W-:Y:S02]  /*10ea0*/  IMAD.MOV R17, RZ, RZ, -R15 ;  /* 0x000000ffff117224 */ /* 0x000fe400078e0a0f */
[----:B------:R-:W-:Y:S01]  /*10eb0*/  @!P5 IMAD.MOV R19, RZ, RZ, -R19 ;  /* 0x000000ffff13d224 */ /* 0x000fe200078e0a13 */
[----:B------:R-:W-:Y:S01]  /*10ec0*/  ISETP.GT.U32.AND P5, PT, R5, R13, PT ;  /* 0x0000000d0500720c */ /* 0x000fe20003fa4070 */
[----:B------:R-:W-:-:S02]  /*10ed0*/  @!P4 IMAD.IADD R10, R10, 0x1, -R5 ;  /* 0x000000010a0ac824 */ /* 0x000fc400078e0a05 */
[----:B------:R-:W-:Y:S01]  /*10ee0*/  IMAD.MOV.U32 R15, RZ, RZ, R16 ;  /* 0x000000ffff0f7224 */ /* 0x000fe200078e0010 */
[----:B------:R-:W-:Y:S01]  /*10ef0*/  STL [R1+0x320], R19 ;  /* 0x0003201301007387 */ /* 0x000fe20000100800 */
[C---:B------:R-:W-:Y:S02]  /*10f00*/  IMAD R11, R5.reuse, R18, R11 ;  /* 0x00000012050b7224 */ /* 0x040fe400078e020b */
[C---:B------:R-:W-:Y:S02]  /*10f10*/  IMAD R6, R5.reuse, R17, R6 ;  /* 0x0000001105067224 */ /* 0x040fe400078e0206 */
[----:B------:R-:W-:Y:S01]  /*10f20*/  IMAD.MOV.U32 R16, RZ, RZ, R10 ;  /* 0x000000ffff107224 */ /* 0x000fe200078e000a */
[C---:B------:R-:W-:Y:S01]  /*10f30*/  ISETP.GT.U32.AND P4, PT, R5.reuse, R11, PT ;  /* 0x0000000b0500720c */ /* 0x040fe20003f84070 */
[----:B------:R-:W-:Y:S02]  /*10f40*/  @!P6 IMAD.IADD R12, R12, 0x1, -R5 ;  /* 0x000000010c0ce824 */ /* 0x000fe400078e0a05 */
[----:B------:R-:W-:Y:S01]  /*10f50*/  @!P0 IMAD.MOV R16, RZ, RZ, -R16 ;  /* 0x000000ffff108224 */ /* 0x000fe200078e0a10 */
[C---:B------:R-:W-:Y:S01]  /*10f60*/  ISETP.GT.U32.AND P0, PT, R5.reuse, R6, PT ;  /* 0x000000060500720c */ /* 0x040fe20003f04070 */
[----:B------:R-:W-:Y:S01]  /*10f70*/  IMAD.MOV.U32 R18, RZ, RZ, R14 ;  /* 0x000000ffff127224 */ /* 0x000fe200078e000e */
[----:B------:R-:W-:Y:S01]  /*10f80*/  ISETP.GT.U32.AND P6, PT, R5, R12, PT ;  /* 0x0000000c0500720c */ /* 0x000fe20003fc4070 */
[----:B------:R-:W-:-:S04]  /*10f90*/  IMAD.HI.U32 R14, R8, R15, RZ ;  /* 0x0000000f080e7227 */ /* 0x000fc800078e00ff */
[----:B------:R-:W-:Y:S02]  /*10fa0*/  IMAD.MOV R14, RZ, RZ, -R14 ;  /* 0x000000ffff0e7224 */ /* 0x000fe400078e0a0e */
[----:B------:R-:W-:Y:S01]  /*10fb0*/  @!P5 IMAD.IADD R13, R13, 0x1, -R5 ;  /* 0x000000010d0dd824 */ /* 0x000fe200078e0a05 */
[----:B------:R-:W-:Y:S01]  /*10fc0*/  ISETP.GE.AND P5, PT, R3, RZ, PT ;  /* 0x000000ff0300720c */ /* 0x000fe20003fa6270 */
[----:B------:R-:W-:Y:S02]  /*10fd0*/  IMAD R15, R5, R14, R15 ;  /* 0x0000000e050f7224 */ /* 0x000fe400078e020f */
[----:B------:R-:W-:Y:S02]  /*10fe0*/  IMAD.MOV.U32 R17, RZ, RZ, R13 ;  /* 0x000000ffff117224 */ /* 0x000fe400078e000d */
[--C-:B------:R-:W-:Y:S02]  /*10ff0*/  @!P4 IMAD.IADD R11, R11, 0x1, -R5.reuse ;  /* 0x000000010b0bc824 */ /* 0x100fe400078e0a05 */
[----:B------:R-:W-:-:S02]  /*11000*/  @!P0 IMAD.IADD R6, R6, 0x1, -R5 ;  /* 0x0000000106068824 */ /* 0x000fc400078e0a05 */
[----:B------:R-:W-:Y:S01]  /*11010*/  @!P3 IMAD.MOV R17, RZ, RZ, -R17 ;  /* 0x000000ffff11b224 */ /* 0x000fe200078e0a11 */
[----:B------:R-:W-:Y:S01]  /*11020*/  ISETP.GT.U32.AND P3, PT, R5, R15, PT ;  /* 0x0000000f0500720c */ /* 0x000fe20003f64070 */
[--C-:B------:R-:W-:Y:S01]  /*11030*/  @!P6 IMAD.IADD R12, R12, 0x1, -R5.reuse ;  /* 0x000000010c0ce824 */ /* 0x100fe200078e0a05 */
[----:B------:R-:W-:Y:S01]  /*11040*/  ISETP.GE.AND P6, PT, R4, RZ, PT ;  /* 0x000000ff0400720c */ /* 0x000fe20003fc6270 */
[----:B------:R-:W-:Y:S01]  /*11050*/  VIADD R4, R29, 0xc4 ;  /* 0x000000c41d047836 */ /* 0x000fe20000000000 */
[C---:B------:R-:W-:Y:S01]  /*11060*/  ISETP.GT.U32.AND P4, PT, R5.reuse, R11, PT ;  /* 0x0000000b0500720c */ /* 0x040fe20003f84070 */
[----:B------:R-:W-:Y:S01]  /*11070*/  @!P1 IMAD.MOV R18, RZ, RZ, -R18 ;  /* 0x000000ffff129224 */ /* 0x000fe200078e0a12 */
[----:B------:R-:W-:Y:S01]  /*11080*/  ISETP.GT.U32.AND P0, PT, R5, R6, PT ;  /* 0x000000060500720c */ /* 0x000fe20003f04070 */
[C---:B------:R-:W-:Y:S01]  /*11090*/  VIADD R3, R29.reuse, 0xc2 ;  /* 0x000000c21d037836 */ /* 0x040fe20000000000 */
[----:B------:R-:W-:Y:S01]  /*110a0*/  ISETP.GE.AND P1, PT, R2, RZ, PT ;  /* 0x000000ff0200720c */ /* 0x000fe20003f26270 */
[----:B------:R-:W-:Y:S01]  /*110b0*/  VIADD R2, R29, 0xc3 ;  /* 0x000000c31d027836 */ /* 0x000fe20000000000 */
[----:B------:R-:W-:Y:S01]  /*110c0*/  IABS R10, R4 ;  /* 0x00000004000a7213 */ /* 0x000fe20000000000 */
[----:B------:R-:W-:Y:S02]  /*110d0*/  STL [R1+0x324], R18 ;  /* 0x0003241201007387 */ /* 0x000fe40000100800 */
[--C-:B------:R-:W-:Y:S01]  /*110e0*/  @!P3 IMAD.IADD R15, R15, 0x1, -R5.reuse ;  /* 0x000000010f0fb824 */ /* 0x100fe200078e0a05 */
[----:B------:R-:W-:Y:S01]  /*110f0*/  IABS R22, R2 ;  /* 0x0000000200167213 */ /* 0x000fe20000000000 */
[----:B------:R0:W-:Y:S02]  /*11100*/  STL [R1+0x32c], R16 ;  /* 0x00032c1001007387 */ /* 0x0001e40000100800 */
[--C-:B------:R-:W-:Y:S01]  /*11110*/  @!P4 IMAD.IADD R11, R11, 0x1, -R5.reuse ;  /* 0x000000010b0bc824 */ /* 0x100fe200078e0a05 */
[----:B------:R-:W-:Y:S01]  /*11120*/  ISETP.GE.AND P4, PT, R4, RZ, PT ;  /* 0x000000ff0400720c */ /* 0x000fe20003f86270 */
[----:B------:R-:W-:Y:S01]  /*11130*/  @!P0 IMAD.IADD R6, R6, 0x1, -R5 ;  /* 0x0000000106068824 */ /* 0x000fe200078e0a05 */
[----:B------:R-:W-:Y:S01]  /*11140*/  ISETP.GT.U32.AND P3, PT, R5, R15, PT ;  /* 0x0000000f0500720c */ /* 0x000fe20003f64070 */
[----:B------:R-:W-:Y:S01]  /*11150*/  IMAD.HI.U32 R4, R8, R22, RZ ;  /* 0x0000001608047227 */ /* 0x000fe200078e00ff */
[----:B------:R-:W-:Y:S01]  /*11160*/  ISETP.GE.AND P0, PT, R2, RZ, PT ;  /* 0x000000ff0200720c */ /* 0x000fe20003f06270 */
[----:B------:R-:W-:Y:S02]  /*11170*/  STL [R1+0x330], R17 ;  /* 0x0003301101007387 */ /* 0x000fe40000100800 */
[----:B0-----:R-:W-:-:S02]  /*11180*/  IMAD.MOV.U32 R16, RZ, RZ, R12 ;  /* 0x000000ffff107224 */ /* 0x001fc400078e000c */
[----:B------:R-:W-:-:S04]  /*11190*/  IMAD.HI.U32 R12, R8, R10, RZ ;  /* 0x0000000a080c7227 */ /* 0x000fc800078e00ff */
[----:B------:R-:W-:Y:S02]  /*111a0*/  IMAD.MOV R12, RZ, RZ, -R12 ;  /* 0x000000ffff0c7224 */ /* 0x000fe400078e0a0c */
[----:B------:R-:W-:Y:S02]  /*111b0*/  IMAD.MOV.U32 R13, RZ, RZ, R6 ;  /* 0x000000ffff0d7224 */ /* 0x000fe400078e0006 */
[C---:B------:R-:W-:Y:S02]  /*111c0*/  IMAD R10, R5.reuse, R12, R10 ;  /* 0x0000000c050a7224 */ /* 0x040fe400078e020a */
[----:B------:R-:W-:Y:S02]  /*111d0*/  IMAD.MOV R4, RZ, RZ, -R4 ;  /* 0x000000ffff047224 */ /* 0x000fe400078e0a04 */
[----:B------:R-:W-:Y:S01]  /*111e0*/  @!P6 IMAD.MOV R13, RZ, RZ, -R13 ;  /* 0x000000ffff0de224 */ /* 0x000fe200078e0a0d */
[C---:B------:R-:W-:Y:S01]  /*111f0*/  ISETP.GT.U32.AND P6, PT, R5.reuse, R10, PT ;  /* 0x0000000a0500720c */ /* 0x040fe20003fc4070 */
[----:B------:R-:W-:-:S02]  /*11200*/  IMAD R22, R5, R4, R22 ;  /* 0x0000000405167224 */ /* 0x000fc400078e0216 */
[----:B------:R-:W-:Y:S01]  /*11210*/  @!P1 IMAD.MOV R16, RZ, RZ, -R16 ;  /* 0x000000ffff109224 */ /* 0x000fe200078e0a10 */
[----:B------:R-:W-:Y:S01]  /*11220*/  ISETP.GE.AND P1, PT, R9, RZ, PT ;  /* 0x000000ff0900720c */ /* 0x000fe20003f26270 */
[----:B------:R-:W-:Y:S01]  /*11230*/  IMAD.MOV.U32 R14, RZ, RZ, R11 ;  /* 0x000000ffff0e7224 */ /* 0x000fe200078e000b */
[----:B------:R-:W-:Y:S01]  /*11240*/  IABS R9, R3 ;  /* 0x0000000300097213 */ /* 0x000fe20000000000 */
[--C-:B------:R-:W-:Y:S01]  /*11250*/  @!P3 IMAD.IADD R15, R15, 0x1, -R5.reuse ;  /* 0x000000010f0fb824 */ /* 0x100fe200078e0a05 */
[----:B------:R-:W-:Y:S01]  /*11260*/  ISETP.GT.U32.AND P3, PT, R5, R22, PT ;  /* 0x000000160500720c */ /* 0x000fe20003f64070 */
[----:B------:R-:W-:Y:S01]  /*11270*/  @!P5 IMAD.MOV R14, RZ, RZ, -R14 ;  /* 0x000000ffff0ed224 */ /* 0x000fe200078e0a0e */
[----:B------:R0:W-:Y:S01]  /*11280*/  STL [R1+0x33c], R16 ;  /* 0x00033c1001007387 */ /* 0x0001e20000100800 */
[----:B------:R-:W-:Y:S01]  /*11290*/  IMAD.HI.U32 R2, R8, R9, RZ ;  /* 0x0000000908027227 */ /* 0x000fe200078e00ff */
[----:B------:R-:W-:Y:S02]  /*112a0*/  ISETP.GE.AND P5, PT, R3, RZ, PT ;  /* 0x000000ff0300720c */ /* 0x000fe40003fa6270 */
[----:B------:R-:W-:Y:S01]  /*112b0*/  STL [R1+0x334], R14 ;  /* 0x0003340e01007387 */ /* 0x000fe20000100800 */
[----:B------:R-:W-:-:S02]  /*112c0*/  @!P6 IMAD.IADD R10, R10, 0x1, -R5 ;  /* 0x000000010a0ae824 */ /* 0x000fc400078e0a05 */
[----:B------:R-:W-:Y:S01]  /*112d0*/  IMAD.MOV R2, RZ, RZ, -R2 ;  /* 0x000000ffff027224 */ /* 0x000fe200078e0a02 */
[----:B------:R1:W-:Y:S01]  /*112e0*/  STL [R1+0x338], R13 ;  /* 0x0003380d01007387 */ /* 0x0003e20000100800 */
[----:B------:R-:W-:Y:S01]  /*112f0*/  VIADD R6, R29, 0xc1 ;  /* 0x000000c11d067836 */ /* 0x000fe20000000000 */
[C---:B------:R-:W-:Y:S01]  /*11300*/  ISETP.GT.U32.AND P6, PT, R5.reuse, R10, PT ;  /* 0x0000000a0500720c */ /* 0x040fe20003fc4070 */
[----:B------:R-:W-:Y:S02]  /*11310*/  IMAD R9, R5, R2, R9 ;  /* 0x0000000205097224 */ /* 0x000fe400078e0209 */
[----:B------:R-:W-:Y:S01]  /*11320*/  @!P3 IMAD.IADD R22, R22, 0x1, -R5 ;  /* 0x000000011616b824 */ /* 0x000fe200078e0a05 */
[----:B0-----:R-:W-:Y:S01]  /*11330*/  IABS R16, R6 ;  /* 0x0000000600107213 */ /* 0x001fe20000000000 */
[----:B------:R-:W-:Y:S02]  /*11340*/  IMAD.MOV.U32 R20, RZ, RZ, R15 ;  /* 0x000000ffff147224 */ /* 0x000fe400078e000f */
[----:B------:R-:W-:Y:S01]  /*11350*/  VIADD R11, R29, 0xbf ;  /* 0x000000bf1d0b7836 */ /* 0x000fe20000000000 */
[----:B------:R-:W-:Y:S01]  /*11360*/  ISETP.GT.U32.AND P3, PT, R5, R22, PT ;  /* 0x000000160500720c */ /* 0x000fe20003f64070 */
[----:B-1----:R-:W-:-:S02]  /*11370*/  VIADD R13, R29, 0xc0 ;  /* 0x000000c01d0d7836 */ /* 0x002fc40000000000 */
[----:B------:R-:W-:Y:S01]  /*11380*/  @!P1 IMAD.MOV R20, RZ, RZ, -R20 ;  /* 0x000000ffff149224 */ /* 0x000fe200078e0a14 */
[----:B------:R-:W-:Y:S01]  /*11390*/  ISETP.GT.U32.AND P1, PT, R5, R9, PT ;  /* 0x000000090500720c */ /* 0x000fe20003f24070 */
[C---:B------:R-:W-:Y:S01]  /*113a0*/  IMAD.HI.U32 R17, R8.reuse, R16, RZ ;  /* 0x0000001008117227 */ /* 0x040fe200078e00ff */
[----:B------:R-:W-:Y:S02]  /*113b0*/  IABS R4, R13 ;  /* 0x0000000d00047213 */ /* 0x000fe40000000000 */
[----:B------:R-:W-:Y:S01]  /*113c0*/  IABS R3, R11 ;  /* 0x0000000b00037213 */ /* 0x000fe20000000000 */
[----:B------:R-:W-:Y:S01]  /*113d0*/  IMAD.MOV R17, RZ, RZ, -R17 ;  /* 0x000000ffff117224 */ /* 0x000fe200078e0a11 */
[----:B------:R0:W-:Y:S01]  /*113e0*/  STL [R1+0x328], R20 ;  /* 0x0003281401007387 */ /* 0x0001e20000100800 */
[----:B------:R-:W-:-:S04]  /*113f0*/  IMAD.HI.U32 R19, R8, R4, RZ ;  /* 0x0000000408137227 */ /* 0x000fc800078e00ff */
[----:B------:R-:W-:Y:S02]  /*11400*/  IMAD.MOV R15, RZ, RZ, -R19 ;  /* 0x000000ffff0f7224 */ /* 0x000fe400078e0a13 */
[--C-:B------:R-:W-:Y:S01]  /*11410*/  @!P6 IMAD.IADD R10, R10, 0x1, -R5.reuse ;  /* 0x000000010a0ae824 */ /* 0x100fe200078e0a05 */
[----:B------:R-:W-:Y:S01]  /*11420*/  ISETP.GE.AND P6, PT, R6, RZ, PT ;  /* 0x000000ff0600720c */ /* 0x000fe20003fc6270 */
[C---:B------:R-:W-:Y:S02]  /*11430*/  IMAD R6, R5.reuse, R17, R16 ;  /* 0x0000001105067224 */ /* 0x040fe400078e0210 */
[C---:B------:R-:W-:Y:S02]  /*11440*/  IMAD R4, R5.reuse, R15, R4 ;  /* 0x0000000f05047224 */ /* 0x040fe400078e0204 */
[--C-:B------:R-:W-:Y:S01]  /*11450*/  @!P3 IMAD.IADD R22, R22, 0x1, -R5.reuse ;  /* 0x000000011616b824 */ /* 0x100fe200078e0a05 */
[----:B------:R-:W-:Y:S01]  /*11460*/  ISETP.GT.U32.AND P3, PT, R5, R6, PT ;  /* 0x000000060500720c */ /* 0x000fe20003f64070 */
[----:B------:R-:W-:Y:S01]  /*11470*/  @!P1 IMAD.IADD R9, R9, 0x1, -R5 ;  /* 0x0000000109099824 */ /* 0x000fe200078e0a05 */
[----:B------:R-:W-:Y:S01]  /*11480*/  ISETP.GT.U32.AND P1, PT, R5, R4, PT ;  /* 0x000000040500720c */ /* 0x000fe20003f24070 */
[----:B------:R-:W-:-:S04]  /*11490*/  IMAD.HI.U32 R14, R8, R3, RZ ;  /* 0x00000003080e7227 */ /* 0x000fc800078e00ff */
[----:B------:R-:W-:Y:S02]  /*114a0*/  IMAD.MOV R14, RZ, RZ, -R14 ;  /* 0x000000ffff0e7224 */ /* 0x000fe400078e0a0e */
[----:B------:R-:W-:Y:S02]  /*114b0*/  VIADD R18, R29, 0xbe ;  /* 0x000000be1d127836 */ /* 0x000fe40000000000 */
[----:B------:R-:W-:Y:S02]  /*114c0*/  IMAD R3, R5, R14, R3 ;  /* 0x0000000e05037224 */ /* 0x000fe400078e0203 */
[C---:B------:R-:W-:Y:S01]  /*114d0*/  VIADD R17, R29.reuse, 0xbd ;  /* 0x000000bd1d117836 */ /* 0x040fe20000000000 */
[----:B------:R-:W-:Y:S01]  /*114e0*/  IABS R2, R18 ;  /* 0x0000001200027213 */ /* 0x000fe20000000000 */
[----:B------:R-:W-:Y:S02]  /*114f0*/  VIADD R14, R29, 0xbc ;  /* 0x000000bc1d0e7836 */ /* 0x000fe40000000000 */
[----:B0-----:R-:W-:Y:S01]  /*11500*/  IMAD.MOV.U32 R20, RZ, RZ, R10 ;  /* 0x000000ffff147224 */ /* 0x001fe200078e000a */
[----:B------:R-:W-:Y:S01]  /*11510*/  IABS R21, R17 ;  /* 0x0000001100157213 */ /* 0x000fe20000000000 */
[--C-:B------:R-:W-:Y:S01]  /*11520*/  @!P3 IMAD.IADD R6, R6, 0x1, -R5.reuse ;  /* 0x000000010606b824 */ /* 0x100fe200078e0a05 */
[----:B------:R-:W-:Y:S01]  /*11530*/  IABS R15, R14 ;  /* 0x0000000e000f7213 */ /* 0x000fe20000000000 */
[----:B------:R-:W-:Y:S01]  /*11540*/  @!P4 IMAD.MOV R20, RZ, RZ, -R20 ;  /* 0x000000ffff14c224 */ /* 0x000fe200078e0a14 */
[C---:B------:R-:W-:Y:S01]  /*11550*/  ISETP.GT.U32.AND P3, PT, R5.reuse, R9, PT ;  /* 0x000000090500720c */ /* 0x040fe20003f64070 */
[----:B------:R-:W-:Y:S01]  /*11560*/  @!P1 IMAD.IADD R4, R4, 0x1, -R5 ;  /* 0x0000000104049824 */ /* 0x000fe200078e0a05 */
[C---:B------:R-:W-:Y:S01]  /*11570*/  ISETP.GT.U32.AND P4, PT, R5.reuse, R6, PT ;  /* 0x000000060500720c */ /* 0x040fe20003f84070 */
[----:B------:R-:W-:Y:S01]  /*11580*/  IMAD.HI.U32 R12, R8, R2, RZ ;  /* 0x00000002080c7227 */ /* 0x000fe200078e00ff */
[----:B------:R0:W-:Y:S02]  /*11590*/  STL [R1+0x31c], R20 ;  /* 0x00031c1401007387 */ /* 0x0001e40000100800 */
[C---:B------:R-:W-:Y:S01]  /*115a0*/  ISETP.GT.U32.AND P1, PT, R5.reuse, R4, PT ;  /* 0x000000040500720c */ /* 0x040fe20003f24070 */
[----:B------:R-:W-:Y:S01]  /*115b0*/  @!P0 IMAD.MOV R22, RZ, RZ, -R22 ;  /* 0x000000ffff168224 */ /* 0x000fe200078e0a16 */
[----:B------:R-:W-:Y:S01]  /*115c0*/  ISETP.GT.U32.AND P0, PT, R5, R3, PT ;  /* 0x000000030500720c */ /* 0x000fe20003f04070 */
[----:B------:R-:W-:-:S02]  /*115d0*/  IMAD.MOV R12, RZ, RZ, -R12 ;  /* 0x000000ffff0c7224 */ /* 0x000fc400078e0a0c */
[C---:B------:R-:W-:Y:S01]  /*115e0*/  IMAD.HI.U32 R10, R8.reuse, R21, RZ ;  /* 0x00000015080a7227 */ /* 0x040fe200078e00ff */
[----:B------:R1:W-:Y:S03]  /*115f0*/  STL [R1+0x318], R22 ;  /* 0x0003181601007387 */ /* 0x0003e60000100800 */
[----:B0-----:R-:W-:-:S04]  /*11600*/  IMAD.HI.U32 R20, R8, R15, RZ ;  /* 0x0000000f08147227 */ /* 0x001fc800078e00ff */
[----:B------:R-:W-:Y:S02]  /*11610*/  IMAD R2, R5, R12, R2 ;  /* 0x0000000c05027224 */ /* 0x000fe400078e0202 */
[----:B------:R-:W-:Y:S02]  /*11620*/  IMAD.MOV R10, RZ, RZ, -R10 ;  /* 0x000000ffff0a7224 */ /* 0x000fe400078e0a0a */
[----:B------:R-:W-:Y:S02]  /*11630*/  IMAD.MOV R20, RZ, RZ, -R20 ;  /* 0x000000ffff147224 */ /* 0x000fe400078e0a14 */
[----:B------:R-:W-:Y:S01]  /*11640*/  @!P3 IMAD.IADD R9, R9, 0x1, -R5 ;  /* 0x000000010909b824 */ /* 0x000fe200078e0a05 */
[C---:B------:R-:W-:Y:S01]  /*11650*/  ISETP.GT.U32.AND P3, PT, R5.reuse, R2, PT ;  /* 0x000000020500720c */ /* 0x040fe20003f64070 */
[C---:B------:R-:W-:Y:S02]  /*11660*/  IMAD R10, R5.reuse, R10, R21 ;  /* 0x0000000a050a7224 */ /* 0x040fe400078e0215 */
[----:B------:R-:W-:-:S02]  /*11670*/  IMAD R15, R5, R20, R15 ;  /* 0x00000014050f7224 */ /* 0x000fc400078e020f */
[--C-:B------:R-:W-:Y:S01]  /*11680*/  @!P1 IMAD.IADD R4, R4, 0x1, -R5.reuse ;  /* 0x0000000104049824 */ /* 0x100fe200078e0a05 */
[----:B------:R-:W-:Y:S01]  /*11690*/  ISETP.GT.U32.AND P1, PT, R5, R10, PT ;  /* 0x0000000a0500720c */ /* 0x000fe20003f24070 */
[--C-:B------:R-:W-:Y:S01]  /*116a0*/  @!P0 IMAD.IADD R3, R3, 0x1, -R5.reuse ;  /* 0x0000000103038824 */ /* 0x100fe200078e0a05 */
[----:B------:R-:W-:Y:S01]  /*116b0*/  ISETP.GT.U32.AND P0, PT, R5, R15, PT ;  /* 0x0000000f0500720c */ /* 0x000fe20003f04070 */
[C---:B------:R-:W-:Y:S02]  /*116c0*/  VIADD R19, R29.reuse, 0xbb ;  /* 0x000000bb1d137836 */ /* 0x040fe40000000000 */
[----:B------:R-:W-:Y:S02]  /*116d0*/  VIADD R16, R29, 0xba ;  /* 0x000000ba1d107836 */ /* 0x000fe40000000000 */
[--C-:B------:R-:W-:Y:S01]  /*116e0*/  @!P4 IMAD.IADD R6, R6, 0x1, -R5.reuse ;  /* 0x000000010606c824 */ /* 0x100fe200078e0a05 */
[----:B------:R-:W-:Y:S01]  /*116f0*/  IABS R12, R19 ;  /* 0x00000013000c7213 */ /* 0x000fe20000000000 */
[----:B------:R-:W-:Y:S01]  /*11700*/  @!P3 IMAD.IADD R2, R2, 0x1, -R5 ;  /* 0x000000010202b824 */ /* 0x000fe200078e0a05 */
[----:B------:R-:W-:Y:S01]  /*11710*/  IABS R23, R16 ;  /* 0x0000001000177213 */ /* 0x000fe20000000000 */
[----:B------:R-:W-:Y:S01]  /*11720*/  IMAD.MOV.U32 R25, RZ, RZ, R9 ;  /* 0x000000ffff197224 */ /* 0x000fe200078e0009 */
[----:B------:R-:W-:Y:S01]  /*11730*/  ISETP.GE.AND P4, PT, R13, RZ, PT ;  /* 0x000000ff0d00720c */ /* 0x000fe20003f86270 */
[----:B------:R-:W-:Y:S01]  /*11740*/  IMAD.HI.U32 R13, R8, R12, RZ ;  /* 0x0000000c080d7227 */ /* 0x000fe200078e00ff */
[----:B------:R-:W-:-:S03]  /*11750*/  ISETP.GE.AND P3, PT, R11, RZ, PT ;  /* 0x000000ff0b00720c */ /* 0x000fc60003f66270 */
[--C-:B------:R-:W-:Y:S01]  /*11760*/  @!P1 IMAD.IADD R10, R10, 0x1, -R5.reuse ;  /* 0x000000010a0a9824 */ /* 0x100fe200078e0a05 */
[----:B------:R-:W-:Y:S01]  /*11770*/  ISETP.GT.U32.AND P1, PT, R5, R3, PT ;  /* 0x000000030500720c */ /* 0x000fe20003f24070 */
[----:B------:R-:W-:Y:S01]  /*11780*/  @!P0 IMAD.IADD R15, R15, 0x1, -R5 ;  /* 0x000000010f0f8824 */ /* 0x000fe200078e0a05 */
[----:B------:R-:W-:Y:S01]  /*11790*/  ISETP.GT.U32.AND P0, PT, R5, R2, PT ;  /* 0x000000020500720c */ /* 0x000fe20003f04070 */
[----:B------:R-:W-:-:S04]  /*117a0*/  IMAD.HI.U32 R21, R8, R23, RZ ;  /* 0x0000001708157227 */ /* 0x000fc800078e00ff */
[----:B------:R-:W-:Y:S02]  /*117b0*/  IMAD.MOV R13, RZ, RZ, -R13 ;  /* 0x000000ffff0d7224 */ /* 0x000fe400078e0a0d */
[----:B------:R-:W-:Y:S01]  /*117c0*/  @!P5 IMAD.MOV R25, RZ, RZ, -R25 ;  /* 0x000000ffff19d224 */ /* 0x000fe200078e0a19 */
[----:B------:R-:W-:Y:S01]  /*117d0*/  ISETP.GT.U32.AND P5, PT, R5, R10, PT ;  /* 0x0000000a0500720c */ /* 0x000fe20003fa4070 */
[----:B------:R-:W-:Y:S02]  /*117e0*/  IMAD.MOV R21, RZ, RZ, -R21 ;  /* 0x000000ffff157224 */ /* 0x000fe400078e0a15 */
[----:B------:R-:W-:Y:S01]  /*117f0*/  VIADD R11, R29, 0xb9 ;  /* 0x000000b91d0b7836 */ /* 0x000fe20000000000 */
[----:B------:R-:W-:Y:S01]  /*11800*/  STL [R1+0x30c], R25 ;  /* 0x00030c1901007387 */ /* 0x000fe20000100800 */
[C---:B------:R-:W-:Y:S02]  /*11810*/  IMAD R12, R5.reuse, R13, R12 ;  /* 0x0000000d050c7224 */ /* 0x040fe400078e020c */
[----:B------:R-:W-:Y:S01]  /*11820*/  IMAD.MOV.U32 R24, RZ, RZ, R6 ;  /* 0x000000ffff187224 */ /* 0x000fe200078e0006 */
[----:B------:R-:W-:Y:S01]  /*11830*/  IABS R13, R11 ;  /* 0x0000000b000d7213 */ /* 0x000fe20000000000 */
[----:B------:R-:W-:-:S02]  /*11840*/  IMAD R21, R5, R21, R23 ;  /* 0x0000001505157224 */ /* 0x000fc400078e0217 */
[----:B------:R-:W-:Y:S01]  /*11850*/  @!P6 IMAD.MOV R24, RZ, RZ, -R24 ;  /* 0x000000ffff18e224 */ /* 0x000fe200078e0a18 */
[C---:B------:R-:W-:Y:S01]  /*11860*/  ISETP.GT.U32.AND P6, PT, R5.reuse, R15, PT ;  /* 0x0000000f0500720c */ /* 0x040fe20003fc4070 */
[----:B------:R-:W-:Y:S01]  /*11870*/  @!P4 IMAD.MOV R4, RZ, RZ, -R4 ;  /* 0x000000ffff04c224 */ /* 0x000fe200078e0a04 */
[----:B------:R-:W-:Y:S01]  /*11880*/  ISETP.GT.U32.AND P4, PT, R5, R12, PT ;  /* 0x0000000c0500720c */ /* 0x000fe20003f84070 */
[--C-:B------:R-:W-:Y:S01]  /*11890*/  @!P1 IMAD.IADD R3, R3, 0x1, -R5.reuse ;  /* 0x0000000103039824 */ /* 0x100fe200078e0a05 */
[----:B------:R-:W-:Y:S01]  /*118a0*/  ISETP.GE.AND P1, PT, R18, RZ, PT ;  /* 0x000000ff1200720c */ /* 0x000fe20003f26270 */
[----:B------:R-:W-:Y:S01]  /*118b0*/  @!P0 IMAD.IADD R2, R2, 0x1, -R5 ;  /* 0x0000000102028824 */ /* 0x000fe200078e0a05 */
[----:B------:R-:W-:Y:S01]  /*118c0*/  ISETP.GT.U32.AND P0, PT, R5, R21, PT ;  /* 0x000000150500720c */ /* 0x000fe20003f04070 */
[----:B------:R-:W-:Y:S01]  /*118d0*/  VIADD R20, R29, 0xb8 ;  /* 0x000000b81d147836 */ /* 0x000fe20000000000 */
[----:B------:R0:W-:Y:S01]  /*118e0*/  STL [R1+0x308], R24 ;  /* 0x0003081801007387 */ /* 0x0001e20000100800 */
[----:B------:R-:W-:-:S03]  /*118f0*/  IMAD.HI.U32 R6, R8, R13, RZ ;  /* 0x0000000d08067227 */ /* 0x000fc600078e00ff */
[----:B-1----:R-:W-:Y:S01]  /*11900*/  IABS R22, R20 ;  /* 0x0000001400167213 */ /* 0x002fe20000000000 */
[--C-:B------:R-:W-:Y:S01]  /*11910*/  @!P5 IMAD.IADD R10, R10, 0x1, -R5.reuse ;  /* 0x000000010a0ad824 */ /* 0x100fe200078e0a05 */
[----:B------:R-:W-:Y:S01]  /*11920*/  ISETP.GE.AND P5, PT, R17, RZ, PT ;  /* 0x000000ff1100720c */ /* 0x000fe20003fa6270 */
[----:B------:R-:W-:Y:S01]  /*11930*/  IMAD.MOV R6, RZ, RZ, -R6 ;  /* 0x000000ffff067224 */ /* 0x000fe200078e0a06 */
[----:B------:R1:W-:Y:S01]  /*11940*/  STL [R1+0x304], R4 ;  /* 0x0003040401007387 */ /* 0x0003e20000100800 */
[--C-:B------:R-:W-:Y:S01]  /*11950*/  @!P6 IMAD.IADD R15, R15, 0x1, -R5.reuse ;  /* 0x000000010f0fe824 */ /* 0x100fe200078e0a05 */
[----:B------:R-:W-:Y:S01]  /*11960*/  ISETP.GE.AND P6, PT, R14, RZ, PT ;  /* 0x000000ff0e00720c */ /* 0x000fe20003fc6270 */
[----:B------:R-:W-:Y:S01]  /*11970*/  @!P4 IMAD.IADD R12, R12, 0x1, -R5 ;  /* 0x000000010c0cc824 */ /* 0x000fe200078e0a05 */
[----:B------:R-:W-:Y:S01]  /*11980*/  ISETP.GE.AND P4, PT, R19, RZ, PT ;  /* 0x000000ff1300720c */ /* 0x000fe20003f86270 */
[----:B------:R-:W-:Y:S02]  /*11990*/  IMAD R6, R5, R6, R13 ;  /* 0x0000000605067224 */ /* 0x000fe400078e020d */
[----:B------:R-:W-:-:S02]  /*119a0*/  IMAD.MOV.U32 R23, RZ, RZ, R2 ;  /* 0x000000ffff177224 */ /* 0x000fc400078e0002 */
[----:B0-----:R-:W-:Y:S02]  /*119b0*/  IMAD.MOV.U32 R24, RZ, RZ, R3 ;  /* 0x000000ffff187224 */ /* 0x001fe400078e0003 */
[----:B-1----:R-:W-:-:S04]  /*119c0*/  IMAD.HI.U32 R4, R8, R22, RZ ;  /* 0x0000001608047227 */ /* 0x002fc800078e00ff */
[----:B------:R-:W-:Y:S02]  /*119d0*/  VIADD R9, R29, 0xb7 ;  /* 0x000000b71d097836 */ /* 0x000fe40000000000 */
[----:B------:R-:W-:Y:S01]  /*119e0*/  @!P0 IMAD.IADD R21, R21, 0x1, -R5 ;  /* 0x0000000115158824 */ /* 0x000fe200078e0a05 */
[C---:B------:R-:W-:Y:S01]  /*119f0*/  ISETP.GT.U32.AND P0, PT, R5.reuse, R12, PT ;  /* 0x0000000c0500720c */ /* 0x040fe20003f04070 */
[----:B------:R-:W-:Y:S01]  /*11a00*/  IMAD.MOV.U32 R2, RZ, RZ, R10 ;  /* 0x000000ffff027224 */ /* 0x000fe200078e000a */
[----:B------:R-:W-:Y:S01]  /*11a10*/  IABS R3, R9 ;  /* 0x0000000900037213 */ /* 0x000fe20000000000 */
[----:B------:R-:W-:Y:S01]  /*11a20*/  @!P1 IMAD.MOV R23, RZ, RZ, -R23 ;  /* 0x000000ffff179224 */ /* 0x000fe200078e0a17 */
[C---:B------:R-:W-:Y:S01]  /*11a30*/  ISETP.GT.U32.AND P1, PT, R5.reuse, R6, PT ;  /* 0x000000060500720c */ /* 0x040fe20003f24070 */
[----:B------:R-:W-:Y:S02]  /*11a40*/  IMAD.MOV R4, RZ, RZ, -R4 ;  /* 0x000000ffff047224 */ /* 0x000fe400078e0a04 */
[----:B------:R-:W-:Y:S01]  /*11a50*/  @!P3 IMAD.MOV R24, RZ, RZ, -R24 ;  /* 0x000000ffff18b224 */ /* 0x000fe200078e0a18 */
[C---:B------:R-:W-:Y:S01]  /*11a60*/  ISETP.GT.U32.AND P3, PT, R5.reuse, R21, PT ;  /* 0x000000150500720c */ /* 0x040fe20003f64070 */
[----:B------:R-:W-:Y:S01]  /*11a70*/  @!P5 IMAD.MOV R2, RZ, RZ, -R2 ;  /* 0x000000ffff02d224 */ /* 0x000fe200078e0a02 */
[----:B------:R-:W-:Y:S01]  /*11a80*/  ISETP.GE.AND P5, PT, R16, RZ, PT ;  /* 0x000000ff1000720c */ /* 0x000fe20003fa6270 */
[----:B------:R-:W-:Y:S01]  /*11a90*/  IMAD R4, R5, R4, R22 ;  /* 0x0000000405047224 */ /* 0x000fe200078e0216 */
[----:B------:R-:W-:Y:S01]  /*11aa0*/  STL [R1+0x300], R24 ;  /* 0x0003001801007387 */ /* 0x000fe20000100800 */
[----:B------:R-:W-:-:S02]  /*11ab0*/  IMAD.MOV.U32 R10, RZ, RZ, R15 ;  /* 0x000000ffff0a7224 */ /* 0x000fc400078e000f */
[--C-:B------:R-:W-:Y:S01]  /*11ac0*/  @!P0 IMAD.IADD R12, R12, 0x1, -R5.reuse ;  /* 0x000000010c0c8824 */ /* 0x100fe200078e0a05 */
[----:B------:R-:W-:Y:S01]  /*11ad0*/  STL [R1+0x2f8], R23 ;  /* 0x0002f81701007387 */ /* 0x000fe20000100800 */
[----:B------:R-:W-:Y:S01]  /*11ae0*/  @!P6 IMAD.MOV R10, RZ, RZ, -R10 ;  /* 0x000000ffff0ae224 */ /* 0x000fe200078e0a0a */
[----:B------:R-:W-:Y:S01]  /*11af0*/  ISETP.GT.U32.AND P6, PT, R5, R4, PT ;  /* 0x000000040500720c */ /* 0x000fe20003fc4070 */
[--C-:B------:R-:W-:Y:S01]  /*11b00*/  @!P1 IMAD.IADD R6, R6, 0x1, -R5.reuse ;  /* 0x0000000106069824 */ /* 0x100fe200078e0a05 */
[----:B------:R0:W-:Y:S01]  /*11b10*/  STL [R1+0x2f4], R2 ;  /* 0x0002f40201007387 */ /* 0x0001e20000100800 */
[----:B------:R-:W-:Y:S01]  /*11b20*/  IMAD.MOV.U32 R14, RZ, RZ, R12 ;  /* 0x000000ffff0e7224 */ /* 0x000fe200078e000c */
[----:B------:R-:W-:Y:S01]  /*11b30*/  ISETP.GE.AND P0, PT, R11, RZ, PT ;  /* 0x000000ff0b00720c */ /* 0x000fe20003f06270 */
[----:B------:R-:W-:Y:S01]  /*11b40*/  @!P3 IMAD.IADD R21, R21, 0x1, -R5 ;  /* 0x000000011515b824 */ /* 0x000fe200078e0a05 */
[----:B------:R1:W-:Y:S01]  /*11b50*/  STL [R1+0x2f0], R10 ;  /* 0x0002f00a01007387 */ /* 0x0003e20000100800 */
[----:B------:R-:W-:Y:S01]  /*11b60*/  ISETP.GT.U32.AND P1, PT, R5, R6, PT ;  /* 0x000000060500720c */ /* 0x000fe20003f24070 */
[----:B------:R-:W-:Y:S01]  /*11b70*/  @!P4 IMAD.MOV R14, RZ, RZ, -R14 ;  /* 0x000000ffff0ec224 */ /* 0x000fe200078e0a0e */
[----:B------:R-:W-:Y:S01]  /*11b80*/  ISETP.GE.AND P3, PT, R20, RZ, PT ;  /* 0x000000ff1400720c */ /* 0x000fe20003f66270 */
[----:B------:R-:W-:-:S02]  /*11b90*/  IMAD.MOV.U32 R13, RZ, RZ, R21 ;  /* 0x000000ffff0d7224 */ /* 0x000fc400078e0015 */
[----:B0-----:R-:W-:Y:S01]  /*11ba0*/  IMAD.HI.U32 R2, R8, R3, RZ ;  /* 0x0000000308027227 */ /* 0x001fe200078e00ff */
[----:B------:R-:W-:Y:S03]  /*11bb0*/  STL [R1+0x2d4], R14 ;  /* 0x0002d40e01007387 */ /* 0x000fe60000100800 */
[----:B------:R-:W-:Y:S02]  /*11bc0*/  IMAD.MOV R2, RZ, RZ, -R2 ;  /* 0x000000ffff027224 */ /* 0x000fe400078e0a02 */
[----:B-1----:R-:W-:Y:S02]  /*11bd0*/  VIADD R10, R29, 0xb6 ;  /* 0x000000b61d0a7836 */ /* 0x002fe40000000000 */
[----:B------:R-:W-:Y:S02]  /*11be0*/  IMAD R3, R5, R2, R3 ;  /* 0x0000000205037224 */ /* 0x000fe400078e0203 */
[----:B------:R-:W-:Y:S01]  /*11bf0*/  @!P6 IMAD.IADD R4, R4, 0x1, -R5 ;  /* 0x000000010404e824 */ /* 0x000fe200078e0a05 */
[----:B------:R-:W-:Y:S01]  /*11c00*/  IABS R16, R10 ;  /* 0x0000000a00107213 */ /* 0x000fe20000000000 */
[----:B------:R-:W-:Y:S01]  /*11c10*/  VIADD R11, R29, 0xb5 ;  /* 0x000000b51d0b7836 */ /* 0x000fe20000000000 */
[C---:B------:R-:W-:Y:S01]  /*11c20*/  ISETP.GT.U32.AND P4, PT, R5.reuse, R3, PT ;  /* 0x000000030500720c */ /* 0x040fe20003f84070 */
[----:B------:R-:W-:Y:S01]  /*11c30*/  @!P5 IMAD.MOV R13, RZ, RZ, -R13 ;  /* 0x000000ffff0dd224 */ /* 0x000fe200078e0a0d */
[----:B------:R-:W-:Y:S01]  /*11c40*/  ISETP.GT.U32.AND P6, PT, R5, R4, PT ;  /* 0x000000040500720c */ /* 0x000fe20003fc4070 */
[----:B------:R-:W-:Y:S01]  /*11c50*/  IMAD.HI.U32 R2, R8, R16, RZ ;  /* 0x0000001008027227 */ /* 0x000fe200078e00ff */
[----:B------:R-:W-:-:S02]  /*11c60*/  ISETP.GE.AND P5, PT, R9, RZ, PT ;  /* 0x000000ff0900720c */ /* 0x000fc40003fa6270 */
[----:B------:R-:W-:Y:S01]  /*11c70*/  IABS R9, R11 ;  /* 0x0000000b00097213 */ /* 0x000fe20000000000 */
[--C-:B------:R-:W-:Y:S01]  /*11c80*/  @!P1 IMAD.IADD R6, R6, 0x1, -R5.reuse ;  /* 0x0000000106069824 */ /* 0x100fe200078e0a05 */
[----:B------:R0:W-:Y:S01]  /*11c90*/  STL [R1+0x2d0], R13 ;  /* 0x0002d00d01007387 */ /* 0x0001e20000100800 */
[----:B------:R-:W-:Y:S01]  /*11ca0*/  IMAD.MOV R12, RZ, RZ, -R2 ;  /* 0x000000ffff0c7224 */ /* 0x000fe200078e0a02 */
[----:B------:R-:W-:Y:S01]  /*11cb0*/  ISETP.GE.AND P1, PT, R10, RZ, PT ;  /* 0x000000ff0a00720c */ /* 0x000fe20003f26270 */
[----:B------:R-:W-:Y:S02]  /*11cc0*/  VIADD R2, R29, 0xb4 ;  /* 0x000000b41d027836 */ /* 0x000fe40000000000 */
[----:B------:R-:W-:Y:S01]  /*11cd0*/  @!P4 IMAD.IADD R3, R3, 0x1, -R5 ;  /* 0x000000010303c824 */ /* 0x000fe200078e0a05 */
[----:B------:R-:W-:Y:S01]  /*11ce0*/  ISETP.GE.AND P4, PT, R11, RZ, PT ;  /* 0x000000ff0b00720c */ /* 0x000fe20003f86270 */
[----:B------:R-:W-:Y:S01]  /*11cf0*/  IMAD R16, R5, R12, R16 ;  /* 0x0000000c05107224 */ /* 0x000fe200078e0210 */
[----:B------:R-:W-:Y:S01]  /*11d00*/  IABS R12, R2 ;  /* 0x00000002000c7213 */ /* 0x000fe20000000000 */
[----:B------:R-:W-:-:S02]  /*11d10*/  IMAD.MOV.U32 R10, RZ, RZ, R9 ;  /* 0x000000ffff0a7224 */ /* 0x000fc400078e0009 */
        /* <DEDUP_REMOVED lines=8> */
[----:B------:R-:W-:Y:S02]  /*11da0*/  IMAD.MOV.U32 R11, RZ, RZ, R12 ;  /* 0x000000ffff0b7224 */ /* 0x000fe400078e000c */
[----:B------:R-:W-:Y:S02]  /*11db0*/  IMAD R10, R5, R9, R10 ;  /* 0x00000009050a7224 */ /* 0x000fe400078e020a */
[----:B------:R-:W-:-:S04]  /*11dc0*/  IMAD.HI.U32 R6, R8, R11, RZ ;  /* 0x0000000b08067227 */ /* 0x000fc800078e00ff */
[--C-:B------:R-:W-:Y:S01]  /*11dd0*/  @!P0 IMAD.IADD R3, R3, 0x1, -R5.reuse ;  /* 0x0000000103038824 */ /* 0x100fe200078e0a05 */
[C---:B------:R-:W-:Y:S01]  /*11de0*/  ISETP.GT.U32.AND P0, PT, R5.reuse, R10, PT ;  /* 0x0000000a0500720c */ /* 0x040fe20003f04070 */
[----:B------:R-:W-:Y:S02]  /*11df0*/  @!P6 IMAD.IADD R16, R16, 0x1, -R5 ;  /* 0x000000011010e824 */ /* 0x000fe400078e0a05 */
[----:B------:R-:W-:Y:S02]  /*11e00*/  IMAD.MOV R6, RZ, RZ, -R6 ;  /* 0x000000ffff067224 */ /* 0x000fe400078e0a06 */
[----:B0-----:R-:W-:Y:S01]  /*11e10*/  IMAD.MOV.U32 R13, RZ, RZ, R4 ;  /* 0x000000ffff0d7224 */ /* 0x001fe200078e0004 */
[----:B------:R-:W-:Y:S01]  /*11e20*/  ISETP.GT.U32.AND P6, PT, R5, R16, PT ;  /* 0x000000100500720c */ /* 0x000fe20003fc4070 */
[----:B------:R-:W-:Y:S02]  /*11e30*/  VIADD R4, R29, 0xb3 ;  /* 0x000000b31d047836 */ /* 0x000fe40000000000 */
[----:B------:R-:W-:-:S02]  /*11e40*/  IMAD R11, R5, R6, R11 ;  /* 0x00000006050b7224 */ /* 0x000fc400078e020b */
[----:B------:R-:W-:Y:S02]  /*11e50*/  IMAD.MOV.U32 R12, RZ, RZ, R3 ;  /* 0x000000ffff0c7224 */ /* 0x000fe400078e0003 */
[----:B------:R-:W-:Y:S01]  /*11e60*/  @!P3 IMAD.MOV R13, RZ, RZ, -R13 ;  /* 0x000000ffff0db224 */ /* 0x000fe200078e0a0d */
[----:B------:R-:W-:Y:S01]  /*11e70*/  ISETP.GE.AND P3, PT, R2, RZ, PT ;  /* 0x000000ff0200720c */ /* 0x000fe20003f66270 */
[----:B------:R-:W-:Y:S01]  /*11e80*/  VIADD R9, R29, 0xb2 ;  /* 0x000000b21d097836 */ /* 0x000fe20000000000 */
[----:B------:R-:W-:Y:S01]  /*11e90*/  IABS R2, R4 ;  /* 0x0000000400027213 */ /* 0x000fe20000000000 */
[----:B------:R-:W-:Y:S01]  /*11ea0*/  @!P5 IMAD.MOV R12, RZ, RZ, -R12 ;  /* 0x000000ffff0cd224 */ /* 0x000fe200078e0a0c */
[C---:B------:R-:W-:Y:S01]  /*11eb0*/  ISETP.GT.U32.AND P5, PT, R5.reuse, R11, PT ;  /* 0x0000000b0500720c */ /* 0x040fe20003fa4070 */
[--C-:B------:R-:W-:Y:S01]  /*11ec0*/  @!P0 IMAD.IADD R10, R10, 0x1, -R5.reuse ;  /* 0x000000010a0a8824 */ /* 0x100fe200078e0a05 */
[----:B------:R-:W-:Y:S01]  /*11ed0*/  IABS R3, R9 ;  /* 0x0000000900037213 */ /* 0x000fe20000000000 */
[----:B------:R-:W-:Y:S01]  /*11ee0*/  IMAD.HI.U32 R6, R8, R2, RZ ;  /* 0x0000000208067227 */ /* 0x000fe200078e00ff */
[----:B------:R0:W-:Y:S02]  /*11ef0*/  STL [R1+0x2dc], R13 ;  /* 0x0002dc0d01007387 */ /* 0x0001e40000100800 */
[----:B------:R-:W-:Y:S01]  /*11f00*/  ISETP.GT.U32.AND P0, PT, R5, R10, PT ;  /* 0x0000000a0500720c */ /* 0x000fe20003f04070 */
[----:B------:R-:W-:Y:S01]  /*11f10*/  IMAD.MOV R6, RZ, RZ, -R6 ;  /* 0x000000ffff067224 */ /* 0x000fe200078e0a06 */
[----:B------:R1:W-:Y:S01]  /*11f20*/  STL [R1+0x2e0], R12 ;  /* 0x0002e00c01007387 */ /* 0x0003e20000100800 */
[----:B------:R-:W-:Y:S01]  /*11f30*/  @!P6 IMAD.IADD R16, R16, 0x1, -R5 ;  /* 0x000000011010e824 */ /* 0x000fe200078e0a05 */
[----:B------:R-:W-:Y:S01]  /*11f40*/  ISETP.GE.AND P6, PT, R4, RZ, PT ;  /* 0x000000ff0400720c */ /* 0x000fe20003fc6270 */
[----:B------:R-:W-:-:S04]  /*11f50*/  IMAD.HI.U32 R14, R8, R3, RZ ;  /* 0x00000003080e7227 */ /* 0x000fc800078e00ff */
[----:B0-----:R-:W-:Y:S02]  /*11f60*/  VIADD R13, R29, 0xb1 ;  /* 0x000000b11d0d7836 */ /* 0x001fe40000000000 */
[----:B------:R-:W-:Y:S02]  /*11f70*/  IMAD R2, R5, R6, R2 ;  /* 0x0000000605027224 */ /* 0x000fe400078e0202 */
[----:B------:R-:W-:Y:S01]  /*11f80*/  @!P5 IMAD.IADD R11, R11, 0x1, -R5 ;  /* 0x000000010b0bd824 */ /* 0x000fe200078e0a05 */
[----:B------:R-:W-:Y:S01]  /*11f90*/  IABS R4, R13 ;  /* 0x0000000d00047213 */ /* 0x000fe20000000000 */
[----:B------:R-:W-:Y:S02]  /*11fa0*/  IMAD.MOV.U32 R17, RZ, RZ, R16 ;  /* 0x000000ffff117224 */ /* 0x000fe400078e0010 */
[----:B------:R-:W-:Y:S01]  /*11fb0*/  IMAD.MOV R14, RZ, RZ, -R14 ;  /* 0x000000ffff0e7224 */ /* 0x000fe200078e0a0e */
[C---:B------:R-:W-:Y:S01]  /*11fc0*/  ISETP.GT.U32.AND P5, PT, R5.reuse, R11, PT ;  /* 0x0000000b0500720c */ /* 0x040fe20003fa4070 */
[----:B------:R-:W-:Y:S01]  /*11fd0*/  @!P1 IMAD.MOV R17, RZ, RZ, -R17 ;  /* 0x000000ffff119224 */ /* 0x000fe200078e0a11 */
[C---:B------:R-:W-:Y:S01]  /*11fe0*/  ISETP.GT.U32.AND P1, PT, R5.reuse, R2, PT ;  /* 0x000000020500720c */ /* 0x040fe20003f24070 */
[----:B------:R-:W-:-:S02]  /*11ff0*/  IMAD R3, R5, R14, R3 ;  /* 0x0000000e05037224 */ /* 0x000fc400078e0203 */
[----:B------:R-:W-:Y:S01]  /*12000*/  IMAD.HI.U32 R15, R8, R4, RZ ;  /* 0x00000004080f7227 */ /* 0x000fe200078e00ff */
[----:B------:R0:W-:Y:S03]  /*12010*/  STL [R1+0x2ec], R17 ;  /* 0x0002ec1101007387 */ /* 0x0001e60000100800 */
[----:B------:R-:W-:Y:S01]  /*12020*/  @!P0 IMAD.IADD R10, R10, 0x1, -R5 ;  /* 0x000000010a0a8824 */ /* 0x000fe200078e0a05 */
[----:B------:R-:W-:Y:S01]  /*12030*/  ISETP.GT.U32.AND P0, PT, R5, R3, PT ;  /* 0x000000030500720c */ /* 0x000fe20003f04070 */
[----:B------:R-:W-:Y:S02]  /*12040*/  IMAD.MOV R15, RZ, RZ, -R15 ;  /* 0x000000ffff0f7224 */ /* 0x000fe400078e0a0f */
[--C-:B------:R-:W-:Y:S01]  /*12050*/  @!P5 IMAD.IADD R11, R11, 0x1, -R5.reuse ;  /* 0x000000010b0bd824 */ /* 0x100fe200078e0a05 */
[----:B------:R-:W-:Y:S01]  /*12060*/  ISETP.GE.AND P5, PT, R9, RZ, PT ;  /* 0x000000ff0900720c */ /* 0x000fe20003fa6270 */
[----:B------:R-:W-:Y:S01]  /*12070*/  IMAD R4, R5, R15, R4 ;  /* 0x0000000f05047224 */ /* 0x000fe200078e0204 */
[----:B------:R-:W-:Y:S01]  /*12080*/  IABS R15, R27 ;  /* 0x0000001b000f7213 */ /* 0x000fe20000000000 */
[----:B------:R-:W-:-:S02]  /*12090*/  @!P1 IMAD.IADD R2, R2, 0x1, -R5 ;  /* 0x0000000102029824 */ /* 0x000fc400078e0a05 */
[----:B-1----:R-:W-:Y:S01]  /*120a0*/  VIADD R12, R29, 0xb0 ;  /* 0x000000b01d0c7836 */ /* 0x002fe20000000000 */
[----:B------:R-:W-:Y:S01]  /*120b0*/  ISETP.GT.U32.AND P1, PT, R5, R4, PT ;  /* 0x000000040500720c */ /* 0x000fe20003f24070 */
[----:B------:R-:W-:Y:S02]  /*120c0*/  IMAD.MOV.U32 R9, RZ, RZ, R15 ;  /* 0x000000ffff097224 */ /* 0x000fe400078e000f */
[----:B------:R-:W-:Y:S01]  /*120d0*/  @!P0 IMAD.IADD R3, R3, 0x1, -R5 ;  /* 0x0000000103038824 */ /* 0x000fe200078e0a05 */
[----:B------:R-:W-:Y:S01]  /*120e0*/  ISETP.GT.U32.AND P0, PT, R5, R2, PT ;  /* 0x000000020500720c */ /* 0x000fe20003f04070 */
[----:B0-----:R-:W-:Y:S01]  /*120f0*/  IMAD.MOV.U32 R17, RZ, RZ, R10 ;  /* 0x000000ffff117224 */ /* 0x001fe200078e000a */
[----:B------:R-:W-:Y:S01]  /*12100*/  IABS R6, R12 ;  /* 0x0000000c00067213 */ /* 0x000fe20000000000 */
[----:B------:R-:W-:-:S04]  /*12110*/  IMAD.HI.U32 R10, R8, R9, RZ ;  /* 0x00000009080a7227 */ /* 0x000fc800078e00ff */
[----:B------:R-:W-:Y:S02]  /*12120*/  IMAD.MOV R10, RZ, RZ, -R10 ;  /* 0x000000ffff0a7224 */ /* 0x000fe400078e0a0a */
[----:B------:R-:W-:-:S04]  /*12130*/  IMAD.HI.U32 R14, R8, R6, RZ ;  /* 0x00000006080e7227 */ /* 0x000fc800078e00ff */
[C---:B------:R-:W-:Y:S02]  /*12140*/  IMAD R9, R5.reuse, R10, R9 ;  /* 0x0000000a05097224 */ /* 0x040fe400078e0209 */
[----:B------:R-:W-:Y:S02]  /*12150*/  IMAD.MOV R14, RZ, RZ, -R14 ;  /* 0x000000ffff0e7224 */ /* 0x000fe400078e0a0e */
[----:B------:R-:W-:Y:S01]  /*12160*/  @!P0 IMAD.IADD R2, R2, 0x1, -R5 ;  /* 0x0000000102028824 */ /* 0x000fe200078e0a05 */
[C---:B------:R-:W-:Y:S01]  /*12170*/  ISETP.GT.U32.AND P0, PT, R5.reuse, R9, PT ;  /* 0x000000090500720c */ /* 0x040fe20003f04070 */
[----:B------:R-:W-:Y:S02]  /*12180*/  IMAD R6, R5, R14, R6 ;  /* 0x0000000e05067224 */ /* 0x000fe400078e0206 */
[----:B------:R-:W-:Y:S02]  /*12190*/  IMAD.MOV.U32 R16, RZ, RZ, R11 ;  /* 0x000000ffff107224 */ /* 0x000fe400078e000b */
[----:B------:R-:W-:-:S02]  /*121a0*/  @!P1 IMAD.IADD R4, R4, 0x1, -R5 ;  /* 0x0000000104049824 */ /* 0x000fc400078e0a05 */
[----:B------:R-:W-:Y:S01]  /*121b0*/  @!P4 IMAD.MOV R17, RZ, RZ, -R17 ;  /* 0x000000ffff11c224 */ /* 0x000fe200078e0a11 */
[C---:B------:R-:W-:Y:S01]  /*121c0*/  ISETP.GT.U32.AND P4, PT, R5.reuse, R3, PT ;  /* 0x000000030500720c */ /* 0x040fe20003f84070 */
[----:B------:R-:W-:Y:S01]  /*121d0*/  @!P3 IMAD.MOV R16, RZ, RZ, -R16 ;  /* 0x000000ffff10b224 */ /* 0x000fe200078e0a10 */
[----:B------:R-:W-:Y:S01]  /*121e0*/  ISETP.GT.U32.AND P3, PT, R5, R6, PT ;  /* 0x000000060500720c */ /* 0x000fe20003f64070 */
[----:B------:R-:W-:Y:S01]  /*121f0*/  VIADD R14, R29, 0xae ;  /* 0x000000ae1d0e7836 */ /* 0x000fe20000000000 */
[----:B------:R-:W-:Y:S01]  /*12200*/  ISETP.GT.U32.AND P1, PT, R5, R4, PT ;  /* 0x000000040500720c */ /* 0x000fe20003f24070 */
[----:B------:R-:W-:Y:S01]  /*12210*/  VIADD R15, R29, 0xad ;  /* 0x000000ad1d0f7836 */ /* 0x000fe20000000000 */
[----:B------:R-:W-:Y:S01]  /*12220*/  STL [R1+0x2e4], R17 ;  /* 0x0002e41101007387 */ /* 0x000fe20000100800 */
[--C-:B------:R-:W-:Y:S01]  /*12230*/  @!P0 IMAD.IADD R9, R9, 0x1, -R5.reuse ;  /* 0x0000000109098824 */ /* 0x100fe200078e0a05 */
[----:B------:R-:W-:Y:S01]  /*12240*/  IABS R10, R14 ;  /* 0x0000000e000a7213 */ /* 0x000fe20000000000 */
[----:B------:R-:W-:Y:S01]  /*12250*/  @!P6 IMAD.MOV R2, RZ, RZ, -R2 ;  /* 0x000000ffff02e224 */ /* 0x000fe200078e0a02 */
[----:B------:R0:W-:Y:S01]  /*12260*/  STL [R1+0x2e8], R16 ;  /* 0x0002e81001007387 */ /* 0x0001e20000100800 */
[----:B------:R-:W-:Y:S01]  /*12270*/  IABS R11, R15 ;  /* 0x0000000f000b7213 */ /* 0x000fe20000000000 */
[----:B------:R-:W-:Y:S01]  /*12280*/  VIADD R20, R29, 0xa8 ;  /* 0x000000a81d147836 */ /* 0x000fe20000000000 */
[----:B------:R-:W-:Y:S01]  /*12290*/  ISETP.GT.U32.AND P0, PT, R5, R9, PT ;  /* 0x000000090500720c */ /* 0x000fe20003f04070 */
[--C-:B------:R-:W-:Y:S01]  /*122a0*/  @!P4 IMAD.IADD R3, R3, 0x1, -R5.reuse ;  /* 0x000000010303c824 */ /* 0x100fe200078e0a05 */
[----:B------:R-:W-:Y:S01]  /*122b0*/  ISETP.GE.AND P4, PT, R13, RZ, PT ;  /* 0x000000ff0d00720c */ /* 0x000fe20003f86270 */
[----:B------:R-:W-:Y:S01]  /*122c0*/  @!P3 IMAD.IADD R6, R6, 0x1, -R5 ;  /* 0x000000010606b824 */ /* 0x000fe200078e0a05 */
[----:B------:R1:W-:Y:S01]  /*122d0*/  STL [R1+0x2c8], R2 ;  /* 0x0002c80201007387 */ /* 0x0003e20000100800 */
[----:B------:R-:W-:Y:S01]  /*122e0*/  IMAD.HI.U32 R13, R8, R10, RZ ;  /* 0x0000000a080d7227 */ /* 0x000fe200078e00ff */
[----:B------:R-:W-:-:S02]  /*122f0*/  IABS R24, R20 ;  /* 0x0000001400187213 */ /* 0x000fc40000000000 */
[----:B------:R-:W-:Y:S01]  /*12300*/  ISETP.GT.U32.AND P3, PT, R5, R6, PT ;  /* 0x000000060500720c */ /* 0x000fe20003f64070 */
[----:B0-----:R-:W-:Y:S02]  /*12310*/  VIADD R16, R29, 0xac ;  /* 0x000000ac1d107836 */ /* 0x001fe40000000000 */
[----:B------:R-:W-:-:S03]  /*12320*/  IMAD.HI.U32 R19, R8, R11, RZ ;  /* 0x0000000b08137227 */ /* 0x000fc600078e00ff */
[----:B------:R-:W-:Y:S01]  /*12330*/  IABS R17, R16 ;  /* 0x0000001000117213 */ /* 0x000fe20000000000 */
[----:B------:R-:W-:Y:S01]  /*12340*/  @!P1 IMAD.IADD R4, R4, 0x1, -R5 ;  /* 0x0000000104049824 */ /* 0x000fe200078e0a05 */
[----:B------:R-:W-:Y:S01]  /*12350*/  ISETP.GE.AND P1, PT, R12, RZ, PT ;  /* 0x000000ff0c00720c */ /* 0x000fe20003f26270 */
[----:B------:R-:W-:Y:S02]  /*12360*/  IMAD.MOV R13, RZ, RZ, -R13 ;  /* 0x000000ffff0d7224 */ /* 0x000fe400078e0a0d */
[----:B------:R-:W-:Y:S02]  /*12370*/  IMAD.MOV.U32 R12, RZ, RZ, R17 ;  /* 0x000000ffff0c7224 */ /* 0x000fe400078e0011 */
[----:B------:R-:W-:Y:S02]  /*12380*/  VIADD R17, R29, 0xab ;  /* 0x000000ab1d117836 */ /* 0x000fe40000000000 */
[----:B------:R-:W-:Y:S02]  /*12390*/  IMAD.MOV R19, RZ, RZ, -R19 ;  /* 0x000000ffff137224 */ /* 0x000fe400078e0a13 */
[C---:B------:R-:W-:Y:S01]  /*123a0*/  IMAD R10, R5.reuse, R13, R10 ;  /* 0x0000000d050a7224 */ /* 0x040fe200078e020a */
[----:B------:R-:W-:Y:S01]  /*123b0*/  IABS R13, R17 ;  /* 0x00000011000d7213 */ /* 0x000fe20000000000 */
[----:B------:R-:W-:-:S02]  /*123c0*/  IMAD R11, R5, R19, R11 ;  /* 0x00000013050b7224 */ /* 0x000fc400078e020b */
[----:B------:R-:W-:Y:S02]  /*123d0*/  @!P0 IMAD.IADD R9, R9, 0x1, -R5 ;  /* 0x0000000109098824 */ /* 0x000fe400078e0a05 */
[----:B------:R-:W-:Y:S01]  /*123e0*/  IMAD.HI.U32 R23, R8, R13, RZ ;  /* 0x0000000d08177227 */ /* 0x000fe200078e00ff */
[----:B------:R-:W-:-:S03]  /*123f0*/  ISETP.GT.U32.AND P0, PT, R5, R11, PT ;  /* 0x0000000b0500720c */ /* 0x000fc60003f04070 */
[----:B------:R-:W-:Y:S01]  /*12400*/  @!P3 IMAD.IADD R6, R6, 0x1, -R5 ;  /* 0x000000010606b824 */ /* 0x000fe200078e0a05 */
[----:B------:R-:W-:Y:S01]  /*12410*/  ISETP.GT.U32.AND P3, PT, R5, R10, PT ;  /* 0x0000000a0500720c */ /* 0x000fe20003f64070 */
[----:B------:R-:W-:Y:S02]  /*12420*/  IMAD.MOV R23, RZ, RZ, -R23 ;  /* 0x000000ffff177224 */ /* 0x000fe400078e0a17 */
[----:B------:R-:W-:-:S04]  /*12430*/  IMAD.HI.U32 R18, R8, R12, RZ ;  /* 0x0000000c08127227 */ /* 0x000fc800078e00ff */
[----:B------:R-:W-:Y:S02]  /*12440*/  IMAD R13, R5, R23, R13 ;  /* 0x00000017050d7224 */ /* 0x000fe400078e020d */
[----:B------:R-:W-:Y:S02]  /*12450*/  IMAD.MOV R18, RZ, RZ, -R18 ;  /* 0x000000ffff127224 */ /* 0x000fe400078e0a12 */
[--C-:B------:R-:W-:Y:S01]  /*12460*/  @!P0 IMAD.IADD R11, R11, 0x1, -R5.reuse ;  /* 0x000000010b0b8824 */ /* 0x100fe200078e0a05 */
[C---:B------:R-:W-:Y:S01]  /*12470*/  ISETP.GT.U32.AND P0, PT, R5.reuse, R13, PT ;  /* 0x0000000d0500720c */ /* 0x040fe20003f04070 */
[----:B------:R-:W-:Y:S02]  /*12480*/  IMAD R12, R5, R18, R12 ;  /* 0x00000012050c7224 */ /* 0x000fe400078e020c */
[----:B------:R-:W-:Y:S02]  /*12490*/  VIADD R18, R29, 0xaa ;  /* 0x000000aa1d127836 */ /* 0x000fe40000000000 */
[----:B------:R-:W-:Y:S01]  /*124a0*/  @!P3 IMAD.IADD R10, R10, 0x1, -R5 ;  /* 0x000000010a0ab824 */ /* 0x000fe200078e0a05 */
[----:B------:R-:W-:Y:S01]  /*124b0*/  ISETP.GT.U32.AND P3, PT, R5, R12, PT ;  /* 0x0000000c0500720c */ /* 0x000fe20003f64070 */
[----:B------:R-:W-:Y:S01]  /*124c0*/  @!P5 IMAD.MOV R3, RZ, RZ, -R3 ;  /* 0x000000ffff03d224 */ /* 0x000fe200078e0a03 */
[----:B------:R-:W-:Y:S01]  /*124d0*/  IABS R21, R18 ;  /* 0x0000001200157213 */ /* 0x000fe20000000000 */
[----:B------:R-:W-:Y:S01]  /*124e0*/  VIADD R19, R29, 0xa9 ;  /* 0x000000a91d137836 */ /* 0x000fe20000000000 */
[----:B------:R-:W-:Y:S01]  /*124f0*/  ISETP.GT.U32.AND P5, PT, R5, R11, PT ;  /* 0x0000000b0500720c */ /* 0x000fe20003fa4070 */
[----:B-1----:R-:W-:Y:S01]  /*12500*/  IMAD.MOV.U32 R2, RZ, RZ, R4 ;  /* 0x000000ffff027224 */ /* 0x002fe200078e0004 */
[----:B------:R0:W-:Y:S01]  /*12510*/  STL [R1+0x2c4], R3 ;  /* 0x0002c40301007387 */ /* 0x0001e20000100800 */
[----:B------:R-:W-:Y:S01]  /*12520*/  IMAD.HI.U32 R25, R8, R21, RZ ;  /* 0x0000001508197227 */ /* 0x000fe200078e00ff */
[----:B------:R-:W-:-:S03]  /*12530*/  IABS R22, R19 ;  /* 0x0000001300167213 */ /* 0x000fc60000000000 */
[----:B------:R-:W-:Y:S01]  /*12540*/  @!P0 IMAD.IADD R13, R13, 0x1, -R5 ;  /* 0x000000010d0d8824 */ /* 0x000fe200078e0a05 */
[----:B------:R-:W-:Y:S01]  /*12550*/  ISETP.GT.U32.AND P0, PT, R5, R10, PT ;  /* 0x0000000a0500720c */ /* 0x000fe20003f04070 */
[----:B------:R-:W-:Y:S02]  /*12560*/  IMAD.MOV R25, RZ, RZ, -R25 ;  /* 0x000000ffff197224 */ /* 0x000fe400078e0a19 */
[----:B------:R-:W-:Y:S01]  /*12570*/  @!P3 IMAD.IADD R12, R12, 0x1, -R5 ;  /* 0x000000010c0cb824 */ /* 0x000fe200078e0a05 */
[----:B------:R-:W-:Y:S01]  /*12580*/  ISETP.GE.AND P3, PT, R27, RZ, PT ;  /* 0x000000ff1b00720c */ /* 0x000fe20003f66270 */
[C---:B------:R-:W-:Y:S01]  /*12590*/  IMAD R21, R5.reuse, R25, R21 ;  /* 0x0000001905157224 */ /* 0x040fe200078e0215 */
[C---:B------:R-:W-:Y:S01]  /*125a0*/  ISETP.GT.U32.AND P6, PT, R5.reuse, R13, PT ;  /* 0x0000000d0500720c */ /* 0x040fe20003fc4070 */
[----:B0-----:R-:W-:Y:S02]  /*125b0*/  IMAD.MOV.U32 R3, RZ, RZ, R6 ;  /* 0x000000ffff037224 */ /* 0x001fe400078e0006 */
[----:B------:R-:W-:Y:S01]  /*125c0*/  @!P4 IMAD.MOV R2, RZ, RZ, -R2 ;  /* 0x000000ffff02c224 */ /* 0x000fe200078e0a02 */
[C---:B------:R-:W-:Y:S01]  /*125d0*/  ISETP.GT.U32.AND P4, PT, R5.reuse, R12, PT ;  /* 0x0000000c0500720c */ /* 0x040fe20003f84070 */
[----:B------:R-:W-:Y:S01]  /*125e0*/  @!P1 IMAD.MOV R3, RZ, RZ, -R3 ;  /* 0x000000ffff039224 */ /* 0x000fe200078e0a03 */
[----:B------:R-:W-:Y:S01]  /*125f0*/  ISETP.GT.U32.AND P1, PT, R5, R21, PT ;  /* 0x000000150500720c */ /* 0x000fe20003f24070 */
[----:B------:R-:W-:Y:S01]  /*12600*/  IMAD.HI.U32 R28, R8, R24, RZ ;  /* 0x00000018081c7227 */ /* 0x000fe200078e00ff */
[----:B------:R0:W-:Y:S03]  /*12610*/  STL [R1+0x2c0], R2 ;  /* 0x0002c00201007387 */ /* 0x0001e60000100800 */
[----:B------:R-:W-:Y:S01]  /*12620*/  @!P0 IMAD.IADD R10, R10, 0x1, -R5 ;  /* 0x000000010a0a8824 */ /* 0x000fe200078e0a05 */
[----:B------:R-:W-:Y:S01]  /*12630*/  ISETP.GE.AND P0, PT, R14, RZ, PT ;  /* 0x000000ff0e00720c */ /* 0x000fe20003f06270 */
[----:B------:R-:W-:Y:S01]  /*12640*/  VIADD R23, R29, 0xa7 ;  /* 0x000000a71d177836 */ /* 0x000fe20000000000 */
[----:B------:R-:W-:Y:S01]  /*12650*/  STL [R1+0x2bc], R3 ;  /* 0x0002bc0301007387 */ /* 0x000fe20000100800 */
[----:B------:R-:W-:-:S03]  /*12660*/  IMAD.HI.U32 R26, R8, R22, RZ ;  /* 0x00000016081a7227 */ /* 0x000fc600078e00ff */
[----:B------:R-:W-:Y:S01]  /*12670*/  IABS R27, R23 ;  /* 0x00000017001b7213 */ /* 0x000fe20000000000 */
[----:B0-----:R-:W-:Y:S02]  /*12680*/  IMAD.MOV.U32 R2, RZ, RZ, R9 ;  /* 0x000000ffff027224 */ /* 0x001fe400078e0009 */
[----:B------:R-:W-:Y:S02]  /*12690*/  IMAD.MOV R28, RZ, RZ, -R28 ;  /* 0x000000ffff1c7224 */ /* 0x000fe400078e0a1c */
[----:B------:R-:W-:Y:S02]  /*126a0*/  IMAD.MOV R26, RZ, RZ, -R26 ;  /* 0x000000ffff1a7224 */ /* 0x000fe400078e0a1a */
[----:B------:R-:W-:Y:S02]  /*126b0*/  @!P3 IMAD.MOV R2, RZ, RZ, -R2 ;  /* 0x000000ffff02b224 */ /* 0x000fe400078e0a02 */
[C---:B------:R-:W-:Y:S02]  /*126c0*/  IMAD R24, R5.reuse, R28, R24 ;  /* 0x0000001c05187224 */ /* 0x040fe400078e0218 */
[----:B------:R-:W-:Y:S01]  /*126d0*/  IMAD R22, R5, R26, R22 ;  /* 0x0000001a05167224 */ /* 0x000fe200078e0216 */
[----:B------:R0:W-:Y:S01]  /*126e0*/  STL [R1+0x2b8], R2 ;  /* 0x0002b80201007387 */ /* 0x0001e20000100800 */
[--C-:B------:R-:W-:Y:S01]  /*126f0*/  @!P1 IMAD.IADD R21, R21, 0x1, -R5.reuse ;  /* 0x0000000115159824 */ /* 0x100fe200078e0a05 */
[----:B------:R-:W-:Y:S01]  /*12700*/  ISETP.GE.AND P1, PT, R17, RZ, PT ;  /* 0x000000ff1100720c */ /* 0x000fe20003f26270 */
[----:B------:R-:W-:Y:S01]  /*12710*/  IMAD.MOV.U32 R6, RZ, RZ, R10 ;  /* 0x000000ffff067224 */ /* 0x000fe200078e000a */
[C---:B------:R-:W-:Y:S01]  /*12720*/  ISETP.GT.U32.AND P3, PT, R5.reuse, R22, PT ;  /* 0x000000160500720c */ /* 0x040fe20003f64070 */
[--C-:B------:R-:W-:Y:S01]  /*12730*/  @!P4 IMAD.IADD R12, R12, 0x1, -R5.reuse ;  /* 0x000000010c0cc824 */ /* 0x100fe200078e0a05 */
[C---:B------:R-:W-:Y:S01]  /*12740*/  ISETP.GT.U32.AND P4, PT, R5.reuse, R24, PT ;  /* 0x000000180500720c */ /* 0x040fe20003f84070 */
[----:B------:R-:W-:Y:S01]  /*12750*/  @!P0 IMAD.MOV R6, RZ, RZ, -R6 ;  /* 0x000000ffff068224 */ /* 0x000fe200078e0a06 */
[----:B------:R-:W-:Y:S01]  /*12760*/  ISETP.GT.U32.AND P0, PT, R5, R21, PT ;  /* 0x000000150500720c */ /* 0x000fe20003f04070 */
[--C-:B------:R-:W-:Y:S01]  /*12770*/  @!P5 IMAD.IADD R11, R11, 0x1, -R5.reuse ;  /* 0x000000010b0bd824 */ /* 0x100fe200078e0a05 */
[----:B------:R-:W-:Y:S01]  /*12780*/  ISETP.GE.AND P5, PT, R15, RZ, PT ;  /* 0x000000ff0f00720c */ /* 0x000fe20003fa6270 */
[----:B0-----:R-:W-:Y:S01]  /*12790*/  IMAD.HI.U32 R2, R8, R27, RZ ;  /* 0x0000001b08027227 */ /* 0x001fe200078e00ff */
[----:B------:R0:W-:Y:S03]  /*127a0*/  STL [R1+0x2b0], R6 ;  /* 0x0002b00601007387 */ /* 0x0001e60000100800 */
[----:B------:R-:W-:Y:S01]  /*127b0*/  @!P6 IMAD.IADD R13, R13, 0x1, -R5 ;  /* 0x000000010d0de824 */ /* 0x000fe200078e0a05 */
[----:B------:R-:W-:Y:S01]  /*127c0*/  ISETP.GE.AND P6, PT, R16, RZ, PT ;  /* 0x000000ff1000720c */ /* 0x000fe20003fc6270 */
[----:B------:R-:W-:-:S02]  /*127d0*/  IMAD.MOV R2, RZ, RZ, -R2 ;  /* 0x000000ffff027224 */ /* 0x000fc400078e0a02 */
[----:B------:R-:W-:Y:S02]  /*127e0*/  IMAD.MOV.U32 R4, RZ, RZ, R11 ;  /* 0x000000ffff047224 */ /* 0x000fe400078e000b */
[C---:B------:R-:W-:Y:S02]  /*127f0*/  IMAD R27, R5.reuse, R2, R27 ;  /* 0x00000002051b7224 */ /* 0x040fe400078e021b */
[----:B0-----:R-:W-:Y:S02]  /*12800*/  IMAD.MOV.U32 R6, RZ, RZ, R13 ;  /* 0x000000ffff067224 */ /* 0x001fe400078e000d */
[--C-:B------:R-:W-:Y:S02]  /*12810*/  @!P4 IMAD.IADD R24, R24, 0x1, -R5.reuse ;  /* 0x000000011818c824 */ /* 0x100fe400078e0a05 */
[----:B------:R-:W-:Y:S01]  /*12820*/  @!P1 IMAD.MOV R6, RZ, RZ, -R6 ;  /* 0x000000ffff069224 */ /* 0x000fe200078e0a06 */
[C---:B------:R-:W-:Y:S01]  /*12830*/  ISETP.GT.U32.AND P1, PT, R5.reuse, R27, PT ;  /* 0x0000001b0500720c */ /* 0x040fe20003f24070 */
[----:B------:R-:W-:Y:S01]  /*12840*/  @!P3 IMAD.IADD R22, R22, 0x1, -R5 ;  /* 0x000000011616b824 */ /* 0x000fe200078e0a05 */
[----:B------:R-:W-:Y:S01]  /*12850*/  ISETP.GE.AND P3, PT, R18, RZ, PT ;  /* 0x000000ff1200720c */ /* 0x000fe20003f66270 */
[----:B------:R-:W-:Y:S01]  /*12860*/  @!P5 IMAD.MOV R4, RZ, RZ, -R4 ;  /* 0x000000ffff04d224 */ /* 0x000fe200078e0a04 */
[C---:B------:R-:W-:Y:S01]  /*12870*/  ISETP.GT.U32.AND P4, PT, R5.reuse, R24, PT ;  /* 0x000000180500720c */ /* 0x040fe20003f84070 */
[----:B------:R-:W-:Y:S01]  /*12880*/  IMAD.MOV.U32 R9, RZ, RZ, R12 ;  /* 0x000000ffff097224 */ /* 0x000fe200078e000c */
[----:B------:R-:W-:Y:S01]  /*12890*/  ISETP.GT.U32.AND P5, PT, R5, R22, PT ;  /* 0x000000160500720c */ /* 0x000fe20003fa4070 */
[----:B------:R-:W-:Y:S01]  /*128a0*/  VIADD R2, R29, 0xa6 ;  /* 0x000000a61d027836 */ /* 0x000fe20000000000 */
[----:B------:R0:W-:Y:S01]  /*128b0*/  STL [R1+0x2ac], R4 ;  /* 0x0002ac0401007387 */ /* 0x0001e20000100800 */
[----:B------:R-:W-:Y:S01]  /*128c0*/  @!P6 IMAD.MOV R9, RZ, RZ, -R9 ;  /* 0x000000ffff09e224 */ /* 0x000fe200078e0a09 */
[----:B------:R-:W-:Y:S01]  /*128d0*/  ISETP.GE.AND P6, PT, R19, RZ, PT ;  /* 0x000000ff1300720c */ /* 0x000fe20003fc6270 */
[--C-:B------:R-:W-:Y:S01]  /*128e0*/  @!P0 IMAD.IADD R21, R21, 0x1, -R5.reuse ;  /* 0x0000000115158824 */ /* 0x100fe200078e0a05 */
[----:B------:R-:W-:Y:S01]  /*128f0*/  ISETP.GE.AND P0, PT, R20, RZ, PT ;  /* 0x000000ff1400720c */ /* 0x000fe20003f06270 */
[----:B------:R-:W-:Y:S01]  /*12900*/  @!P1 IMAD.IADD R27, R27, 0x1, -R5 ;  /* 0x000000011b1b9824 */ /* 0x000fe200078e0a05 */
[----:B------:R1:W-:Y:S01]  /*12910*/  STL [R1+0x2a8], R9 ;  /* 0x0002a80901007387 */ /* 0x0003e20000100800 */
[----:B------:R-:W-:-:S02]  /*12920*/  IMAD.MOV.U32 R10, RZ, RZ, R21 ;  /* 0x000000ffff0a7224 */ /* 0x000fc400078e0015 */
[----:B------:R-:W-:Y:S01]  /*12930*/  VIADD R3, R29, 0xa5 ;  /* 0x000000a51d037836 */ /* 0x000fe20000000000 */
[----:B0-----:R-:W-:Y:S01]  /*12940*/  IABS R4, R2 ;  /* 0x0000000200047213 */ /* 0x001fe20000000000 */
[----:B------:R0:W-:Y:S01]  /*12950*/  STL [R1+0x2a4], R6 ;  /* 0x0002a40601007387 */ /* 0x0001e20000100800 */
[----:B------:R-:W-:Y:S01]  /*12960*/  @!P3 IMAD.MOV R10, RZ, RZ, -R10 ;  /* 0x000000ffff0ab224 */ /* 0x000fe200078e0a0a */
[----:B------:R-:W-:Y:S01]  /*12970*/  ISETP.GT.U32.AND P1, PT, R5, R27, PT ;  /* 0x0000001b0500720c */ /* 0x000fe20003f24070 */
[--C-:B------:R-:W-:Y:S01]  /*12980*/  @!P4 IMAD.IADD R24, R24, 0x1, -R5.reuse ;  /* 0x000000011818c824 */ /* 0x100fe200078e0a05 */
[----:B------:R-:W-:Y:S01]  /*12990*/  IABS R19, R3 ;  /* 0x0000000300137213 */ /* 0x000fe20000000000 */
[----:B------:R-:W-:Y:S01]  /*129a0*/  @!P5 IMAD.IADD R22, R22, 0x1, -R5 ;  /* 0x000000011616d824 */ /* 0x000fe200078e0a05 */
[----:B------:R-:W-:Y:S01]  /*129b0*/  ISETP.GE.AND P4, PT, R2, RZ, PT ;  /* 0x000000ff0200720c */ /* 0x000fe20003f86270 */
[----:B------:R3:W-:Y:S01]  /*129c0*/  STL [R1+0x294], R10 ;  /* 0x0002940a01007387 */ /* 0x0007e20000100800 */
[----:B------:R-:W-:Y:S01]  /*129d0*/  ISETP.GE.AND P5, PT, R23, RZ, PT ;  /* 0x000000ff1700720c */ /* 0x000fe20003fa6270 */
[----:B-1----:R-:W-:Y:S01]  /*129e0*/  IMAD.HI.U32 R9, R8, R19, RZ ;  /* 0x0000001308097227 */ /* 0x002fe200078e00ff */
[----:B------:R-:W-:-:S03]  /*129f0*/  ISETP.GE.AND P3, PT, R3, RZ, PT ;  /* 0x000000ff0300720c */ /* 0x000fc60003f66270 */
[----:B0-----:R-:W-:-:S04]  /*12a00*/  IMAD.HI.U32 R6, R8, R4, RZ ;  /* 0x0000000408067227 */ /* 0x001fc800078e00ff */
[----:B------:R-:W-:Y:S02]  /*12a10*/  IMAD.MOV R6, RZ, RZ, -R6 ;  /* 0x000000ffff067224 */ /* 0x000fe400078e0a06 */
[----:B---3--:R-:W-:Y:S02]  /*12a20*/  IMAD.MOV.U32 R10, RZ, RZ, R24 ;  /* 0x000000ffff0a7224 */ /* 0x008fe400078e0018 */
[----:B------:R-:W-:Y:S02]  /*12a30*/  IMAD R2, R5, R6, R4 ;  /* 0x0000000605027224 */ /* 0x000fe400078e0204 */
[----:B------:R-:W-:Y:S02]  /*12a40*/  @!P0 IMAD.MOV R10, RZ, RZ, -R10 ;  /* 0x000000ffff0a8224 */ /* 0x000fe400078e0a0a */
[----:B------:R-:W-:Y:S01]  /*12a50*/  VIADD R4, R29, 0xa4 ;  /* 0x000000a41d047836 */ /* 0x000fe20000000000 */
[----:B------:R-:W-:Y:S01]  /*12a60*/  ISETP.GT.U32.AND P0, PT, R5, R2, PT ;  /* 0x000000020500720c */ /* 0x000fe20003f04070 */
[----:B------:R-:W-:-:S02]  /*12a70*/  IMAD.MOV.U32 R11, RZ, RZ, R22 ;  /* 0x000000ffff0b7224 */ /* 0x000fc400078e0016 */
[----:B------:R-:W-:Y:S01]  /*12a80*/  IMAD.MOV R9, RZ, RZ, -R9 ;  /* 0x000000ffff097224 */ /* 0x000fe200078e0a09 */
[----:B------:R-:W-:Y:S01]  /*12a90*/  IABS R15, R4 ;  /* 0x00000004000f7213 */ /* 0x000fe20000000000 */
[----:B------:R-:W-:Y:S02]  /*12aa0*/  @!P1 IMAD.IADD R27, R27, 0x1, -R5 ;  /* 0x000000011b1b9824 */ /* 0x000fe400078e0a05 */
[----:B------:R-:W-:Y:S01]  /*12ab0*/  @!P6 IMAD.MOV R11, RZ, RZ, -R11 ;  /* 0x000000ffff0be224 */ /* 0x000fe200078e0a0b */
[----:B------:R-:W-:Y:S01]  /*12ac0*/  ISETP.GE.AND P6, PT, R4, RZ, PT ;  /* 0x000000ff0400720c */ /* 0x000fe20003fc6270 */
[----:B------:R-:W-:Y:S02]  /*12ad0*/  IMAD R19, R5, R9, R19 ;  /* 0x0000000905137224 */ /* 0x000fe400078e0213 */
[----:B------:R-:W-:Y:S01]  /*12ae0*/  IMAD.MOV.U32 R4, RZ, RZ, R27 ;  /* 0x000000ffff047224 */ /* 0x000fe200078e001b */
[----:B------:R-:W-:Y:S01]  /*12af0*/  STL [R1+0x230], R11 ;  /* 0x0002300b01007387 */ /* 0x000fe20000100800 */
[----:B------:R-:W-:-:S02]  /*12b00*/  @!P0 IMAD.IADD R2, R2, 0x1, -R5 ;  /* 0x0000000102028824 */ /* 0x000fc400078e0a05 */
[----:B------:R-:W-:Y:S01]  /*12b10*/  @!P5 IMAD.MOV R4, RZ, RZ, -R4 ;  /* 0x000000ffff04d224 */ /* 0x000fe200078e0a04 */
[----:B------:R-:W-:Y:S01]  /*12b20*/  ISETP.GT.U32.AND P5, PT, R5, R19, PT ;  /* 0x000000130500720c */ /* 0x000fe20003fa4070 */
[----:B------:R-:W-:Y:S01]  /*12b30*/  VIADD R17, R29, 0xa3 ;  /* 0x000000a31d117836 */ /* 0x000fe20000000000 */
[----:B------:R-:W-:Y:S01]  /*12b40*/  ISETP.GT.U32.AND P0, PT, R5, R2, PT ;  /* 0x000000020500720c */ /* 0x000fe20003f04070 */
[----:B------:R-:W-:Y:S01]  /*12b50*/  VIADD R3, R29, 0xa2 ;  /* 0x000000a21d037836 */ /* 0x000fe20000000000 */
[----:B------:R0:W-:Y:S01]  /*12b60*/  STL [R1+0x290], R10 ;  /* 0x0002900a01007387 */ /* 0x0001e20000100800 */
[C---:B------:R-:W-:Y:S01]  /*12b70*/  IMAD.HI.U32 R9, R8.reuse, R15, RZ ;  /* 0x0000000f08097227 */ /* 0x040fe200078e00ff */
[----:B------:R-:W-:Y:S02]  /*12b80*/  ISETP.GE.AND P1, PT, R17, RZ, PT ;  /* 0x000000ff1100720c */ /* 0x000fe40003f26270 */
[----:B------:R-:W-:Y:S01]  /*12b90*/  IABS R17, R17 ;  /* 0x0000001100117213 */ /* 0x000fe20000000000 */
[----:B------:R-:W-:Y:S01]  /*12ba0*/  VIADD R21, R29, 0xa1 ;  /* 0x000000a11d157836 */ /* 0x000fe20000000000 */
[----:B------:R-:W-:Y:S01]  /*12bb0*/  IABS R16, R3 ;  /* 0x0000000300107213 */ /* 0x000fe20000000000 */
[----:B------:R-:W-:Y:S01]  /*12bc0*/  IMAD.MOV R9, RZ, RZ, -R9 ;  /* 0x000000ffff097224 */ /* 0x000fe200078e0a09 */
[----:B------:R1:W-:Y:S01]  /*12bd0*/  STL [R1+0x29c], R4 ;  /* 0x00029c0401007387 */ /* 0x0003e20000100800 */
[----:B------:R-:W-:Y:S01]  /*12be0*/  @!P5 IMAD.IADD R19, R19, 0x1, -R5 ;  /* 0x000000011313d824 */ /* 0x000fe200078e0a05 */
[----:B------:R-:W-:Y:S01]  /*12bf0*/  IABS R12, R21 ;  /* 0x00000015000c7213 */ /* 0x000fe20000000000 */
[----:B------:R-:W-:-:S03]  /*12c00*/  IMAD.HI.U32 R6, R8, R17, RZ ;  /* 0x0000001108067227 */ /* 0x000fc600078e00ff */
[----:B------:R-:W-:Y:S01]  /*12c10*/  ISETP.GT.U32.AND P5, PT, R5, R19, PT ;  /* 0x000000130500720c */ /* 0x000fe20003fa4070 */
[----:B------:R-:W-:Y:S02]  /*12c20*/  IMAD.MOV R6, RZ, RZ, -R6 ;  /* 0x000000ffff067224 */ /* 0x000fe400078e0a06 */
[----:B0-----:R-:W-:-:S04]  /*12c30*/  IMAD.HI.U32 R10, R8, R16, RZ ;  /* 0x00000010080a7227 */ /* 0x001fc800078e00ff */
[----:B------:R-:W-:Y:S02]  /*12c40*/  @!P0 IMAD.IADD R2, R2, 0x1, -R5 ;  /* 0x0000000102028824 */ /* 0x000fe400078e0a05 */
[C---:B------:R-:W-:Y:S02]  /*12c50*/  IMAD R15, R5.reuse, R9, R15 ;  /* 0x00000009050f7224 */ /* 0x040fe400078e020f */
[C---:B------:R-:W-:Y:S02]  /*12c60*/  IMAD R17, R5.reuse, R6, R17 ;  /* 0x0000000605117224 */ /* 0x040fe400078e0211 */
[----:B------:R-:W-:Y:S01]  /*12c70*/  IMAD.MOV R10, RZ, RZ, -R10 ;  /* 0x000000ffff0a7224 */ /* 0x000fe200078e0a0a */
[----:B------:R-:W-:Y:S01]  /*12c80*/  ISETP.GT.U32.AND P0, PT, R5, R15, PT ;  /* 0x0000000f0500720c */ /* 0x000fe20003f04070 */
[----:B------:R-:W-:Y:S02]  /*12c90*/  IMAD.MOV.U32 R13, RZ, RZ, R2 ;  /* 0x000000ffff0d7224 */ /* 0x000fe400078e0002 */
[----:B------:R-:W-:-:S04]  /*12ca0*/  IMAD.HI.U32 R9, R8, R12, RZ ;  /* 0x0000000c08097227 */ /* 0x000fc800078e00ff */
[C---:B------:R-:W-:Y:S02]  /*12cb0*/  IMAD R16, R5.reuse, R10, R16 ;  /* 0x0000000a05107224 */ /* 0x040fe400078e0210 */
[----:B------:R-:W-:Y:S01]  /*12cc0*/  @!P4 IMAD.MOV R13, RZ, RZ, -R13 ;  /* 0x000000ffff0dc224 */ /* 0x000fe200078e0a0d */
[----:B------:R-:W-:Y:S01]  /*12cd0*/  ISETP.GT.U32.AND P4, PT, R5, R17, PT ;  /* 0x000000110500720c */ /* 0x000fe20003f84070 */
[----:B------:R-:W-:Y:S02]  /*12ce0*/  IMAD.MOV R9, RZ, RZ, -R9 ;  /* 0x000000ffff097224 */ /* 0x000fe400078e0a09 */
[----:B------:R-:W-:Y:S01]  /*12cf0*/  @!P5 IMAD.IADD R19, R19, 0x1, -R5 ;  /* 0x000000011313d824 */ /* 0x000fe200078e0a05 */
[C---:B------:R-:W-:Y:S01]  /*12d00*/  ISETP.GT.U32.AND P5, PT, R5.reuse, R16, PT ;  /* 0x000000100500720c */ /* 0x040fe20003fa4070 */
[----:B------:R-:W-:Y:S01]  /*12d10*/  IMAD R12, R5, R9, R12 ;  /* 0x00000009050c7224 */ /* 0x000fe200078e020c */
[----:B------:R0:W-:Y:S01]  /*12d20*/  STL [R1+0x2a0], R13 ;  /* 0x0002a00d01007387 */ /* 0x0001e20000100800 */
[----:B------:R-:W-:-:S02]  /*12d30*/  VIADD R11, R29, 0xa0 ;  /* 0x000000a01d0b7836 */ /* 0x000fc40000000000 */
[--C-:B------:R-:W-:Y:S01]  /*12d40*/  @!P0 IMAD.IADD R15, R15, 0x1, -R5.reuse ;  /* 0x000000010f0f8824 */ /* 0x100fe200078e0a05 */
[----:B------:R-:W-:Y:S01]  /*12d50*/  ISETP.GT.U32.AND P0, PT, R5, R12, PT ;  /* 0x0000000c0500720c */ /* 0x000fe20003f04070 */
[----:B------:R-:W-:Y:S01]  /*12d60*/  VIADD R9, R29, 0x9f ;  /* 0x0000009f1d097836 */ /* 0x000fe20000000000 */
[----:B-1----:R-:W-:Y:S01]  /*12d70*/  IABS R4, R11 ;  /* 0x0000000b00047213 */ /* 0x002fe20000000000 */
[----:B------:R-:W-:Y:S01]  /*12d80*/  @!P4 IMAD.IADD R17, R17, 0x1, -R5 ;  /* 0x000000011111c824 */ /* 0x000fe200078e0a05 */
[C---:B------:R-:W-:Y:S01]  /*12d90*/  ISETP.GT.U32.AND P4, PT, R5.reuse, R15, PT ;  /* 0x0000000f0500720c */ /* 0x040fe20003f84070 */
[----:B------:R-:W-:Y:S01]  /*12da0*/  IMAD.MOV.U32 R22, RZ, RZ, R19 ;  /* 0x000000ffff167224 */ /* 0x000fe200078e0013 */
[----:B------:R-:W-:Y:S01]  /*12db0*/  IABS R18, R9 ;  /* 0x0000000900127213 */ /* 0x000fe20000000000 */
[----:B------:R-:W-:Y:S01]  /*12dc0*/  @!P5 IMAD.IADD R16, R16, 0x1, -R5 ;  /* 0x000000011010d824 */ /* 0x000fe200078e0a05 */
[----:B------:R-:W-:Y:S01]  /*12dd0*/  ISETP.GT.U32.AND P5, PT, R5, R17, PT ;  /* 0x000000110500720c */ /* 0x000fe20003fa4070 */
[----:B------:R-:W-:-:S04]  /*12de0*/  IMAD.HI.U32 R6, R8, R4, RZ ;  /* 0x0000000408067227 */ /* 0x000fc800078e00ff */
[----:B------:R-:W-:Y:S01]  /*12df0*/  @!P3 IMAD.MOV R22, RZ, RZ, -R22 ;  /* 0x000000ffff16b224 */ /* 0x000fe200078e0a16 */
[C---:B------:R-:W-:Y:S01]  /*12e00*/  ISETP.GT.U32.AND P3, PT, R5.reuse, R16, PT ;  /* 0x000000100500720c */ /* 0x040fe20003f64070 */
[----:B------:R-:W-:Y:S02]  /*12e10*/  IMAD.MOV R6, RZ, RZ, -R6 ;  /* 0x000000ffff067224 */ /* 0x000fe400078e0a06 */
[----:B------:R-:W-:Y:S01]  /*12e20*/  IMAD.HI.U32 R19, R8, R18, RZ ;  /* 0x0000001208137227 */ /* 0x000fe200078e00ff */
[----:B------:R1:W-:Y:S03]  /*12e30*/  STL [R1+0x298], R22 ;  /* 0x0002981601007387 */ /* 0x0003e60000100800 */
[----:B------:R-:W-:Y:S02]  /*12e40*/  @!P0 IMAD.IADD R12, R12, 0x1, -R5 ;  /* 0x000000010c0c8824 */ /* 0x000fe400078e0a05 */
[----:B------:R-:W-:-:S02]  /*12e50*/  IMAD R4, R5, R6, R4 ;  /* 0x0000000605047224 */ /* 0x000fc400078e0204 */
[----:B------:R-:W-:Y:S01]  /*12e60*/  IMAD.MOV R19, RZ, RZ, -R19 ;  /* 0x000000ffff137224 */ /* 0x000fe200078e0a13 */
[----:B------:R-:W-:Y:S01]  /*12e70*/  ISETP.GT.U32.AND P0, PT, R5, R12, PT ;  /* 0x0000000c0500720c */ /* 0x000fe20003f04070 */
[----:B------:R-:W-:Y:S02]  /*12e80*/  VIADD R10, R29, 0x9e ;  /* 0x0000009e1d0a7836 */ /* 0x000fe40000000000 */
[--C-:B------:R-:W-:Y:S01]  /*12e90*/  @!P5 IMAD.IADD R17, R17, 0x1, -R5.reuse ;  /* 0x000000011111d824 */ /* 0x100fe200078e0a05 */
[----:B------:R-:W-:Y:S01]  /*12ea0*/  ISETP.GE.AND P5, PT, R3, RZ, PT ;  /* 0x000000ff0300720c */ /* 0x000fe20003fa6270 */
[----:B0-----:R-:W-:Y:S01]  /*12eb0*/  VIADD R13, R29, 0x9d ;  /* 0x0000009d1d0d7836 */ /* 0x001fe20000000000 */
[----:B------:R-:W-:Y:S01]  /*12ec0*/  IABS R20, R10 ;  /* 0x0000000a00147213 */ /* 0x000fe20000000000 */
[--C-:B------:R-:W-:Y:S01]  /*12ed0*/  @!P4 IMAD.IADD R15, R15, 0x1, -R5.reuse ;  /* 0x000000010f0fc824 */ /* 0x100fe200078e0a05 */
[C---:B------:R-:W-:Y:S01]  /*12ee0*/  ISETP.GT.U32.AND P4, PT, R5.reuse, R4, PT ;  /* 0x000000040500720c */ /* 0x040fe20003f84070 */
[----:B------:R-:W-:Y:S01]  /*12ef0*/  IMAD R3, R5, R19, R18 ;  /* 0x0000001305037224 */ /* 0x000fe200078e0212 */
[----:B------:R-:W-:Y:S01]  /*12f00*/  IABS R14, R13 ;  /* 0x0000000d000e7213 */ /* 0x000fe20000000000 */
[----:B------:R-:W-:-:S02]  /*12f10*/  @!P3 IMAD.IADD R16, R16, 0x1, -R5 ;  /* 0x000000011010b824 */ /* 0x000fc400078e0a05 */
[----:B-1----:R-:W-:Y:S01]  /*12f20*/  IMAD.HI.U32 R22, R8, R20, RZ ;  /* 0x0000001408167227 */ /* 0x002fe200078e00ff */
[----:B------:R-:W-:-:S03]  /*12f30*/  ISETP.GT.U32.AND P3, PT, R5, R3, PT ;  /* 0x000000030500720c */ /* 0x000fc60003f64070 */
[----:B------:R-:W-:-:S04]  /*12f40*/  IMAD.HI.U32 R19, R8, R14, RZ ;  /* 0x0000000e08137227 */ /* 0x000fc800078e00ff */
[----:B------:R-:W-:Y:S01]  /*12f50*/  @!P0 IMAD.IADD R12, R12, 0x1, -R5 ;  /* 0x000000010c0c8824 */ /* 0x000fe200078e0a05 */
[----:B------:R-:W-:Y:S01]  /*12f60*/  ISETP.GE.AND P0, PT, R21, RZ, PT ;  /* 0x000000ff1500720c */ /* 0x000fe20003f06270 */
[----:B------:R-:W-:Y:S02]  /*12f70*/  IMAD.MOV R21, RZ, RZ, -R22 ;  /* 0x000000ffff157224 */ /* 0x000fe400078e0a16 */
[----:B------:R-:W-:Y:S02]  /*12f80*/  IMAD.MOV R19, RZ, RZ, -R19 ;  /* 0x000000ffff137224 */ /* 0x000fe400078e0a13 */
[----:B------:R-:W-:Y:S01]  /*12f90*/  @!P4 IMAD.IADD R4, R4, 0x1, -R5 ;  /* 0x000000010404c824 */ /* 0x000fe200078e0a05 */
[----:B------:R-:W-:Y:S01]  /*12fa0*/  ISETP.GE.AND P4, PT, R11, RZ, PT ;  /* 0x000000ff0b00720c */ /* 0x000fe20003f86270 */
[----:B------:R-:W-:Y:S02]  /*12fb0*/  VIADD R2, R29, 0x9c ;  /* 0x0000009c1d027836 */ /* 0x000fe40000000000 */
[----:B------:R-:W-:-:S02]  /*12fc0*/  IMAD R11, R5, R21, R20 ;  /* 0x00000015050b7224 */ /* 0x000fc400078e0214 */
[----:B------:R-:W-:Y:S01]  /*12fd0*/  IMAD.MOV.U32 R24, RZ, RZ, R15 ;  /* 0x000000ffff187224 */ /* 0x000fe200078e000f */
[----:B------:R-:W-:Y:S01]  /*12fe0*/  IABS R6, R2 ;  /* 0x0000000200067213 */ /* 0x000fe20000000000 */
[----:B------:R-:W-:Y:S02]  /*12ff0*/  IMAD R14, R5, R19, R14 ;  /* 0x00000013050e7224 */ /* 0x000fe400078e020e */
[----:B------:R-:W-:Y:S02]  /*13000*/  IMAD.MOV.U32 R23, RZ, RZ, R17 ;  /* 0x000000ffff177224 */ /* 0x000fe400078e0011 */
[----:B------:R-:W-:Y:S01]  /*13010*/  @!P3 IMAD.IADD R3, R3, 0x1, -R5 ;  /* 0x000000010303b824 */ /* 0x000fe200078e0a05 */
[C---:B------:R-:W-:Y:S01]  /*13020*/  ISETP.GT.U32.AND P3, PT, R5.reuse, R4, PT ;  /* 0x000000040500720c */ /* 0x040fe20003f64070 */
[----:B------:R-:W-:Y:S01]  /*13030*/  @!P6 IMAD.MOV R24, RZ, RZ, -R24 ;  /* 0x000000ffff18e224 */ /* 0x000fe200078e0a18 */
[C---:B------:R-:W-:Y:S01]  /*13040*/  ISETP.GT.U32.AND P6, PT, R5.reuse, R11, PT ;  /* 0x0000000b0500720c */ /* 0x040fe20003fc4070 */
[----:B------:R-:W-:Y:S01]  /*13050*/  @!P1 IMAD.MOV R23, RZ, RZ, -R23 ;  /* 0x000000ffff179224 */ /* 0x000fe200078e0a17 */
[C---:B------:R-:W-:Y:S01]  /*13060*/  ISETP.GT.U32.AND P1, PT, R5.reuse, R3, PT ;  /* 0x000000030500720c */ /* 0x040fe20003f24070 */
[----:B------:R-:W-:Y:S01]  /*13070*/  @!P5 IMAD.MOV R16, RZ, RZ, -R16 ;  /* 0x000000ffff10d224 */ /* 0x000fe200078e0a10 */
[----:B------:R-:W-:Y:S01]  /*13080*/  ISETP.GT.U32.AND P5, PT, R5, R14, PT ;  /* 0x0000000e0500720c */ /* 0x000fe20003fa4070 */
[----:B------:R-:W-:Y:S01]  /*13090*/  IMAD.HI.U32 R18, R8, R6, RZ ;  /* 0x0000000608127227 */ /* 0x000fe200078e00ff */
[----:B------:R-:W-:Y:S03]  /*130a0*/  STL [R1+0x22c], R24 ;  /* 0x00022c1801007387 */ /* 0x000fe60000100800 */
[----:B------:R-:W-:Y:S01]  /*130b0*/  IMAD.MOV.U32 R17, RZ, RZ, R12 ;  /* 0x000000ffff117224 */ /* 0x000fe200078e000c */
[----:B------:R-:W-:Y:S01]  /*130c0*/  STL [R1+0x228], R23 ;  /* 0x0002281701007387 */ /* 0x000fe20000100800 */
[----:B------:R-:W-:-:S02]  /*130d0*/  VIADD R12, R29, 0x9a ;  /* 0x0000009a1d0c7836 */ /* 0x000fc40000000000 */
[----:B------:R-:W-:Y:S01]  /*130e0*/  IMAD.MOV R18, RZ, RZ, -R18 ;  /* 0x000000ffff127224 */ /* 0x000fe200078e0a12 */
[----:B------:R0:W-:Y:S01]  /*130f0*/  STL [R1+0x224], R16 ;  /* 0x0002241001007387 */ /* 0x0001e20000100800 */
[----:B------:R-:W-:Y:S02]  /*13100*/  VIADD R15, R29, 0x9b ;  /* 0x0000009b1d0f7836 */ /* 0x000fe40000000000 */
[----:B------:R-:W-:Y:S01]  /*13110*/  @!P0 IMAD.MOV R17, RZ, RZ, -R17 ;  /* 0x000000ffff118224 */ /* 0x000fe200078e0a11 */
[----:B------:R-:W-:Y:S01]  /*13120*/  ISETP.GE.AND P0, PT, R9, RZ, PT ;  /* 0x000000ff0900720c */ /* 0x000fe20003f06270 */
[--C-:B------:R-:W-:Y:S01]  /*13130*/  @!P3 IMAD.IADD R4, R4, 0x1, -R5.reuse ;  /* 0x000000010404b824 */ /* 0x100fe200078e0a05 */
[----:B------:R-:W-:Y:S01]  /*13140*/  IABS R9, R15 ;  /* 0x0000000f00097213 */ /* 0x000fe20000000000 */
[----:B------:R-:W-:Y:S01]  /*13150*/  IMAD R6, R5, R18, R6 ;  /* 0x0000001205067224 */ /* 0x000fe200078e0206 */
[----:B------:R1:W-:Y:S01]  /*13160*/  STL [R1+0x220], R17 ;  /* 0x0002201101007387 */ /* 0x0003e20000100800 */
[--C-:B------:R-:W-:Y:S01]  /*13170*/  @!P6 IMAD.IADD R11, R11, 0x1, -R5.reuse ;  /* 0x000000010b0be824 */ /* 0x100fe200078e0a05 */
[----:B0-----:R-:W-:Y:S01]  /*13180*/  IABS R16, R12 ;  /* 0x0000000c00107213 */ /* 0x001fe20000000000 */
[--C-:B------:R-:W-:Y:S01]  /*13190*/  @!P1 IMAD.IADD R3, R3, 0x1, -R5.reuse ;  /* 0x0000000103039824 */ /* 0x100fe200078e0a05 */
[----:B------:R-:W-:Y:S01]  /*131a0*/  ISETP.GE.AND P1, PT, R10, RZ, PT ;  /* 0x000000ff0a00720c */ /* 0x000fe20003f26270 */
[----:B------:R-:W-:Y:S01]  /*131b0*/  @!P5 IMAD.IADD R14, R14, 0x1, -R5 ;  /* 0x000000010e0ed824 */ /* 0x000fe200078e0a05 */
[----:B------:R-:W-:Y:S01]  /*131c0*/  ISETP.GT.U32.AND P3, PT, R5, R6, PT ;  /* 0x000000060500720c */ /* 0x000fe20003f64070 */
[----:B------:R-:W-:Y:S01]  /*131d0*/  IMAD.MOV.U32 R10, RZ, RZ, R16 ;  /* 0x000000ffff0a7224 */ /* 0x000fe200078e0010 */
[----:B------:R-:W-:Y:S01]  /*131e0*/  ISETP.GE.AND P6, PT, R13, RZ, PT ;  /* 0x000000ff0d00720c */ /* 0x000fe20003fc6270 */
[----:B------:R-:W-:Y:S01]  /*131f0*/  IMAD.HI.U32 R13, R8, R9, RZ ;  /* 0x00000009080d7227 */ /* 0x000fe200078e00ff */
[----:B------:R-:W-:-:S03]  /*13200*/  ISETP.GT.U32.AND P5, PT, R5, R11, PT ;  /* 0x0000000b0500720c */ /* 0x000fc60003fa4070 */
[----:B-1----:R-:W-:Y:S02]  /*13210*/  IMAD.MOV.U32 R17, RZ, RZ, R4 ;  /* 0x000000ffff117224 */ /* 0x002fe400078e0004 */
[----:B------:R-:W-:-:S04]  /*13220*/  IMAD.HI.U32 R4, R8, R10, RZ ;  /* 0x0000000a08047227 */ /* 0x000fc800078e00ff */
[----:B------:R-:W-:Y:S01]  /*13230*/  @!P4 IMAD.MOV R17, RZ, RZ, -R17 ;  /* 0x000000ffff11c224 */ /* 0x000fe200078e0a11 */
[C---:B------:R-:W-:Y:S01]  /*13240*/  ISETP.GT.U32.AND P4, PT, R5.reuse, R14, PT ;  /* 0x0000000e0500720c */ /* 0x040fe20003f84070 */
[----:B------:R-:W-:Y:S02]  /*13250*/  IMAD.MOV R13, RZ, RZ, -R13 ;  /* 0x000000ffff0d7224 */ /* 0x000fe400078e0a0d */
[----:B------:R-:W-:Y:S01]  /*13260*/  IMAD.MOV.U32 R16, RZ, RZ, R3 ;  /* 0x000000ffff107224 */ /* 0x000fe200078e0003 */
[----:B------:R0:W-:Y:S01]  /*13270*/  STL [R1+0x270], R17 ;  /* 0x0002701101007387 */ /* 0x0001e20000100800 */
[----:B------:R-:W-:Y:S02]  /*13280*/  IMAD.MOV R4, RZ, RZ, -R4 ;  /* 0x000000ffff047224 */ /* 0x000fe400078e0a04 */
[C---:B------:R-:W-:Y:S02]  /*13290*/  IMAD R3, R5.reuse, R13, R9 ;  /* 0x0000000d05037224 */ /* 0x040fe400078e0209 */
[----:B------:R-:W-:Y:S01]  /*132a0*/  @!P0 IMAD.MOV R16, RZ, RZ, -R16 ;  /* 0x000000ffff108224 */ /* 0x000fe200078e0a10 */
[----:B------:R-:W-:Y:S01]  /*132b0*/  ISETP.GE.AND P0, PT, R2, RZ, PT ;  /* 0x000000ff0200720c */ /* 0x000fe20003f06270 */
[----:B------:R-:W-:-:S02]  /*132c0*/  IMAD R2, R5, R4, R10 ;  /* 0x0000000405027224 */ /* 0x000fc400078e020a */
[--C-:B------:R-:W-:Y:S01]  /*132d0*/  @!P3 IMAD.IADD R6, R6, 0x1, -R5.reuse ;  /* 0x000000010606b824 */ /* 0x100fe200078e0a05 */
[----:B------:R1:W-:Y:S01]  /*132e0*/  STL [R1+0x274], R16 ;  /* 0x0002741001007387 */ /* 0x0003e20000100800 */
[--C-:B------:R-:W-:Y:S01]  /*132f0*/  @!P5 IMAD.IADD R11, R11, 0x1, -R5.reuse ;  /* 0x000000010b0bd824 */ /* 0x100fe200078e0a05 */
[C---:B------:R-:W-:Y:S01]  /*13300*/  ISETP.GT.U32.AND P5, PT, R5.reuse, R3, PT ;  /* 0x000000030500720c */ /* 0x040fe20003fa4070 */
[----:B------:R-:W-:Y:S01]  /*13310*/  @!P4 IMAD.IADD R14, R14, 0x1, -R5 ;  /* 0x000000010e0ec824 */ /* 0x000fe200078e0a05 */
[----:B------:R-:W-:Y:S01]  /*13320*/  ISETP.GT.U32.AND P4, PT, R5, R2, PT ;  /* 0x000000020500720c */ /* 0x000fe20003f84070 */
[----:B------:R-:W-:Y:S01]  /*13330*/  VIADD R9, R29, 0x99 ;  /* 0x000000991d097836 */ /* 0x000fe20000000000 */
[----:B------:R-:W-:Y:S01]  /*13340*/  ISETP.GT.U32.AND P3, PT, R5, R6, PT ;  /* 0x000000060500720c */ /* 0x000fe20003f64070 */
[----:B------:R-:W-:Y:S02]  /*13350*/  VIADD R10, R29, 0x98 ;  /* 0x000000981d0a7836 */ /* 0x000fe40000000000 */
[----:B0-----:R-:W-:Y:S01]  /*13360*/  IMAD.MOV.U32 R17, RZ, RZ, R11 ;  /* 0x000000ffff117224 */ /* 0x001fe200078e000b */
[----:B------:R-:W-:Y:S01]  /*13370*/  IABS R13, R9 ;  /* 0x00000009000d7213 */ /* 0x000fe20000000000 */
[----:B-1----:R-:W-:-:S02]  /*13380*/  IMAD.MOV.U32 R16, RZ, RZ, R14 ;  /* 0x000000ffff107224 */ /* 0x002fc400078e000e */
[----:B------:R-:W-:Y:S02]  /*13390*/  @!P1 IMAD.MOV R17, RZ, RZ, -R17 ;  /* 0x000000ffff119224 */ /* 0x000fe400078e0a11 */
[--C-:B------:R-:W-:Y:S01]  /*133a0*/  @!P5 IMAD.IADD R3, R3, 0x1, -R5.reuse ;  /* 0x000000010303d824 */ /* 0x100fe200078e0a05 */
[----:B------:R-:W-:Y:S01]  /*133b0*/  ISETP.GE.AND P5, PT, R12, RZ, PT ;  /* 0x000000ff0c00720c */ /* 0x000fe20003fa6270 */
[--C-:B------:R-:W-:Y:S01]  /*133c0*/  @!P4 IMAD.IADD R2, R2, 0x1, -R5.reuse ;  /* 0x000000010202c824 */ /* 0x100fe200078e0a05 */
[----:B------:R0:W-:Y:S01]  /*133d0*/  STL [R1+0x278], R17 ;  /* 0x0002781101007387 */ /* 0x0001e20000100800 */
[----:B------:R-:W-:Y:S01]  /*133e0*/  @!P3 IMAD.IADD R6, R6, 0x1, -R5 ;  /* 0x000000010606b824 */ /* 0x000fe200078e0a05 */
[----:B------:R-:W-:Y:S01]  /*133f0*/  ISETP.GE.AND P3, PT, R15, RZ, PT ;  /* 0x000000ff0f00720c */ /* 0x000fe20003f66270 */
[----:B------:R-:W-:Y:S01]  /*13400*/  IMAD.HI.U32 R11, R8, R13, RZ ;  /* 0x0000000d080b7227 */ /* 0x000fe200078e00ff */
[----:B------:R-:W-:Y:S02]  /*13410*/  IABS R15, R10 ;  /* 0x0000000a000f7213 */ /* 0x000fe40000000000 */
[C---:B------:R-:W-:Y:S01]  /*13420*/  ISETP.GT.U32.AND P1, PT, R5.reuse, R3, PT ;  /* 0x000000030500720c */ /* 0x040fe20003f24070 */
[----:B------:R-:W-:Y:S01]  /*13430*/  IMAD.MOV R11, RZ, RZ, -R11 ;  /* 0x000000ffff0b7224 */ /* 0x000fe200078e0a0b */
[----:B------:R-:W-:Y:S01]  /*13440*/  ISETP.GT.U32.AND P4, PT, R5, R2, PT ;  /* 0x000000020500720c */ /* 0x000fe20003f84070 */
[----:B------:R-:W-:-:S02]  /*13450*/  IMAD.MOV.U32 R12, RZ, RZ, R15 ;  /* 0x000000ffff0c7224 */ /* 0x000fc400078e000f */
[----:B------:R-:W-:Y:S02]  /*13460*/  IMAD.MOV.U32 R14, RZ, RZ, R6 ;  /* 0x000000ffff0e7224 */ /* 0x000fe400078e0006 */
[----:B------:R-:W-:-:S04]  /*13470*/  IMAD.HI.U32 R6, R8, R12, RZ ;  /* 0x0000000c08067227 */ /* 0x000fc800078e00ff */
[----:B------:R-:W-:Y:S02]  /*13480*/  IMAD R13, R5, R11, R13 ;  /* 0x0000000b050d7224 */ /* 0x000fe400078e020d */
[----:B------:R-:W-:Y:S02]  /*13490*/  IMAD.MOV R6, RZ, RZ, -R6 ;  /* 0x000000ffff067224 */ /* 0x000fe400078e0a06 */
[--C-:B------:R-:W-:Y:S02]  /*134a0*/  @!P1 IMAD.IADD R3, R3, 0x1, -R5.reuse ;  /* 0x0000000103039824 */ /* 0x100fe400078e0a05 */
[----:B------:R-:W-:Y:S01]  /*134b0*/  @!P4 IMAD.IADD R2, R2, 0x1, -R5 ;  /* 0x000000010202c824 */ /* 0x000fe200078e0a05 */
[C---:B------:R-:W-:Y:S01]  /*134c0*/  ISETP.GT.U32.AND P4, PT, R5.reuse, R13, PT ;  /* 0x0000000d0500720c */ /* 0x040fe20003f84070 */
[----:B------:R-:W-:Y:S02]  /*134d0*/  IMAD R12, R5, R6, R12 ;  /* 0x00000006050c7224 */ /* 0x000fe400078e020c */
[----:B------:R-:W-:-:S02]  /*134e0*/  IMAD.MOV.U32 R15, RZ, RZ, R3 ;  /* 0x000000ffff0f7224 */ /* 0x000fc400078e0003 */
[----:B------:R-:W-:Y:S01]  /*134f0*/  @!P6 IMAD.MOV R16, RZ, RZ, -R16 ;  /* 0x000000ffff10e224 */ /* 0x000fe200078e0a10 */
[----:B------:R-:W-:Y:S01]  /*13500*/  ISETP.GE.AND P6, PT, R9, RZ, PT ;  /* 0x000000ff0900720c */ /* 0x000fe20003fc6270 */
[----:B------:R-:W-:Y:S01]  /*13510*/  @!P3 IMAD.MOV R15, RZ, RZ, -R15 ;  /* 0x000000ffff0fb224 */ /* 0x000fe200078e0a0f */
[----:B------:R-:W-:Y:S01]  /*13520*/  ISETP.GT.U32.AND P3, PT, R5, R12, PT ;  /* 0x0000000c0500720c */ /* 0x000fe20003f64070 */
[----:B------:R-:W-:Y:S01]  /*13530*/  @!P0 IMAD.MOV R14, RZ, RZ, -R14 ;  /* 0x000000ffff0e8224 */ /* 0x000fe200078e0a0e */
[----:B------:R-:W-:Y:S01]  /*13540*/  STL [R1+0x27c], R16 ;  /* 0x00027c1001007387 */ /* 0x000fe20000100800 */
[----:B------:R-:W-:Y:S01]  /*13550*/  VIADD R4, R29, 0x97 ;  /* 0x000000971d047836 */ /* 0x000fe20000000000 */
[----:B------:R-:W-:Y:S01]  /*13560*/  ISETP.GE.AND P0, PT, R10, RZ, PT ;  /* 0x000000ff0a00720c */ /* 0x000fe20003f06270 */
[----:B------:R-:W-:Y:S01]  /*13570*/  @!P4 IMAD.IADD R13, R13, 0x1, -R5 ;  /* 0x000000010d0dc824 */ /* 0x000fe200078e0a05 */
[----:B------:R1:W-:Y:S01]  /*13580*/  STL [R1+0x28c], R14 ;  /* 0x00028c0e01007387 */ /* 0x0003e20000100800 */
[C---:B0-----:R-:W-:Y:S01]  /*13590*/  VIADD R17, R29.reuse, 0x96 ;  /* 0x000000961d117836 */ /* 0x041fe20000000000 */
[----:B------:R-:W-:Y:S01]  /*135a0*/  IABS R20, R4 ;  /* 0x0000000400147213 */ /* 0x000fe20000000000 */
[----:B------:R-:W-:Y:S01]  /*135b0*/  VIADD R18, R29, 0x95 ;  /* 0x000000951d127836 */ /* 0x000fe20000000000 */
[----:B------:R-:W-:Y:S01]  /*135c0*/  ISETP.GT.U32.AND P4, PT, R5, R13, PT ;  /* 0x0000000d0500720c */ /* 0x000fe20003f84070 */
[----:B------:R-:W-:Y:S01]  /*135d0*/  STL [R1+0x280], R15 ;  /* 0x0002800f01007387 */ /* 0x000fe20000100800 */
[----:B------:R-:W-:Y:S01]  /*135e0*/  ISETP.GE.AND P1, PT, R4, RZ, PT ;  /* 0x000000ff0400720c */ /* 0x000fe20003f26270 */
[----:B------:R-:W-:Y:S01]  /*135f0*/  IMAD.HI.U32 R9, R8, R20, RZ ;  /* 0x0000001408097227 */ /* 0x000fe200078e00ff */
[----:B------:R-:W-:-:S03]  /*13600*/  IABS R19, R18 ;  /* 0x0000001200137213 */ /* 0x000fc60000000000 */
[----:B-1----:R-:W-:Y:S02]  /*13610*/  IMAD.MOV.U32 R14, RZ, RZ, R2 ;  /* 0x000000ffff0e7224 */ /* 0x002fe400078e0002 */
[----:B------:R-:W-:Y:S02]  /*13620*/  @!P3 IMAD.IADD R12, R12, 0x1, -R5 ;  /* 0x000000010c0cb824 */ /* 0x000fe400078e0a05 */
[----:B------:R-:W-:Y:S01]  /*13630*/  @!P5 IMAD.MOV R14, RZ, RZ, -R14 ;  /* 0x000000ffff0ed224 */ /* 0x000fe200078e0a0e */
[----:B------:R-:W-:Y:S01]  /*13640*/  ISETP.GE.AND P5, PT, R17, RZ, PT ;  /* 0x000000ff1100720c */ /* 0x000fe20003fa6270 */
[----:B------:R-:W-:Y:S01]  /*13650*/  IMAD.MOV R9, RZ, RZ, -R9 ;  /* 0x000000ffff097224 */ /* 0x000fe200078e0a09 */
[----:B------:R-:W-:Y:S01]  /*13660*/  IABS R17, R17 ;  /* 0x0000001100117213 */ /* 0x000fe20000000000 */
[----:B------:R-:W-:Y:S01]  /*13670*/  @!P4 IMAD.IADD R13, R13, 0x1, -R5 ;  /* 0x000000010d0dc824 */ /* 0x000fe200078e0a05 */
[C---:B------:R-:W-:Y:S01]  /*13680*/  ISETP.GT.U32.AND P3, PT, R5.reuse, R12, PT ;  /* 0x0000000c0500720c */ /* 0x040fe20003f64070 */
[----:B------:R-:W-:Y:S01]  /*13690*/  IMAD R20, R5, R9, R20 ;  /* 0x0000000905147224 */ /* 0x000fe200078e0214 */
[----:B------:R0:W-:Y:S01]  /*136a0*/  STL [R1+0x284], R14 ;  /* 0x0002840e01007387 */ /* 0x0001e20000100800 */
[----:B------:R-:W-:-:S03]  /*136b0*/  IMAD.HI.U32 R6, R8, R17, RZ ;  /* 0x0000001108067227 */ /* 0x000fc600078e00ff */
[----:B------:R-:W-:Y:S01]  /*136c0*/  ISETP.GT.U32.AND P4, PT, R5, R20, PT ;  /* 0x000000140500720c */ /* 0x000fe20003f84070 */
[----:B------:R-:W-:Y:S02]  /*136d0*/  IMAD.MOV R6, RZ, RZ, -R6 ;  /* 0x000000ffff067224 */ /* 0x000fe400078e0a06 */
[----:B------:R-:W-:-:S04]  /*136e0*/  IMAD.HI.U32 R3, R8, R19, RZ ;  /* 0x0000001308037227 */ /* 0x000fc800078e00ff */
[C---:B------:R-:W-:Y:S02]  /*136f0*/  IMAD R17, R5.reuse, R6, R17 ;  /* 0x0000000605117224 */ /* 0x040fe400078e0211 */
[----:B------:R-:W-:Y:S02]  /*13700*/  IMAD.MOV R3, RZ, RZ, -R3 ;  /* 0x000000ffff037224 */ /* 0x000fe400078e0a03 */
[----:B------:R-:W-:Y:S01]  /*13710*/  @!P3 IMAD.IADD R12, R12, 0x1, -R5 ;  /* 0x000000010c0cb824 */ /* 0x000fe200078e0a05 */
[----:B------:R-:W-:Y:S01]  /*13720*/  ISETP.GT.U32.AND P3, PT, R5, R17, PT ;  /* 0x000000110500720c */ /* 0x000fe20003f64070 */
[----:B------:R-:W-:Y:S02]  /*13730*/  VIADD R2, R29, 0x93 ;  /* 0x000000931d027836 */ /* 0x000fe40000000000 */
[----:B------:R-:W-:Y:S02]  /*13740*/  IMAD R19, R5, R3, R19 ;  /* 0x0000000305137224 */ /* 0x000fe400078e0213 */
[----:B------:R-:W-:Y:S01]  /*13750*/  @!P4 IMAD.IADD R20, R20, 0x1, -R5 ;  /* 0x000000011414c824 */ /* 0x000fe200078e0a05 */
[----:B------:R-:W-:Y:S01]  /*13760*/  IABS R10, R2 ;  /* 0x00000002000a7213 */ /* 0x000fe20000000000 */
[----:B------:R-:W-:Y:S01]  /*13770*/  VIADD R4, R29, 0x94 ;  /* 0x000000941d047836 */ /* 0x000fe20000000000 */
[----:B------:R-:W-:Y:S01]  /*13780*/  ISETP.GT.U32.AND P4, PT, R5, R19, PT ;  /* 0x000000130500720c */ /* 0x000fe20003f84070 */
[----:B------:R-:W-:-:S02]  /*13790*/  VIADD R16, R29, 0x92 ;  /* 0x000000921d107836 */ /* 0x000fc40000000000 */
[C---:B------:R-:W-:Y:S01]  /*137a0*/  IMAD.HI.U32 R6, R8.reuse, R10, RZ ;  /* 0x0000000a08067227 */ /* 0x040fe200078e00ff */
[----:B0-----:R-:W-:Y:S02]  /*137b0*/  IABS R14, R4 ;  /* 0x00000004000e7213 */ /* 0x001fe40000000000 */
[----:B------:R-:W-:Y:S01]  /*137c0*/  IABS R9, R16 ;  /* 0x0000001000097213 */ /* 0x000fe20000000000 */
[----:B------:R-:W-:Y:S01]  /*137d0*/  @!P3 IMAD.IADD R17, R17, 0x1, -R5 ;  /* 0x000000011111b824 */ /* 0x000fe200078e0a05 */
[----:B------:R-:W-:Y:S01]  /*137e0*/  ISETP.GT.U32.AND P3, PT, R5, R20, PT ;  /* 0x000000140500720c */ /* 0x000fe20003f64070 */
[----:B------:R-:W-:Y:S02]  /*137f0*/  IMAD.MOV R6, RZ, RZ, -R6 ;  /* 0x000000ffff067224 */ /* 0x000fe400078e0a06 */
[----:B------:R-:W-:Y:S02]  /*13800*/  VIADD R15, R29, 0x91 ;  /* 0x000000911d0f7836 */ /* 0x000fe40000000000 */
[----:B------:R-:W-:-:S04]  /*13810*/  IMAD.HI.U32 R11, R8, R14, RZ ;  /* 0x0000000e080b7227 */ /* 0x000fc800078e00ff */
[----:B------:R-:W-:Y:S01]  /*13820*/  IMAD R10, R5, R6, R10 ;  /* 0x00000006050a7224 */ /* 0x000fe200078e020a */
[----:B------:R-:W-:Y:S01]  /*13830*/  IABS R6, R15 ;  /* 0x0000000f00067213 */ /* 0x000fe20000000000 */
[----:B------:R-:W-:Y:S02]  /*13840*/  IMAD.MOV.U32 R21, RZ, RZ, R13 ;  /* 0x000000ffff157224 */ /* 0x000fe400078e000d */
[----:B------:R-:W-:Y:S01]  /*13850*/  @!P4 IMAD.IADD R19, R19, 0x1, -R5 ;  /* 0x000000011313c824 */ /* 0x000fe200078e0a05 */
[----:B------:R-:W-:Y:S01]  /*13860*/  ISETP.GT.U32.AND P4, PT, R5, R17, PT ;  /* 0x000000110500720c */ /* 0x000fe20003f84070 */
[----:B------:R-:W-:-:S04]  /*13870*/  IMAD.HI.U32 R3, R8, R9, RZ ;  /* 0x0000000908037227 */ /* 0x000fc800078e00ff */
[----:B------:R-:W-:Y:S02]  /*13880*/  IMAD.MOV R11, RZ, RZ, -R11 ;  /* 0x000000ffff0b7224 */ /* 0x000fe400078e0a0b */
[----:B------:R-:W-:Y:S01]  /*13890*/  @!P6 IMAD.MOV R21, RZ, RZ, -R21 ;  /* 0x000000ffff15e224 */ /* 0x000fe200078e0a15 */
[C---:B------:R-:W-:Y:S01]  /*138a0*/  ISETP.GT.U32.AND P6, PT, R5.reuse, R19, PT ;  /* 0x000000130500720c */ /* 0x040fe20003fc4070 */
[----:B------:R-:W-:Y:S02]  /*138b0*/  IMAD.MOV R3, RZ, RZ, -R3 ;  /* 0x000000ffff037224 */ /* 0x000fe400078e0a03 */
[----:B------:R-:W-:Y:S01]  /*138c0*/  IMAD R14, R5, R11, R14 ;  /* 0x0000000b050e7224 */ /* 0x000fe200078e020e */
[----:B------:R-:W-:Y:S01]  /*138d0*/  STL [R1+0x26c], R21 ;  /* 0x00026c1501007387 */ /* 0x000fe20000100800 */
[----:B------:R-:W-:-:S04]  /*138e0*/  IMAD.HI.U32 R22, R8, R6, RZ ;  /* 0x0000000608167227 */ /* 0x000fc800078e00ff */
[----:B------:R-:W-:Y:S01]  /*138f0*/  @!P3 IMAD.IADD R20, R20, 0x1, -R5 ;  /* 0x000000011414b824 */ /* 0x000fe200078e0a05 */
[C---:B------:R-:W-:Y:S01]  /*13900*/  ISETP.GT.U32.AND P3, PT, R5.reuse, R10, PT ;  /* 0x0000000a0500720c */ /* 0x040fe20003f64070 */
        /* <DEDUP_REMOVED lines=11> */
[----:B------:R-:W-:Y:S02]  /*139c0*/  VIADD R11, R29, 0x90 ;  /* 0x000000901d0b7836 */ /* 0x000fe40000000000 */
[--C-:B------:R-:W-:Y:S01]  /*139d0*/  @!P3 IMAD.IADD R10, R10, 0x1, -R5.reuse ;  /* 0x000000010a0ab824 */ /* 0x100fe200078e0a05 */
[----:B------:R-:W-:Y:S01]  /*139e0*/  ISETP.GE.AND P3, PT, R4, RZ, PT ;  /* 0x000000ff0400720c */ /* 0x000fe20003f66270 */
[----:B------:R-:W-:Y:S01]  /*139f0*/  IMAD.MOV.U32 R24, RZ, RZ, R20 ;  /* 0x000000ffff187224 */ /* 0x000fe200078e0014 */
[----:B0-----:R-:W-:Y:S01]  /*13a00*/  IABS R12, R3 ;  /* 0x00000003000c7213 */ /* 0x001fe20000000000 */
[----:B------:R-:W-:Y:S01]  /*13a10*/  @!P0 IMAD.IADD R14, R14, 0x1, -R5 ;  /* 0x000000010e0e8824 */ /* 0x000fe200078e0a05 */
[----:B------:R-:W-:Y:S01]  /*13a20*/  IABS R13, R11 ;  /* 0x0000000b000d7213 */ /* 0x000fe20000000000 */
[----:B------:R-:W-:Y:S01]  /*13a30*/  @!P1 IMAD.MOV R24, RZ, RZ, -R24 ;  /* 0x000000ffff189224 */ /* 0x000fe200078e0a18 */
[----:B------:R-:W-:Y:S01]  /*13a40*/  ISETP.GE.AND P0, PT, R18, RZ, PT ;  /* 0x000000ff1200720c */ /* 0x000fe20003f06270 */
[----:B------:R-:W-:Y:S01]  /*13a50*/  IMAD.HI.U32 R18, R8, R12, RZ ;  /* 0x0000000c08127227 */ /* 0x000fe200078e00ff */
[----:B------:R-:W-:-:S02]  /*13a60*/  ISETP.GT.U32.AND P1, PT, R5, R10, PT ;  /* 0x0000000a0500720c */ /* 0x000fc40003f24070 */
[----:B------:R-:W-:Y:S01]  /*13a70*/  STL [R1+0x21c], R24 ;  /* 0x00021c1801007387 */ /* 0x000fe20000100800 */
[----:B------:R-:W-:Y:S01]  /*13a80*/  @!P4 IMAD.IADD R9, R9, 0x1, -R5 ;  /* 0x000000010909c824 */ /* 0x000fe200078e0a05 */
[----:B------:R-:W-:Y:S01]  /*13a90*/  ISETP.GT.U32.AND P4, PT, R5, R14, PT ;  /* 0x0000000e0500720c */ /* 0x000fe20003f84070 */
[----:B------:R-:W-:-:S04]  /*13aa0*/  IMAD.HI.U32 R21, R8, R13, RZ ;  /* 0x0000000d08157227 */ /* 0x000fc800078e00ff */
[----:B------:R-:W-:Y:S02]  /*13ab0*/  IMAD.MOV R18, RZ, RZ, -R18 ;  /* 0x000000ffff127224 */ /* 0x000fe400078e0a12 */
[----:B------:R-:W-:Y:S01]  /*13ac0*/  @!P6 IMAD.IADD R6, R6, 0x1, -R5 ;  /* 0x000000010606e824 */ /* 0x000fe200078e0a05 */
[C---:B------:R-:W-:Y:S01]  /*13ad0*/  ISETP.GT.U32.AND P6, PT, R5.reuse, R9, PT ;  /* 0x000000090500720c */ /* 0x040fe20003fc4070 */
[----:B------:R-:W-:Y:S02]  /*13ae0*/  IMAD.MOV R21, RZ, RZ, -R21 ;  /* 0x000000ffff157224 */ /* 0x000fe400078e0a15 */
[----:B------:R-:W-:Y:S02]  /*13af0*/  IMAD.MOV.U32 R23, RZ, RZ, R17 ;  /* 0x000000ffff177224 */ /* 0x000fe400078e0011 */
[C---:B------:R-:W-:Y:S02]  /*13b00*/  IMAD R12, R5.reuse, R18, R12 ;  /* 0x00000012050c7224 */ /* 0x040fe400078e020c */
[----:B------:R-:W-:-:S02]  /*13b10*/  IMAD R13, R5, R21, R13 ;  /* 0x00000015050d7224 */ /* 0x000fc400078e020d */
[----:B------:R-:W-:Y:S01]  /*13b20*/  @!P5 IMAD.MOV R23, RZ, RZ, -R23 ;  /* 0x000000ffff17d224 */ /* 0x000fe200078e0a17 */
[C---:B------:R-:W-:Y:S01]  /*13b30*/  ISETP.GT.U32.AND P5, PT, R5.reuse, R6, PT ;  /* 0x000000060500720c */ /* 0x040fe20003fa4070 */
[----:B------:R-:W-:Y:S01]  /*13b40*/  @!P1 IMAD.IADD R10, R10, 0x1, -R5 ;  /* 0x000000010a0a9824 */ /* 0x000fe200078e0a05 */
[C---:B------:R-:W-:Y:S01]  /*13b50*/  ISETP.GT.U32.AND P1, PT, R5.reuse, R12, PT ;  /* 0x0000000c0500720c */ /* 0x040fe20003f24070 */
[----:B------:R-:W-:Y:S01]  /*13b60*/  @!P0 IMAD.MOV R19, RZ, RZ, -R19 ;  /* 0x000000ffff138224 */ /* 0x000fe200078e0a13 */
[----:B------:R-:W-:Y:S01]  /*13b70*/  ISETP.GT.U32.AND P0, PT, R5, R13, PT ;  /* 0x0000000d0500720c */ /* 0x000fe20003f04070 */
[--C-:B------:R-:W-:Y:S01]  /*13b80*/  @!P4 IMAD.IADD R14, R14, 0x1, -R5.reuse ;  /* 0x000000010e0ec824 */ /* 0x100fe200078e0a05 */
[----:B------:R-:W-:Y:S01]  /*13b90*/  ISETP.GE.AND P4, PT, R2, RZ, PT ;  /* 0x000000ff0200720c */ /* 0x000fe20003f86270 */
[----:B------:R-:W-:Y:S01]  /*13ba0*/  VIADD R4, R29, 0x8e ;  /* 0x0000008e1d047836 */ /* 0x000fe20000000000 */
[----:B------:R-:W-:Y:S01]  /*13bb0*/  STL [R1+0x218], R23 ;  /* 0x0002181701007387 */ /* 0x000fe20000100800 */
[--C-:B------:R-:W-:Y:S01]  /*13bc0*/  @!P6 IMAD.IADD R9, R9, 0x1, -R5.reuse ;  /* 0x000000010909e824 */ /* 0x100fe200078e0a05 */
[----:B------:R-:W-:Y:S01]  /*13bd0*/  ISETP.GE.AND P6, PT, R16, RZ, PT ;  /* 0x000000ff1000720c */ /* 0x000fe20003fc6270 */
[----:B------:R-:W-:Y:S01]  /*13be0*/  VIADD R2, R29, 0x8d ;  /* 0x0000008d1d027836 */ /* 0x000fe20000000000 */
[----:B------:R-:W-:Y:S01]  /*13bf0*/  IABS R17, R4 ;  /* 0x0000000400117213 */ /* 0x000fe20000000000 */
[----:B------:R0:W-:Y:S01]  /*13c00*/  STL [R1+0x214], R19 ;  /* 0x0002141301007387 */ /* 0x0001e20000100800 */
[--C-:B------:R-:W-:Y:S01]  /*13c10*/  @!P5 IMAD.IADD R6, R6, 0x1, -R5.reuse ;  /* 0x000000010606d824 */ /* 0x100fe200078e0a05 */
[----:B------:R-:W-:Y:S01]  /*13c20*/  ISETP.GE.AND P5, PT, R15, RZ, PT ;  /* 0x000000ff0f00720c */ /* 0x000fe20003fa6270 */
[----:B------:R-:W-:Y:S01]  /*13c30*/  @!P1 IMAD.IADD R12, R12, 0x1, -R5 ;  /* 0x000000010c0c9824 */ /* 0x000fe200078e0a05 */
[----:B------:R-:W-:Y:S01]  /*13c40*/  IABS R15, R2 ;  /* 0x00000002000f7213 */ /* 0x000fe20000000000 */
[----:B------:R-:W-:-:S04]  /*13c50*/  IMAD.HI.U32 R18, R8, R17, RZ ;  /* 0x0000001108127227 */ /* 0x000fc800078e00ff */
[----:B------:R-:W-:Y:S02]  /*13c60*/  IMAD.MOV.U32 R20, RZ, RZ, R14 ;  /* 0x000000ffff147224 */ /* 0x000fe400078e000e */
[----:B0-----:R-:W-:Y:S02]  /*13c70*/  IMAD.MOV.U32 R19, RZ, RZ, R10 ;  /* 0x000000ffff137224 */ /* 0x001fe400078e000a */
[----:B------:R-:W-:Y:S01]  /*13c80*/  @!P0 IMAD.IADD R13, R13, 0x1, -R5 ;  /* 0x000000010d0d8824 */ /* 0x000fe200078e0a05 */
[----:B------:R-:W-:Y:S01]  /*13c90*/  ISETP.GE.AND P0, PT, R11, RZ, PT ;  /* 0x000000ff0b00720c */ /* 0x000fe20003f06270 */
[----:B------:R-:W-:Y:S01]  /*13ca0*/  @!P4 IMAD.MOV R19, RZ, RZ, -R19 ;  /* 0x000000ffff13c224 */ /* 0x000fe200078e0a13 */
[C---:B------:R-:W-:Y:S01]  /*13cb0*/  ISETP.GT.U32.AND P4, PT, R5.reuse, R12, PT ;  /* 0x0000000c0500720c */ /* 0x040fe20003f84070 */
[----:B------:R-:W-:Y:S01]  /*13cc0*/  IMAD.MOV R18, RZ, RZ, -R18 ;  /* 0x000000ffff127224 */ /* 0x000fe200078e0a12 */
[----:B------:R-:W-:Y:S01]  /*13cd0*/  ISETP.GT.U32.AND P1, PT, R5, R13, PT ;  /* 0x0000000d0500720c */ /* 0x000fe20003f24070 */
[----:B------:R-:W-:-:S02]  /*13ce0*/  @!P3 IMAD.MOV R20, RZ, RZ, -R20 ;  /* 0x000000ffff14b224 */ /* 0x000fc400078e0a14 */
[----:B------:R-:W-:-:S03]  /*13cf0*/  IMAD.HI.U32 R10, R8, R15, RZ ;  /* 0x0000000f080a7227 */ /* 0x000fc600078e00ff */
[----:B------:R-:W-:Y:S01]  /*13d00*/  STL [R1+0x238], R20 ;  /* 0x0002381401007387 */ /* 0x000fe20000100800 */
[----:B------:R-:W-:Y:S01]  /*13d10*/  @!P6 IMAD.MOV R9, RZ, RZ, -R9 ;  /* 0x000000ffff09e224 */ /* 0x000fe200078e0a09 */
[----:B------:R-:W-:Y:S01]  /*13d20*/  ISETP.GE.AND P6, PT, R3, RZ, PT ;  /* 0x000000ff0300720c */ /* 0x000fe20003fc6270 */
[C---:B------:R-:W-:Y:S01]  /*13d30*/  IMAD R11, R5.reuse, R18, R17 ;  /* 0x00000012050b7224 */ /* 0x040fe200078e0211 */
[----:B------:R-:W-:Y:S01]  /*13d40*/  STL [R1+0x23c], R19 ;  /* 0x00023c1301007387 */ /* 0x000fe20000100800 */
[----:B------:R-:W-:Y:S02]  /*13d50*/  IMAD.MOV R10, RZ, RZ, -R10 ;  /* 0x000000ffff0a7224 */ /* 0x000fe400078e0a0a */
[--C-:B------:R-:W-:Y:S01]  /*13d60*/  @!P4 IMAD.IADD R12, R12, 0x1, -R5.reuse ;  /* 0x000000010c0cc824 */ /* 0x100fe200078e0a05 */
[----:B------:R0:W-:Y:S01]  /*13d70*/  STL [R1+0x240], R9 ;  /* 0x0002400901007387 */ /* 0x0001e20000100800 */
[----:B------:R-:W-:Y:S01]  /*13d80*/  ISETP.GT.U32.AND P3, PT, R5, R11, PT ;  /* 0x0000000b0500720c */ /* 0x000fe20003f64070 */
[----:B------:R-:W-:Y:S01]  /*13d90*/  @!P1 IMAD.IADD R13, R13, 0x1, -R5 ;  /* 0x000000010d0d9824 */ /* 0x000fe200078e0a05 */
[----:B------:R-:W-:Y:S01]  /*13da0*/  ISETP.GE.AND P1, PT, R2, RZ, PT ;  /* 0x000000ff0200720c */ /* 0x000fe20003f26270 */
[----:B------:R-:W-:-:S02]  /*13db0*/  VIADD R2, R29, 0x8c ;  /* 0x0000008c1d027836 */ /* 0x000fc40000000000 */
[----:B------:R-:W-:Y:S02]  /*13dc0*/  IMAD.MOV.U32 R16, RZ, RZ, R13 ;  /* 0x000000ffff107224 */ /* 0x000fe400078e000d */
[----:B------:R-:W-:Y:S01]  /*13dd0*/  @!P5 IMAD.MOV R6, RZ, RZ, -R6 ;  /* 0x000000ffff06d224 */ /* 0x000fe200078e0a06 */
[----:B------:R-:W-:Y:S01]  /*13de0*/  ISETP.GE.AND P5, PT, R4, RZ, PT ;  /* 0x000000ff0400720c */ /* 0x000fe20003fa6270 */
[----:B0-----:R-:W-:Y:S02]  /*13df0*/  IMAD R9, R5, R10, R15 ;  /* 0x0000000a05097224 */ /* 0x001fe400078e020f */
[----:B------:R-:W-:Y:S01]  /*13e00*/  VIADD R10, R29, 0x8b ;  /* 0x0000008b1d0a7836 */ /* 0x000fe20000000000 */
[----:B------:R0:W-:Y:S01]  /*13e10*/  STL [R1+0x248], R6 ;  /* 0x0002480601007387 */ /* 0x0001e20000100800 */
[----:B------:R-:W-:Y:S01]  /*13e20*/  @!P3 IMAD.IADD R11, R11, 0x1, -R5 ;  /* 0x000000010b0bb824 */ /* 0x000fe200078e0a05 */
[----:B------:R-:W-:Y:S01]  /*13e30*/  ISETP.GT.U32.AND P4, PT, R5, R9, PT ;  /* 0x000000090500720c */ /* 0x000fe20003f84070 */
[----:B------:R-:W-:Y:S01]  /*13e40*/  @!P0 IMAD.MOV R16, RZ, RZ, -R16 ;  /* 0x000000ffff108224 */ /* 0x000fe200078e0a10 */
[----:B------:R-:W-:Y:S01]  /*13e50*/  ISETP.GE.AND P3, PT, R2, RZ, PT ;  /* 0x000000ff0200720c */ /* 0x000fe20003f66270 */
[----:B------:R-:W-:Y:S01]  /*13e60*/  IMAD.MOV.U32 R15, RZ, RZ, R12 ;  /* 0x000000ffff0f7224 */ /* 0x000fe200078e000c */
[----:B------:R-:W-:Y:S01]  /*13e70*/  IABS R2, R2 ;  /* 0x0000000200027213 */ /* 0x000fe20000000000 */
[----:B------:R-:W-:Y:S01]  /*13e80*/  VIADD R3, R29, 0x89 ;  /* 0x000000891d037836 */ /* 0x000fe20000000000 */
[----:B------:R-:W-:Y:S01]  /*13e90*/  IABS R4, R10 ;  /* 0x0000000a00047213 */ /* 0x000fe20000000000 */
[----:B------:R-:W-:Y:S01]  /*13ea0*/  @!P6 IMAD.MOV R15, RZ, RZ, -R15 ;  /* 0x000000ffff0fe224 */ /* 0x000fe200078e0a0f */
[----:B------:R1:W-:Y:S01]  /*13eb0*/  STL [R1+0x258], R16 ;  /* 0x0002581001007387 */ /* 0x0003e20000100800 */
[----:B------:R-:W-:Y:S01]  /*13ec0*/  IMAD.HI.U32 R14, R8, R2, RZ ;  /* 0x00000002080e7227 */ /* 0x000fe200078e00ff */
[----:B------:R-:W-:-:S02]  /*13ed0*/  IABS R13, R3 ;  /* 0x00000003000d7213 */ /* 0x000fc40000000000 */
[----:B------:R3:W-:Y:S01]  /*13ee0*/  STL [R1+0x254], R15 ;  /* 0x0002540f01007387 */ /* 0x0007e20000100800 */
[----:B------:R-:W-:Y:S01]  /*13ef0*/  @!P4 IMAD.IADD R9, R9, 0x1, -R5 ;  /* 0x000000010909c824 */ /* 0x000fe200078e0a05 */
[C---:B------:R-:W-:Y:S01]  /*13f00*/  ISETP.GT.U32.AND P4, PT, R5.reuse, R11, PT ;  /* 0x0000000b0500720c */ /* 0x040fe20003f84070 */
[----:B------:R-:W-:Y:S01]  /*13f10*/  IMAD.MOV R14, RZ, RZ, -R14 ;  /* 0x000000ffff0e7224 */ /* 0x000fe200078e0a0e */
[----:B------:R-:W-:Y:S01]  /*13f20*/  ISETP.GE.AND P6, PT, R10, RZ, PT ;  /* 0x000000ff0a00720c */ /* 0x000fe20003fc6270 */
[----:B------:R-:W-:Y:S01]  /*13f30*/  IMAD.HI.U32 R12, R8, R4, RZ ;  /* 0x00000004080c7227 */ /* 0x000fe200078e00ff */
[----:B------:R-:W-:-:S03]  /*13f40*/  ISETP.GT.U32.AND P0, PT, R5, R9, PT ;  /* 0x000000090500720c */ /* 0x000fc60003f04070 */
[----:B------:R-:W-:Y:S02]  /*13f50*/  IMAD R2, R5, R14, R2 ;  /* 0x0000000e05027224 */ /* 0x000fe400078e0202 */
[----:B------:R-:W-:Y:S02]  /*13f60*/  IMAD.MOV R12, RZ, RZ, -R12 ;  /* 0x000000ffff0c7224 */ /* 0x000fe400078e0a0c */
[----:B0-----:R-:W-:Y:S02]  /*13f70*/  VIADD R6, R29, 0x8a ;  /* 0x0000008a1d067836 */ /* 0x001fe40000000000 */
[--C-:B------:R-:W-:Y:S01]  /*13f80*/  @!P4 IMAD.IADD R11, R11, 0x1, -R5.reuse ;  /* 0x000000010b0bc824 */ /* 0x100fe200078e0a05 */
[C---:B------:R-:W-:Y:S01]  /*13f90*/  ISETP.GT.U32.AND P4, PT, R5.reuse, R2, PT ;  /* 0x000000020500720c */ /* 0x040fe20003f84070 */
[----:B------:R-:W-:Y:S01]  /*13fa0*/  IMAD R4, R5, R12, R4 ;  /* 0x0000000c05047224 */ /* 0x000fe200078e0204 */
[----:B------:R-:W-:Y:S01]  /*13fb0*/  IABS R22, R6 ;  /* 0x0000000600167213 */ /* 0x000fe20000000000 */
[----:B------:R-:W-:Y:S01]  /*13fc0*/  @!P0 IMAD.IADD R9, R9, 0x1, -R5 ;  /* 0x0000000109098824 */ /* 0x000fe200078e0a05 */
[----:B------:R-:W-:Y:S01]  /*13fd0*/  ISETP.GE.AND P0, PT, R6, RZ, PT ;  /* 0x000000ff0600720c */ /* 0x000fe20003f06270 */
[----:B-1----:R-:W-:-:S02]  /*13fe0*/  IMAD.MOV.U32 R16, RZ, RZ, R11 ;  /* 0x000000ffff107224 */ /* 0x002fc400078e000b */
[----:B---3--:R-:W-:Y:S02]  /*13ff0*/  IMAD.MOV.U32 R15, RZ, RZ, R9 ;  /* 0x000000ffff0f7224 */ /* 0x008fe400078e0009 */
[----:B------:R-:W-:Y:S01]  /*14000*/  @!P5 IMAD.MOV R16, RZ, RZ, -R16 ;  /* 0x000000ffff10d224 */ /* 0x000fe200078e0a10 */
[----:B------:R-:W-:Y:S01]  /*14010*/  ISETP.GT.U32.AND P5, PT, R5, R4, PT ;  /* 0x000000040500720c */ /* 0x000fe20003fa4070 */
[----:B------:R-:W-:-:S03]  /*14020*/  IMAD.HI.U32 R6, R8, R13, RZ ;  /* 0x0000000d08067227 */ /* 0x000fc600078e00ff */
[----:B------:R-:W-:Y:S01]  /*14030*/  STL [R1+0x24c], R16 ;  /* 0x00024c1001007387 */ /* 0x000fe20000100800 */
[----:B------:R-:W-:Y:S02]  /*14040*/  @!P4 IMAD.IADD R2, R2, 0x1, -R5 ;  /* 0x000000010202c824 */ /* 0x000fe400078e0a05 */
[----:B------:R-:W-:Y:S01]  /*14050*/  @!P1 IMAD.MOV R15, RZ, RZ, -R15 ;  /* 0x000000ffff0f9224 */ /* 0x000fe200078e0a0f */
[----:B------:R-:W-:Y:S01]  /*14060*/  ISETP.GE.AND P1, PT, R3, RZ, PT ;  /* 0x000000ff0300720c */ /* 0x000fe20003f26270 */
[----:B------:R-:W-:Y:S01]  /*14070*/  IMAD.MOV R6, RZ, RZ, -R6 ;  /* 0x000000ffff067224 */ /* 0x000fe200078e0a06 */
[C---:B------:R-:W-:Y:S01]  /*14080*/  ISETP.GT.U32.AND P4, PT, R5.reuse, R2, PT ;  /* 0x000000020500720c */ /* 0x040fe20003f84070 */
[----:B------:R-:W-:Y:S01]  /*14090*/  IMAD.HI.U32 R10, R8, R22, RZ ;  /* 0x00000016080a7227 */ /* 0x000fe200078e00ff */
[----:B------:R0:W-:Y:S03]  /*140a0*/  STL [R1+0x250], R15 ;  /* 0x0002500f01007387 */ /* 0x0001e60000100800 */
[----:B------:R-:W-:-:S02]  /*140b0*/  IMAD R13, R5, R6, R13 ;  /* 0x00000006050d7224 */ /* 0x000fc400078e020d */
[--C-:B------:R-:W-:Y:S02]  /*140c0*/  @!P5 IMAD.IADD R4, R4, 0x1, -R5.reuse ;  /* 0x000000010404d824 */ /* 0x100fe400078e0a05 */
[----:B------:R-:W-:Y:S02]  /*140d0*/  VIADD R12, R29, 0x88 ;  /* 0x000000881d0c7836 */ /* 0x000fe40000000000 */
[----:B------:R-:W-:Y:S01]  /*140e0*/  IMAD.MOV R10, RZ, RZ, -R10 ;  /* 0x000000ffff0a7224 */ /* 0x000fe200078e0a0a */
[----:B------:R-:W-:Y:S01]  /*140f0*/  ISETP.GT.U32.AND P5, PT, R5, R4, PT ;  /* 0x000000040500720c */ /* 0x000fe20003fa4070 */
[----:B------:R-:W-:Y:S01]  /*14100*/  @!P4 IMAD.IADD R2, R2, 0x1, -R5 ;  /* 0x000000010202c824 */ /* 0x000fe200078e0a05 */
[----:B------:R-:W-:Y:S01]  /*14110*/  IABS R18, R12 ;  /* 0x0000000c00127213 */ /* 0x000fe20000000000 */
[----:B------:R-:W-:Y:S02]  /*14120*/  VIADD R6, R29, 0x86 ;  /* 0x000000861d067836 */ /* 0x000fe40000000000 */
[----:B0-----:R-:W-:-:S02]  /*14130*/  IMAD.MOV.U32 R15, RZ, RZ, R2 ;  /* 0x000000ffff0f7224 */ /* 0x001fc400078e0002 */
[C---:B------:R-:W-:Y:S01]  /*14140*/  IMAD R22, R5.reuse, R10, R22 ;  /* 0x0000000a05167224 */ /* 0x040fe200078e0216 */
[----:B------:R-:W-:Y:S01]  /*14150*/  IABS R20, R6 ;  /* 0x0000000600147213 */ /* 0x000fe20000000000 */
[----:B------:R-:W-:Y:S01]  /*14160*/  @!P3 IMAD.MOV R15, RZ, RZ, -R15 ;  /* 0x000000ffff0fb224 */ /* 0x000fe200078e0a0f */
[C---:B------:R-:W-:Y:S01]  /*14170*/  ISETP.GT.U32.AND P3, PT, R5.reuse, R13, PT ;  /* 0x0000000d0500720c */ /* 0x040fe20003f64070 */
[----:B------:R-:W-:Y:S01]  /*14180*/  IMAD.HI.U32 R14, R8, R18, RZ ;  /* 0x00000012080e7227 */ /* 0x000fe200078e00ff */
[----:B------:R-:W-:Y:S02]  /*14190*/  ISETP.GT.U32.AND P4, PT, R5, R22, PT ;  /* 0x000000160500720c */ /* 0x000fe40003f84070 */
[----:B------:R0:W-:Y:S01]  /*141a0*/  STL [R1+0x244], R15 ;  /* 0x0002440f01007387 */ /* 0x0001e20000100800 */
[----:B------:R-:W-:Y:S01]  /*141b0*/  @!P5 IMAD.IADD R4, R4, 0x1, -R5 ;  /* 0x000000010404d824 */ /* 0x000fe200078e0a05 */
[----:B------:R-:W-:Y:S01]  /*141c0*/  ISETP.GE.AND P5, PT, R12, RZ, PT ;  /* 0x000000ff0c00720c */ /* 0x000fe20003fa6270 */
[----:B------:R-:W-:-:S04]  /*141d0*/  IMAD.HI.U32 R3, R8, R20, RZ ;  /* 0x0000001408037227 */ /* 0x000fc800078e00ff */
[----:B------:R-:W-:Y:S02]  /*141e0*/  IMAD.MOV R12, RZ, RZ, -R14 ;  /* 0x000000ffff0c7224 */ /* 0x000fe400078e0a0e */
[----:B------:R-:W-:Y:S02]  /*141f0*/  @!P3 IMAD.IADD R13, R13, 0x1, -R5 ;  /* 0x000000010d0db824 */ /* 0x000fe400078e0a05 */
[----:B------:R-:W-:Y:S02]  /*14200*/  VIADD R9, R29, 0x85 ;  /* 0x000000851d097836 */ /* 0x000fe40000000000 */
[----:B------:R-:W-:Y:S01]  /*14210*/  IMAD.MOV R3, RZ, RZ, -R3 ;  /* 0x000000ffff037224 */ /* 0x000fe200078e0a03 */
[C---:B------:R-:W-:Y:S01]  /*14220*/  ISETP.GT.U32.AND P3, PT, R5.reuse, R13, PT ;  /* 0x0000000d0500720c */ /* 0x040fe20003f64070 */
[----:B------:R-:W-:Y:S01]  /*14230*/  IMAD R18, R5, R12, R18 ;  /* 0x0000000c05127224 */ /* 0x000fe200078e0212 */
[----:B------:R-:W-:Y:S01]  /*14240*/  IABS R19, R9 ;  /* 0x0000000900137213 */ /* 0x000fe20000000000 */
[----:B------:R-:W-:-:S02]  /*14250*/  IMAD.MOV.U32 R16, RZ, RZ, R4 ;  /* 0x000000ffff107224 */ /* 0x000fc400078e0004 */
[----:B------:R-:W-:Y:S02]  /*14260*/  VIADD R10, R29, 0x87 ;  /* 0x000000871d0a7836 */ /* 0x000fe40000000000 */
[C---:B------:R-:W-:Y:S02]  /*14270*/  IMAD R20, R5.reuse, R3, R20 ;  /* 0x0000000305147224 */ /* 0x040fe400078e0214 */
[----:B------:R-:W-:Y:S01]  /*14280*/  @!P6 IMAD.MOV R16, RZ, RZ, -R16 ;  /* 0x000000ffff10e224 */ /* 0x000fe200078e0a10 */
[----:B------:R-:W-:Y:S01]  /*14290*/  ISETP.GT.U32.AND P6, PT, R5, R18, PT ;  /* 0x000000120500720c */ /* 0x000fe20003fc4070 */
[--C-:B------:R-:W-:Y:S01]  /*142a0*/  @!P4 IMAD.IADD R22, R22, 0x1, -R5.reuse ;  /* 0x000000011616c824 */ /* 0x100fe200078e0a05 */
[----:B------:R-:W-:Y:S01]  /*142b0*/  IABS R21, R10 ;  /* 0x0000000a00157213 */ /* 0x000fe20000000000 */
[----:B------:R-:W-:Y:S01]  /*142c0*/  @!P3 IMAD.IADD R13, R13, 0x1, -R5 ;  /* 0x000000010d0db824 */ /* 0x000fe200078e0a05 */
[C---:B------:R-:W-:Y:S01]  /*142d0*/  ISETP.GT.U32.AND P3, PT, R5.reuse, R20, PT ;  /* 0x000000140500720c */ /* 0x040fe20003f64070 */
[C---:B------:R-:W-:Y:S01]  /*142e0*/  IMAD.HI.U32 R2, R8.reuse, R19, RZ ;  /* 0x0000001308027227 */ /* 0x040fe200078e00ff */
[----:B------:R-:W-:Y:S01]  /*142f0*/  ISETP.GT.U32.AND P4, PT, R5, R22, PT ;  /* 0x000000160500720c */ /* 0x000fe20003f84070 */
[----:B------:R1:W-:Y:S02]  /*14300*/  STL [R1+0x234], R16 ;  /* 0x0002341001007387 */ /* 0x0003e40000100800 */
[----:B------:R-:W-:-:S04]  /*14310*/  IMAD.HI.U32 R11, R8, R21, RZ ;  /* 0x00000015080b7227 */ /* 0x000fc800078e00ff */
[----:B------:R-:W-:Y:S02]  /*14320*/  IMAD.MOV R2, RZ, RZ, -R2 ;  /* 0x000000ffff027224 */ /* 0x000fe400078e0a02 */
[----:B------:R-:W-:Y:S02]  /*14330*/  VIADD R3, R29, 0x84 ;  /* 0x000000841d037836 */ /* 0x000fe40000000000 */
[----:B------:R-:W-:Y:S02]  /*14340*/  IMAD.MOV R11, RZ, RZ, -R11 ;  /* 0x000000ffff0b7224 */ /* 0x000fe400078e0a0b */
[----:B------:R-:W-:Y:S01]  /*14350*/  IMAD R19, R5, R2, R19 ;  /* 0x0000000205137224 */ /* 0x000fe200078e0213 */
[----:B0-----:R-:W-:Y:S01]  /*14360*/  IABS R15, R3 ;  /* 0x00000003000f7213 */ /* 0x001fe20000000000 */
[----:B------:R-:W-:Y:S02]  /*14370*/  @!P6 IMAD.IADD R18, R18, 0x1, -R5 ;  /* 0x000000011212e824 */ /* 0x000fe400078e0a05 */
[----:B------:R-:W-:Y:S01]  /*14380*/  VIADD R2, R29, 0x83 ;  /* 0x000000831d027836 */ /* 0x000fe20000000000 */
[C---:B------:R-:W-:Y:S01]  /*14390*/  ISETP.GT.U32.AND P6, PT, R5.reuse, R19, PT ;  /* 0x000000130500720c */ /* 0x040fe20003fc4070 */
[----:B------:R-:W-:-:S02]  /*143a0*/  IMAD R21, R5, R11, R21 ;  /* 0x0000000b05157224 */ /* 0x000fc400078e0215 */
[--C-:B------:R-:W-:Y:S01]  /*143b0*/  @!P3 IMAD.IADD R20, R20, 0x1, -R5.reuse ;  /* 0x000000011414b824 */ /* 0x100fe200078e0a05 */
[C---:B------:R-:W-:Y:S01]  /*143c0*/  ISETP.GT.U32.AND P3, PT, R5.reuse, R18, PT ;  /* 0x000000120500720c */ /* 0x040fe20003f64070 */
[----:B------:R-:W-:Y:S01]  /*143d0*/  @!P4 IMAD.IADD R22, R22, 0x1, -R5 ;  /* 0x000000011616c824 */ /* 0x000fe200078e0a05 */
[----:B------:R-:W-:Y:S01]  /*143e0*/  IABS R14, R2 ;  /* 0x00000002000e7213 */ /* 0x000fe20000000000 */
[----:B------:R-:W-:Y:S01]  /*143f0*/  IMAD.HI.U32 R23, R8, R15, RZ ;  /* 0x0000000f08177227 */ /* 0x000fe200078e00ff */
[----:B------:R-:W-:-:S03]  /*14400*/  ISETP.GT.U32.AND P4, PT, R5, R21, PT ;  /* 0x000000150500720c */ /* 0x000fc60003f84070 */
[----:B-1----:R-:W-:Y:S02]  /*14410*/  VIADD R16, R29, 0x81 ;  /* 0x000000811d107836 */ /* 0x002fe40000000000 */
[----:B------:R-:W-:Y:S02]  /*14420*/  IMAD.MOV R23, RZ, RZ, -R23 ;  /* 0x000000ffff177224 */ /* 0x000fe400078e0a17 */
[----:B------:R-:W-:Y:S01]  /*14430*/  IMAD.HI.U32 R4, R8, R14, RZ ;  /* 0x0000000e08047227 */ /* 0x000fe200078e00ff */
[----:B------:R-:W-:-:S03]  /*14440*/  IABS R11, R16 ;  /* 0x00000010000b7213 */ /* 0x000fc60000000000 */
[----:B------:R-:W-:Y:S02]  /*14450*/  IMAD R15, R5, R23, R15 ;  /* 0x00000017050f7224 */ /* 0x000fe400078e020f */
[----:B------:R-:W-:Y:S02]  /*14460*/  IMAD.MOV R4, RZ, RZ, -R4 ;  /* 0x000000ffff047224 */ /* 0x000fe400078e0a04 */
[----:B------:R-:W-:Y:S02]  /*14470*/  VIADD R17, R29, 0x82 ;  /* 0x000000821d117836 */ /* 0x000fe40000000000 */
[--C-:B------:R-:W-:Y:S01]  /*14480*/  @!P3 IMAD.IADD R18, R18, 0x1, -R5.reuse ;  /* 0x000000011212b824 */ /* 0x100fe200078e0a05 */
[C---:B------:R-:W-:Y:S01]  /*14490*/  ISETP.GT.U32.AND P3, PT, R5.reuse, R15, PT ;  /* 0x0000000f0500720c */ /* 0x040fe20003f64070 */
[----:B------:R-:W-:Y:S01]  /*144a0*/  IMAD R14, R5, R4, R14 ;  /* 0x00000004050e7224 */ /* 0x000fe200078e020e */
[----:B------:R-:W-:Y:S01]  /*144b0*/  IABS R12, R17 ;  /* 0x00000011000c7213 */ /* 0x000fe20000000000 */
[----:B------:R-:W-:Y:S01]  /*144c0*/  @!P4 IMAD.IADD R21, R21, 0x1, -R5 ;  /* 0x000000011515c824 */ /* 0x000fe200078e0a05 */
[----:B------:R-:W-:Y:S01]  /*144d0*/  ISETP.GE.AND P4, PT, R10, RZ, PT ;  /* 0x000000ff0a00720c */ /* 0x000fe20003f86270 */
[----:B------:R-:W-:-:S02]  /*144e0*/  IMAD.MOV.U32 R25, RZ, RZ, R22 ;  /* 0x000000ffff197224 */ /* 0x000fc400078e0016 */
[----:B------:R-:W-:-:S04]  /*144f0*/  IMAD.HI.U32 R4, R8, R11, RZ ;  /* 0x0000000b08047227 */ /* 0x000fc800078e00ff */
[----:B------:R-:W-:Y:S02]  /*14500*/  @!P6 IMAD.IADD R19, R19, 0x1, -R5 ;  /* 0x000000011313e824 */ /* 0x000fe400078e0a05 */
[----:B------:R-:W-:Y:S01]  /*14510*/  @!P0 IMAD.MOV R25, RZ, RZ, -R25 ;  /* 0x000000ffff198224 */ /* 0x000fe200078e0a19 */
[C---:B------:R-:W-:Y:S01]  /*14520*/  ISETP.GT.U32.AND P0, PT, R5.reuse, R21, PT ;  /* 0x000000150500720c */ /* 0x040fe20003f04070 */
[----:B------:R-:W-:Y:S01]  /*14530*/  IMAD.MOV R4, RZ, RZ, -R4 ;  /* 0x000000ffff047224 */ /* 0x000fe200078e0a04 */
[C---:B------:R-:W-:Y:S01]  /*14540*/  ISETP.GT.U32.AND P6, PT, R5.reuse, R19, PT ;  /* 0x000000130500720c */ /* 0x040fe20003fc4070 */
[----:B------:R-:W-:Y:S01]  /*14550*/  IMAD.HI.U32 R10, R8, R12, RZ ;  /* 0x0000000c080a7227 */ /* 0x000fe200078e00ff */
[----:B------:R-:W-:Y:S03]  /*14560*/  STL [R1+0x210], R25 ;  /* 0x0002101901007387 */ /* 0x000fe60000100800 */
[----:B------:R-:W-:-:S02]  /*14570*/  IMAD R11, R5, R4, R11 ;  /* 0x00000004050b7224 */ /* 0x000fc400078e020b */
[----:B------:R-:W-:Y:S02]  /*14580*/  IMAD.MOV.U32 R24, RZ, RZ, R13 ;  /* 0x000000ffff187224 */ /* 0x000fe400078e000d */
[----:B------:R-:W-:Y:S02]  /*14590*/  IMAD.MOV R10, RZ, RZ, -R10 ;  /* 0x000000ffff0a7224 */ /* 0x000fe400078e0a0a */
[--C-:B------:R-:W-:Y:S01]  /*145a0*/  @!P3 IMAD.IADD R15, R15, 0x1, -R5.reuse ;  /* 0x000000010f0fb824 */ /* 0x100fe200078e0a05 */
[C---:B------:R-:W-:Y:S01]  /*145b0*/  ISETP.GT.U32.AND P3, PT, R5.reuse, R11, PT ;  /* 0x0000000b0500720c */ /* 0x040fe20003f64070 */
[----:B------:R-:W-:Y:S01]  /*145c0*/  @!P1 IMAD.MOV R24, RZ, RZ, -R24 ;  /* 0x000000ffff189224 */ /* 0x000fe200078e0a18 */
[C---:B------:R-:W-:Y:S01]  /*145d0*/  ISETP.GT.U32.AND P1, PT, R5.reuse, R20, PT ;  /* 0x000000140500720c */ /* 0x040fe20003f24070 */
[----:B------:R-:W-:Y:S02]  /*145e0*/  IMAD R12, R5, R10, R12 ;  /* 0x0000000a050c7224 */ /* 0x000fe400078e020c */
[----:B------:R-:W-:Y:S01]  /*145f0*/  VIADD R13, R29, 0x80 ;  /* 0x000000801d0d7836 */ /* 0x000fe20000000000 */
[----:B------:R0:W-:Y:S01]  /*14600*/  STL [R1+0x20c], R24 ;  /* 0x00020c1801007387 */ /* 0x0001e20000100800 */
[--C-:B------:R-:W-:Y:S01]  /*14610*/  @!P0 IMAD.IADD R21, R21, 0x1, -R5.reuse ;  /* 0x0000000115158824 */ /* 0x100fe200078e0a05 */
[----:B------:R-:W-:Y:S01]  /*14620*/  ISETP.GT.U32.AND P0, PT, R5, R14, PT ;  /* 0x0000000e0500720c */ /* 0x000fe20003f04070 */
[--C-:B------:R-:W-:Y:S01]  /*14630*/  @!P6 IMAD.IADD R19, R19, 0x1, -R5.reuse ;  /* 0x000000011313e824 */ /* 0x100fe200078e0a05 */
[----:B------:R-:W-:Y:S01]  /*14640*/  ISETP.GT.U32.AND P6, PT, R5, R12, PT ;  /* 0x0000000c0500720c */ /* 0x000fe20003fc4070 */
[----:B------:R-:W-:Y:S01]  /*14650*/  VIADD R4, R29, 0x7f ;  /* 0x0000007f1d047836 */ /* 0x000fe20000000000 */
[----:B------:R-:W-:Y:S01]  /*14660*/  IABS R22, R13 ;  /* 0x0000000d00167213 */ /* 0x000fe20000000000 */
[--C-:B------:R-:W-:Y:S01]  /*14670*/  @!P3 IMAD.IADD R11, R11, 0x1, -R5.reuse ;  /* 0x000000010b0bb824 */ /* 0x100fe200078e0a05 */
[----:B------:R-:W-:Y:S01]  /*14680*/  ISETP.GT.U32.AND P3, PT, R5, R15, PT ;  /* 0x0000000f0500720c */ /* 0x000fe20003f64070 */
[----:B------:R-:W-:Y:S01]  /*14690*/  @!P1 IMAD.IADD R20, R20, 0x1, -R5 ;  /* 0x0000000114149824 */ /* 0x000fe200078e0a05 */
[----:B------:R-:W-:Y:S01]  /*146a0*/  ISETP.GE.AND P1, PT, R6, RZ, PT ;  /* 0x000000ff0600720c */ /* 0x000fe20003f26270 */
[----:B------:R-:W-:Y:S01]  /*146b0*/  IMAD.HI.U32 R23, R8, R22, RZ ;  /* 0x0000001608177227 */ /* 0x000fe200078e00ff */
[----:B------:R-:W-:-:S03]  /*146c0*/  IABS R10, R4 ;  /* 0x00000004000a7213 */ /* 0x000fc60000000000 */
[----:B------:R-:W-:Y:S01]  /*146d0*/  @!P0 IMAD.IADD R14, R14, 0x1, -R5 ;  /* 0x000000010e0e8824 */ /* 0x000fe200078e0a05 */
[----:B------:R-:W-:Y:S01]  /*146e0*/  ISETP.GE.AND P0, PT, R9, RZ, PT ;  /* 0x000000ff0900720c */ /* 0x000fe20003f06270 */
[----:B------:R-:W-:Y:S02]  /*146f0*/  IMAD.MOV R23, RZ, RZ, -R23 ;  /* 0x000000ffff177224 */ /* 0x000fe400078e0a17 */
[----:B------:R-:W-:Y:S02]  /*14700*/  VIADD R6, R29, 0x7e ;  /* 0x0000007e1d067836 */ /* 0x000fe40000000000 */
[----:B------:R-:W-:Y:S01]  /*14710*/  @!P6 IMAD.IADD R12, R12, 0x1, -R5 ;  /* 0x000000010c0ce824 */ /* 0x000fe200078e0a05 */
[----:B------:R-:W-:Y:S01]  /*14720*/  ISETP.GE.AND P6, PT, R3, RZ, PT ;  /* 0x000000ff0300720c */ /* 0x000fe20003fc6270 */
[----:B0-----:R-:W-:Y:S01]  /*14730*/  IMAD.MOV.U32 R24, RZ, RZ, R21 ;  /* 0x000000ffff187224 */ /* 0x001fe200078e0015 */
[----:B------:R-:W-:Y:S01]  /*14740*/  IABS R9, R6 ;  /* 0x0000000600097213 */ /* 0x000fe20000000000 */
[----:B------:R-:W-:-:S02]  /*14750*/  IMAD R3, R5, R23, R22 ;  /* 0x0000001705037224 */ /* 0x000fc400078e0216 */
[----:B------:R-:W-:Y:S02]  /*14760*/  IMAD.MOV.U32 R25, RZ, RZ, R18 ;  /* 0x000000ffff197224 */ /* 0x000fe400078e0012 */
[----:B------:R-:W-:-:S04]  /*14770*/  IMAD.HI.U32 R18, R8, R10, RZ ;  /* 0x0000000a08127227 */ /* 0x000fc800078e00ff */
[----:B------:R-:W-:Y:S02]  /*14780*/  IMAD.MOV.U32 R21, RZ, RZ, R20 ;  /* 0x000000ffff157224 */ /* 0x000fe400078e0014 */
[----:B------:R-:W-:Y:S01]  /*14790*/  @!P4 IMAD.MOV R24, RZ, RZ, -R24 ;  /* 0x000000ffff18c224 */ /* 0x000fe200078e0a18 */
[----:B------:R-:W-:Y:S01]  /*147a0*/  ISETP.GT.U32.AND P4, PT, R5, R14, PT ;  /* 0x0000000e0500720c */ /* 0x000fe20003f84070 */
[----:B------:R-:W-:Y:S01]  /*147b0*/  @!P3 IMAD.IADD R15, R15, 0x1, -R5 ;  /* 0x000000010f0fb824 */ /* 0x000fe200078e0a05 */
[C---:B------:R-:W-:Y:S01]  /*147c0*/  ISETP.GT.U32.AND P3, PT, R5.reuse, R3, PT ;  /* 0x000000030500720c */ /* 0x040fe20003f64070 */
[----:B------:R-:W-:Y:S02]  /*147d0*/  IMAD.MOV.U32 R20, RZ, RZ, R19 ;  /* 0x000000ffff147224 */ /* 0x000fe400078e0013 */
[----:B------:R-:W-:Y:S01]  /*147e0*/  @!P1 IMAD.MOV R21, RZ, RZ, -R21 ;  /* 0x000000ffff159224 */ /* 0x000fe200078e0a15 */
[----:B------:R-:W-:Y:S01]  /*147f0*/  ISETP.GT.U32.AND P1, PT, R5, R12, PT ;  /* 0x0000000c0500720c */ /* 0x000fe20003f24070 */
[----:B------:R-:W-:-:S02]  /*14800*/  IMAD.MOV R19, RZ, RZ, -R18 ;  /* 0x000000ffff137224 */ /* 0x000fc400078e0a12 */
[----:B------:R-:W-:Y:S01]  /*14810*/  @!P5 IMAD.MOV R25, RZ, RZ, -R25 ;  /* 0x000000ffff19d224 */ /* 0x000fe200078e0a19 */
[----:B------:R-:W-:Y:S01]  /*14820*/  ISETP.GT.U32.AND P5, PT, R5, R11, PT ;  /* 0x0000000b0500720c */ /* 0x000fe20003fa4070 */
[----:B------:R-:W-:-:S03]  /*14830*/  IMAD.HI.U32 R18, R8, R9, RZ ;  /* 0x0000000908127227 */ /* 0x000fc600078e00ff */
[----:B------:R-:W-:Y:S01]  /*14840*/  STL [R1+0x208], R25 ;  /* 0x0002081901007387 */ /* 0x000fe20000100800 */
[----:B------:R-:W-:Y:S01]  /*14850*/  @!P0 IMAD.MOV R20, RZ, RZ, -R20 ;  /* 0x000000ffff148224 */ /* 0x000fe200078e0a14 */
[----:B------:R-:W-:Y:S01]  /*14860*/  ISETP.GE.AND P0, PT, R2, RZ, PT ;  /* 0x000000ff0200720c */ /* 0x000fe20003f06270 */
[----:B------:R-:W-:Y:S01]  /*14870*/  IMAD.MOV R18, RZ, RZ, -R18 ;  /* 0x000000ffff127224 */ /* 0x000fe200078e0a12 */
[----:B------:R-:W-:Y:S01]  /*14880*/  STL [R1+0x204], R24 ;  /* 0x0002041801007387 */ /* 0x000fe20000100800 */
[C---:B------:R-:W-:Y:S02]  /*14890*/  IMAD R2, R5.reuse, R19, R10 ;  /* 0x0000001305027224 */ /* 0x040fe400078e020a */
[C---:B------:R-:W-:Y:S01]  /*148a0*/  IMAD R9, R5.reuse, R18, R9 ;  /* 0x0000001205097224 */ /* 0x040fe200078e0209 */
[----:B------:R0:W-:Y:S01]  /*148b0*/  STL [R1+0x200], R21 ;  /* 0x0002001501007387 */ /* 0x0001e20000100800 */
[--C-:B------:R-:W-:Y:S01]  /*148c0*/  @!P4 IMAD.IADD R14, R14, 0x1, -R5.reuse ;  /* 0x000000010e0ec824 */ /* 0x100fe200078e0a05 */
[----:B------:R-:W-:Y:S01]  /*148d0*/  ISETP.GT.U32.AND P4, PT, R5, R2, PT ;  /* 0x000000020500720c */ /* 0x000fe20003f84070 */
[--C-:B------:R-:W-:Y:S01]  /*148e0*/  @!P3 IMAD.IADD R3, R3, 0x1, -R5.reuse ;  /* 0x000000010303b824 */ /* 0x100fe200078e0a05 */
[----:B------:R1:W-:Y:S01]  /*148f0*/  STL [R1+0x1fc], R20 ;  /* 0x0001fc1401007387 */ /* 0x0003e20000100800 */
[--C-:B------:R-:W-:Y:S01]  /*14900*/  @!P1 IMAD.IADD R12, R12, 0x1, -R5.reuse ;  /* 0x000000010c0c9824 */ /* 0x100fe200078e0a05 */
[----:B------:R-:W-:Y:S01]  /*14910*/  ISETP.GE.AND P1, PT, R17, RZ, PT ;  /* 0x000000ff1100720c */ /* 0x000fe20003f26270 */
[----:B------:R-:W-:Y:S01]  /*14920*/  VIADD R10, R29, 0x7d ;  /* 0x0000007d1d0a7836 */ /* 0x000fe20000000000 */
[----:B------:R-:W-:Y:S01]  /*14930*/  ISETP.GT.U32.AND P3, PT, R5, R3, PT ;  /* 0x000000030500720c */ /* 0x000fe20003f64070 */
[----:B------:R-:W-:Y:S01]  /*14940*/  @!P5 IMAD.IADD R11, R11, 0x1, -R5 ;  /* 0x000000010b0bd824 */ /* 0x000fe200078e0a05 */
[----:B------:R-:W-:Y:S01]  /*14950*/  ISETP.GE.AND P5, PT, R16, RZ, PT ;  /* 0x000000ff1000720c */ /* 0x000fe20003fa6270 */
[----:B0-----:R-:W-:Y:S01]  /*14960*/  IMAD.MOV.U32 R21, RZ, RZ, R15 ;  /* 0x000000ffff157224 */ /* 0x001fe200078e000f */
[----:B------:R-:W-:Y:S01]  /*14970*/  IABS R17, R10 ;  /* 0x0000000a00117213 */ /* 0x000fe20000000000 */
[----:B------:R-:W-:-:S02]  /*14980*/  VIADD R26, R29, 0x7c ;  /* 0x0000007c1d1a7836 */ /* 0x000fc40000000000 */
[----:B------:R-:W-:Y:S01]  /*14990*/  @!P6 IMAD.MOV R21, RZ, RZ, -R21 ;  /* 0x000000ffff15e224 */ /* 0x000fe200078e0a15 */
[----:B------:R-:W-:Y:S01]  /*149a0*/  ISETP.GT.U32.AND P6, PT, R5, R9, PT ;  /* 0x000000090500720c */ /* 0x000fe20003fc4070 */
[----:B-1----:R-:W-:Y:S02]  /*149b0*/  IMAD.MOV.U32 R20, RZ, RZ, R14 ;  /* 0x000000ffff147224 */ /* 0x002fe400078e000e */
[----:B------:R-:W-:Y:S01]  /*149c0*/  @!P4 IMAD.IADD R2, R2, 0x1, -R5 ;  /* 0x000000010202c824 */ /* 0x000fe200078e0a05 */
[----:B------:R-:W-:Y:S01]  /*149d0*/  ISETP.GE.AND P4, PT, R13, RZ, PT ;  /* 0x000000ff0d00720c */ /* 0x000fe20003f86270 */
[----:B------:R-:W-:Y:S01]  /*149e0*/  IMAD.MOV.U32 R14, RZ, RZ, R12 ;  /* 0x000000ffff0e7224 */ /* 0x000fe200078e000c */
[----:B------:R-:W-:Y:S01]  /*149f0*/  STL [R1+0x1f8], R21 ;  /* 0x0001f81501007387 */ /* 0x000fe20000100800 */
[----:B------:R-:W-:-:S04]  /*14a00*/  IMAD.HI.U32 R12, R8, R17, RZ ;  /* 0x00000011080c7227 */ /* 0x000fc800078e00ff */
[----:B------:R-:W-:Y:S01]  /*14a10*/  @!P0 IMAD.MOV R20, RZ, RZ, -R20 ;  /* 0x000000ffff148224 */ /* 0x000fe200078e0a14 */
[----:B------:R-:W-:Y:S01]  /*14a20*/  ISETP.GT.U32.AND P0, PT, R5, R2, PT ;  /* 0x000000020500720c */ /* 0x000fe20003f04070 */
[--C-:B------:R-:W-:Y:S02]  /*14a30*/  @!P6 IMAD.IADD R9, R9, 0x1, -R5.reuse ;  /* 0x000000010909e824 */ /* 0x100fe400078e0a05 */
[----:B------:R-:W-:Y:S01]  /*14a40*/  @!P1 IMAD.MOV R14, RZ, RZ, -R14 ;  /* 0x000000ffff0e9224 */ /* 0x000fe200078e0a0e */
[----:B------:R-:W-:Y:S01]  /*14a50*/  STL [R1+0x1f4], R20 ;  /* 0x0001f41401007387 */ /* 0x000fe20000100800 */
[----:B------:R-:W-:Y:S01]  /*14a60*/  IMAD.MOV R12, RZ, RZ, -R12 ;  /* 0x000000ffff0c7224 */ /* 0x000fe200078e0a0c */
[----:B------:R-:W-:Y:S01]  /*14a70*/  ISETP.GT.U32.AND P6, PT, R5, R9, PT ;  /* 0x000000090500720c */ /* 0x000fe20003fc4070 */
[----:B------:R-:W-:Y:S01]  /*14a80*/  @!P3 IMAD.IADD R3, R3, 0x1, -R5 ;  /* 0x000000010303b824 */ /* 0x000fe200078e0a05 */
[----:B------:R0:W-:Y:S01]  /*14a90*/  STL [R1+0x1f0], R14 ;  /* 0x0001f00e01007387 */ /* 0x0001e20000100800 */
[----:B------:R-:W-:Y:S01]  /*14aa0*/  @!P5 IMAD.MOV R11, RZ, RZ, -R11 ;  /* 0x000000ffff0bd224 */ /* 0x000fe200078e0a0b */
[----:B------:R-:W-:Y:S01]  /*14ab0*/  ISETP.GE.AND P5, PT, R6, RZ, PT ;  /* 0x000000ff0600720c */ /* 0x000fe20003fa6270 */
[----:B------:R-:W-:Y:S01]  /*14ac0*/  IMAD.MOV.U32 R13, RZ, RZ, R3 ;  /* 0x000000ffff0d7224 */ /* 0x000fe200078e0003 */
[----:B------:R-:W-:Y:S01]  /*14ad0*/  ISETP.GE.AND P1, PT, R4, RZ, PT ;  /* 0x000000ff0400720c */ /* 0x000fe20003f26270 */
[C---:B------:R-:W-:Y:S01]  /*14ae0*/  VIADD R3, R29.reuse, 0x7b ;  /* 0x0000007b1d037836 */ /* 0x040fe20000000000 */
[----:B------:R-:W-:Y:S01]  /*14af0*/  LOP3.LUT R4, R29, 0xc, RZ, 0xfc, !PT ;  /* 0x0000000c1d047812 */ /* 0x000fe200078efcff */
[----:B------:R-:W-:Y:S01]  /*14b00*/  @!P4 IMAD.MOV R13, RZ, RZ, -R13 ;  /* 0x000000ffff0dc224 */ /* 0x000fe200078e0a0d */
[----:B------:R1:W-:Y:S01]  /*14b10*/  STL [R1+0x1ec], R11 ;  /* 0x0001ec0b01007387 */ /* 0x0003e20000100800 */
[----:B------:R-:W-:Y:S01]  /*14b20*/  ISETP.GE.AND P3, PT, R10, RZ, PT ;  /* 0x000000ff0a00720c */ /* 0x000fe20003f66270 */
[----:B0-----:R-:W-:-:S02]  /*14b30*/  IMAD R14, R5, R12, R17 ;  /* 0x0000000c050e7224 */ /* 0x001fc400078e0211 */
[--C-:B------:R-:W-:Y:S01]  /*14b40*/  @!P6 IMAD.IADD R9, R9, 0x1, -R5.reuse ;  /* 0x000000010909e824 */ /* 0x100fe200078e0a05 */
[----:B------:R0:W-:Y:S01]  /*14b50*/  STL [R1+0x1e8], R13 ;  /* 0x0001e80d01007387 */ /* 0x0001e20000100800 */
[----:B------:R-:W-:Y:S01]  /*14b60*/  @!P0 IMAD.IADD R2, R2, 0x1, -R5 ;  /* 0x0000000102028824 */ /* 0x000fe200078e0a05 */
[C---:B------:R-:W-:Y:S01]  /*14b70*/  ISETP.GT.U32.AND P4, PT, R5.reuse, R14, PT ;  /* 0x0000000e0500720c */ /* 0x040fe20003f84070 */
[----:B------:R-:W-:Y:S01]  /*14b80*/  IMAD.MOV.U32 R10, RZ, RZ, R9 ;  /* 0x000000ffff0a7224 */ /* 0x000fe200078e0009 */
[----:B------:R-:W-:Y:S01]  /*14b90*/  ISETP.GE.AND P0, PT, R4, RZ, PT ;  /* 0x000000ff0400720c */ /* 0x000fe20003f06270 */
[----:B-1----:R-:W-:Y:S01]  /*14ba0*/  IMAD.MOV.U32 R11, RZ, RZ, R2 ;  /* 0x000000ffff0b7224 */ /* 0x002fe200078e0002 */
[----:B------:R-:W-:Y:S01]  /*14bb0*/  ISETP.GE.AND P6, PT, R26, RZ, PT ;  /* 0x000000ff1a00720c */ /* 0x000fe20003fc6270 */
[----:B------:R-:W-:Y:S01]  /*14bc0*/  @!P5 IMAD.MOV R10, RZ, RZ, -R10 ;  /* 0x000000ffff0ad224 */ /* 0x000fe200078e0a0a */
[----:B------:R-:W-:Y:S01]  /*14bd0*/  ISETP.GT.U32.AND P5, PT, R5, R0, PT ;  /* 0x000000000500720c */ /* 0x000fe20003fa4070 */
[----:B------:R-:W-:Y:S01]  /*14be0*/  @!P1 IMAD.MOV R11, RZ, RZ, -R11 ;  /* 0x000000ffff0b9224 */ /* 0x000fe200078e0a0b */
[----:B0-----:R-:W-:Y:S01]  /*14bf0*/  IABS R13, R4 ;  /* 0x00000004000d7213 */ /* 0x001fe20000000000 */
[C---:B------:R-:W-:Y:S01]  /*14c00*/  VIADD R12, R29.reuse, 0x78 ;  /* 0x000000781d0c7836 */ /* 0x040fe20000000000 */
[----:B------:R-:W-:Y:S01]  /*14c10*/  IABS R4, R3 ;  /* 0x0000000300047213 */ /* 0x000fe20000000000 */
[----:B------:R-:W-:Y:S01]  /*14c20*/  VIADD R27, R29, 0x5a ;  /* 0x0000005a1d1b7836 */ /* 0x000fe20000000000 */
[----:B------:R-:W-:Y:S01]  /*14c30*/  ISETP.GE.AND P1, PT, R3, RZ, PT ;  /* 0x000000ff0300720c */ /* 0x000fe20003f26270 */
[----:B------:R-:W-:Y:S01]  /*14c40*/  @!P4 IMAD.IADD R14, R14, 0x1, -R5 ;  /* 0x000000010e0ec824 */ /* 0x000fe200078e0a05 */
[----:B------:R-:W-:Y:S01]  /*14c50*/  STL [R1+0x1e4], R11 ;  /* 0x0001e40b01007387 */ /* 0x000fe20000100800 */
[----:B------:R-:W-:Y:S01]  /*14c60*/  IMAD.HI.U32 R2, R8, R4, RZ ;  /* 0x0000000408027227 */ /* 0x000fe200078e00ff */
[----:B------:R-:W-:-:S02]  /*14c70*/  IABS R26, R26 ;  /* 0x0000001a001a7213 */ /* 0x000fc40000000000 */
[C---:B------:R-:W-:Y:S01]  /*14c80*/  ISETP.GT.U32.AND P4, PT, R5.reuse, R14, PT ;  /* 0x0000000e0500720c */ /* 0x040fe20003f84070 */
[----:B------:R-:W-:Y:S01]  /*14c90*/  IMAD.HI.U32 R6, R8, R13, RZ ;  /* 0x0000000d08067227 */ /* 0x000fe200078e00ff */
[----:B------:R0:W-:Y:S03]  /*14ca0*/  STL [R1+0x1e0], R10 ;  /* 0x0001e00a01007387 */ /* 0x0001e60000100800 */
[----:B------:R-:W-:Y:S02]  /*14cb0*/  IMAD.MOV R2, RZ, RZ, -R2 ;  /* 0x000000ffff027224 */ /* 0x000fe400078e0a02 */
[----:B------:R-:W-:Y:S02]  /*14cc0*/  IMAD.MOV R6, RZ, RZ, -R6 ;  /* 0x000000ffff067224 */ /* 0x000fe400078e0a06 */
[C---:B------:R-:W-:Y:S02]  /*14cd0*/  IMAD R4, R5.reuse, R2, R4 ;  /* 0x0000000205047224 */ /* 0x040fe400078e0204 */
[----:B------:R-:W-:Y:S01]  /*14ce0*/  IMAD R13, R5, R6, R13 ;  /* 0x00000006050d7224 */ /* 0x000fe200078e020d */
[----:B0-----:R-:W-:Y:S01]  /*14cf0*/  IABS R10, R12 ;  /* 0x0000000c000a7213 */ /* 0x001fe20000000000 */
[----:B------:R-:W-:-:S02]  /*14d00*/  VIADD R3, R29, 0x7a ;  /* 0x0000007a1d037836 */ /* 0x000fc40000000000 */
[--C-:B------:R-:W-:Y:S01]  /*14d10*/  @!P5 IMAD.IADD R0, R0, 0x1, -R5.reuse ;  /* 0x000000010000d824 */ /* 0x100fe200078e0a05 */
[C---:B------:R-:W-:Y:S01]  /*14d20*/  ISETP.GT.U32.AND P5, PT, R5.reuse, R4, PT ;  /* 0x000000040500720c */ /* 0x040fe20003fa4070 */
[----:B------:R-:W-:Y:S01]  /*14d30*/  @!P4 IMAD.IADD R14, R14, 0x1, -R5 ;  /* 0x000000010e0ec824 */ /* 0x000fe200078e0a05 */
[----:B------:R-:W-:Y:S01]  /*14d40*/  ISETP.GT.U32.AND P4, PT, R5, R13, PT ;  /* 0x0000000d0500720c */ /* 0x000fe20003f84070 */
[----:B------:R-:W-:Y:S01]  /*14d50*/  IMAD.HI.U32 R9, R8, R26, RZ ;  /* 0x0000001a08097227 */ /* 0x000fe200078e00ff */
[----:B------:R-:W-:-:S03]  /*14d60*/  IABS R11, R3 ;  /* 0x00000003000b7213 */ /* 0x000fc60000000000 */
[----:B------:R-:W-:Y:S02]  /*14d70*/  VIADD R6, R29, 0x79 ;  /* 0x000000791d067836 */ /* 0x000fe40000000000 */
[----:B------:R-:W-:-:S04]  /*14d80*/  IMAD.HI.U32 R15, R8, R11, RZ ;  /* 0x0000000b080f7227 */ /* 0x000fc800078e00ff */
[----:B------:R-:W-:Y:S02]  /*14d90*/  IMAD.MOV R9, RZ, RZ, -R9 ;  /* 0x000000ffff097224 */ /* 0x000fe400078e0a09 */
[----:B------:R-:W-:Y:S02]  /*14da0*/  IMAD.MOV R15, RZ, RZ, -R15 ;  /* 0x000000ffff0f7224 */ /* 0x000fe400078e0a0f */
[--C-:B------:R-:W-:Y:S02]  /*14db0*/  @!P5 IMAD.IADD R4, R4, 0x1, -R5.reuse ;  /* 0x000000010404d824 */ /* 0x100fe400078e0a05 */
[----:B------:R-:W-:Y:S01]  /*14dc0*/  IMAD R26, R5, R9, R26 ;  /* 0x00000009051a7224 */ /* 0x000fe200078e021a */
[----:B------:R-:W-:Y:S01]  /*14dd0*/  IABS R9, R6 ;  /* 0x0000000600097213 */ /* 0x000fe20000000000 */
[----:B------:R-:W-:Y:S01]  /*14de0*/  @!P4 IMAD.IADD R13, R13, 0x1, -R5 ;  /* 0x000000010d0dc824 */ /* 0x000fe200078e0a05 */
[C---:B------:R-:W-:Y:S01]  /*14df0*/  ISETP.GT.U32.AND P5, PT, R5.reuse, R4, PT ;  /* 0x000000040500720c */ /* 0x040fe20003fa4070 */
[----:B------:R-:W-:Y:S01]  /*14e00*/  IMAD.MOV.U32 R17, RZ, RZ, R14 ;  /* 0x000000ffff117224 */ /* 0x000fe200078e000e */
[C---:B------:R-:W-:Y:S01]  /*14e10*/  ISETP.GT.U32.AND P4, PT, R5.reuse, R26, PT ;  /* 0x0000001a0500720c */ /* 0x040fe20003f84070 */
[----:B------:R-:W-:-:S02]  /*14e20*/  IMAD R11, R5, R15, R11 ;  /* 0x0000000f050b7224 */ /* 0x000fc400078e020b */
[----:B------:R-:W-:Y:S02]  /*14e30*/  IMAD.MOV.U32 R15, RZ, RZ, R0 ;  /* 0x000000ffff0f7224 */ /* 0x000fe400078e0000 */
[----:B------:R-:W-:-:S04]  /*14e40*/  IMAD.HI.U32 R0, R8, R10, RZ ;  /* 0x0000000a08007227 */ /* 0x000fc800078e00ff */
[----:B------:R-:W-:Y:S01]  /*14e50*/  @!P3 IMAD.MOV R17, RZ, RZ, -R17 ;  /* 0x000000ffff11b224 */ /* 0x000fe200078e0a11 */
[----:B------:R-:W-:Y:S01]  /*14e60*/  ISETP.GT.U32.AND P3, PT, R5, R13, PT ;  /* 0x0000000d0500720c */ /* 0x000fe20003f64070 */
[----:B------:R-:W-:-:S03]  /*14e70*/  IMAD.HI.U32 R14, R8, R9, RZ ;  /* 0x00000009080e7227 */ /* 0x000fc600078e00ff */
[----:B------:R0:W-:Y:S01]  /*14e80*/  STL [R1+0x1dc], R17 ;  /* 0x0001dc1101007387 */ /* 0x0001e20000100800 */
[----:B------:R-:W-:Y:S02]  /*14e90*/  IMAD.MOV R0, RZ, RZ, -R0 ;  /* 0x000000ffff007224 */ /* 0x000fe400078e0a00 */
[----:B------:R-:W-:Y:S02]  /*14ea0*/  IMAD.MOV R14, RZ, RZ, -R14 ;  /* 0x000000ffff0e7224 */ /* 0x000fe400078e0a0e */
[C---:B------:R-:W-:Y:S02]  /*14eb0*/  IMAD R10, R5.reuse, R0, R10 ;  /* 0x00000000050a7224 */ /* 0x040fe400078e020a */
[----:B------:R-:W-:Y:S02]  /*14ec0*/  IMAD R9, R5, R14, R9 ;  /* 0x0000000e05097224 */ /* 0x000fe400078e0209 */
[----:B------:R-:W-:Y:S02]  /*14ed0*/  VIADD R2, R29, 0x77 ;  /* 0x000000771d027836 */ /* 0x000fe40000000000 */
[----:B------:R-:W-:Y:S01]  /*14ee0*/  @!P2 IMAD.MOV R15, RZ, RZ, -R15 ;  /* 0x000000ffff0fa224 */ /* 0x000fe200078e0a0f */
[C---:B------:R-:W-:Y:S01]  /*14ef0*/  ISETP.GT.U32.AND P2, PT, R5.reuse, R11, PT ;  /* 0x0000000b0500720c */ /* 0x040fe20003f44070 */
[--C-:B------:R-:W-:Y:S01]  /*14f00*/  @!P5 IMAD.IADD R4, R4, 0x1, -R5.reuse ;  /* 0x000000010404d824 */ /* 0x100fe200078e0a05 */
[----:B------:R-:W-:Y:S01]  /*14f10*/  ISETP.GT.U32.AND P5, PT, R5, R10, PT ;  /* 0x0000000a0500720c */ /* 0x000fe20003fa4070 */
[--C-:B------:R-:W-:Y:S01]  /*14f20*/  @!P3 IMAD.IADD R13, R13, 0x1, -R5.reuse ;  /* 0x000000010d0db824 */ /* 0x100fe200078e0a05 */
[----:B------:R-:W-:Y:S01]  /*14f30*/  ISETP.GT.U32.AND P3, PT, R5, R9, PT ;  /* 0x000000090500720c */ /* 0x000fe20003f64070 */
[----:B------:R-:W-:Y:S01]  /*14f40*/  @!P4 IMAD.IADD R26, R26, 0x1, -R5 ;  /* 0x000000011a1ac824 */ /* 0x000fe200078e0a05 */
[----:B------:R-:W-:Y:S01]  /*14f50*/  IABS R16, R2 ;  /* 0x0000000200107213 */ /* 0x000fe20000000000 */
[----:B------:R-:W-:Y:S01]  /*14f60*/  IMAD.MOV.U32 R18, RZ, RZ, R13 ;  /* 0x000000ffff127224 */ /* 0x000fe200078e000d */
[----:B------:R-:W-:Y:S01]  /*14f70*/  ISETP.GE.AND P4, PT, R3, RZ, PT ;  /* 0x000000ff0300720c */ /* 0x000fe20003f86270 */
[----:B------:R-:W-:Y:S01]  /*14f80*/  VIADD R3, R29, 0x76 ;  /* 0x000000761d037836 */ /* 0x000fe20000000000 */
[----:B------:R1:W-:Y:S01]  /*14f90*/  STL [R1+0x1d8], R15 ;  /* 0x0001d80f01007387 */ /* 0x0003e20000100800 */
[----:B------:R-:W-:-:S04]  /*14fa0*/  IMAD.HI.U32 R14, R8, R16, RZ ;  /* 0x00000010080e7227 */ /* 0x000fc800078e00ff */
[----:B------:R-:W-:Y:S01]  /*14fb0*/  IMAD.MOV R0, RZ, RZ, -R14 ;  /* 0x000000ffff007224 */ /* 0x000fe200078e0a0e */
[----:B------:R-:W-:Y:S01]  /*14fc0*/  IABS R14, R3 ;  /* 0x00000003000e7213 */ /* 0x000fe20000000000 */
[--C-:B------:R-:W-:Y:S01]  /*14fd0*/  @!P2 IMAD.IADD R11, R11, 0x1, -R5.reuse ;  /* 0x000000010b0ba824 */ /* 0x100fe200078e0a05 */
[----:B------:R-:W-:Y:S01]  /*14fe0*/  ISETP.GE.AND P2, PT, R6, RZ, PT ;  /* 0x000000ff0600720c */ /* 0x000fe20003f46270 */
[--C-:B------:R-:W-:Y:S02]  /*14ff0*/  @!P5 IMAD.IADD R10, R10, 0x1, -R5.reuse ;  /* 0x000000010a0ad824 */ /* 0x100fe400078e0a05 */
[----:B------:R-:W-:Y:S01]  /*15000*/  @!P3 IMAD.IADD R9, R9, 0x1, -R5 ;  /* 0x000000010909b824 */ /* 0x000fe200078e0a05 */
[C---:B------:R-:W-:Y:S01]  /*15010*/  ISETP.GT.U32.AND P3, PT, R5.reuse, R11, PT ;  /* 0x0000000b0500720c */ /* 0x040fe20003f64070 */
[----:B------:R-:W-:Y:S01]  /*15020*/  @!P0 IMAD.MOV R18, RZ, RZ, -R18 ;  /* 0x000000ffff128224 */ /* 0x000fe200078e0a12 */
[C---:B------:R-:W-:Y:S01]  /*15030*/  ISETP.GT.U32.AND P0, PT, R5.reuse, R10, PT ;  /* 0x0000000a0500720c */ /* 0x040fe20003f04070 */
[C---:B------:R-:W-:Y:S01]  /*15040*/  IMAD R16, R5.reuse, R0, R16 ;  /* 0x0000000005107224 */ /* 0x040fe200078e0210 */
[----:B------:R-:W-:Y:S01]  /*15050*/  ISETP.GT.U32.AND P5, PT, R5, R9, PT ;  /* 0x000000090500720c */ /* 0x000fe20003fa4070 */
[----:B------:R-:W-:Y:S01]  /*15060*/  VIADD R6, R29, 0x75 ;  /* 0x000000751d067836 */ /* 0x000fe20000000000 */
[----:B------:R3:W-:Y:S01]  /*15070*/  STL [R1+0x160], R18 ;  /* 0x0001601201007387 */ /* 0x0007e20000100800 */
[----:B------:R-:W-:-:S03]  /*15080*/  IMAD.HI.U32 R0, R8, R14, RZ ;  /* 0x0000000e08007227 */ /* 0x000fc600078e00ff */
[----:B0-----:R-:W-:Y:S01]  /*15090*/  IABS R17, R6 ;  /* 0x0000000600117213 */ /* 0x001fe20000000000 */
[----:B-1----:R-:W-:Y:S02]  /*150a0*/  VIADD R15, R29, 0x74 ;  /* 0x000000741d0f7836 */ /* 0x002fe40000000000 */
[----:B------:R-:W-:Y:S02]  /*150b0*/  IMAD.MOV R0, RZ, RZ, -R0 ;  /* 0x000000ffff007224 */ /* 0x000fe400078e0a00 */
[----:B------:R-:W-:Y:S01]  /*150c0*/  @!P3 IMAD.IADD R11, R11, 0x1, -R5 ;  /* 0x000000010b0bb824 */ /* 0x000fe200078e0a05 */
[----:B------:R-:W-:Y:S01]  /*150d0*/  IABS R13, R15 ;  /* 0x0000000f000d7213 */ /* 0x000fe20000000000 */
[----:B------:R-:W-:Y:S01]  /*150e0*/  IMAD R14, R5, R0, R14 ;  /* 0x00000000050e7224 */ /* 0x000fe200078e020e */
[----:B------:R-:W-:Y:S01]  /*150f0*/  ISETP.GE.AND P3, PT, R12, RZ, PT ;  /* 0x000000ff0c00720c */ /* 0x000fe20003f66270 */
[----:B---3--:R-:W-:Y:S02]  /*15100*/  IMAD.MOV.U32 R18, RZ, RZ, R4 ;  /* 0x000000ffff127224 */ /* 0x008fe400078e0004 */
[----:B------:R-:W-:-:S02]  /*15110*/  IMAD.MOV.U32 R4, RZ, RZ, R17 ;  /* 0x000000ffff047224 */ /* 0x000fc400078e0011 */
[----:B------:R-:W-:Y:S01]  /*15120*/  @!P0 IMAD.IADD R10, R10, 0x1, -R5 ;  /* 0x000000010a0a8824 */ /* 0x000fe200078e0a05 */
[----:B------:R-:W-:Y:S01]  /*15130*/  ISETP.GT.U32.AND P0, PT, R5, R14, PT ;  /* 0x0000000e0500720c */ /* 0x000fe20003f04070 */
[----:B------:R-:W-:-:S04]  /*15140*/  IMAD.HI.U32 R0, R8, R13, RZ ;  /* 0x0000000d08007227 */ /* 0x000fc800078e00ff */
[----:B------:R-:W-:-:S04]  /*15150*/  IMAD.HI.U32 R12, R8, R4, RZ ;  /* 0x00000004080c7227 */ /* 0x000fc800078e00ff */
[--C-:B------:R-:W-:Y:S01]  /*15160*/  @!P5 IMAD.IADD R9, R9, 0x1, -R5.reuse ;  /* 0x000000010909d824 */ /* 0x100fe200078e0a05 */
[----:B------:R-:W-:Y:S01]  /*15170*/  ISETP.GE.AND P5, PT, R2, RZ, PT ;  /* 0x000000ff0200720c */ /* 0x000fe20003fa6270 */
[----:B------:R-:W-:Y:S02]  /*15180*/  IMAD.MOV R2, RZ, RZ, -R0 ;  /* 0x000000ffff027224 */ /* 0x000fe400078e0a00 */
[----:B------:R-:W-:Y:S02]  /*15190*/  IMAD.MOV R12, RZ, RZ, -R12 ;  /* 0x000000ffff0c7224 */ /* 0x000fe400078e0a0c */
[----:B------:R-:W-:Y:S02]  /*151a0*/  VIADD R0, R29, 0x73 ;  /* 0x000000731d007836 */ /* 0x000fe40000000000 */
[----:B------:R-:W-:Y:S01]  /*151b0*/  @!P1 IMAD.MOV R18, RZ, RZ, -R18 ;  /* 0x000000ffff129224 */ /* 0x000fe200078e0a12 */
[C---:B------:R-:W-:Y:S01]  /*151c0*/  ISETP.GT.U32.AND P1, PT, R5.reuse, R16, PT ;  /* 0x000000100500720c */ /* 0x040fe20003f24070 */
[----:B------:R-:W-:Y:S01]  /*151d0*/  IMAD R4, R5, R12, R4 ;  /* 0x0000000c05047224 */ /* 0x000fe200078e0204 */
[----:B------:R-:W-:Y:S01]  /*151e0*/  IABS R12, R0 ;  /* 0x00000000000c7213 */ /* 0x000fe20000000000 */
[----:B------:R-:W-:Y:S01]  /*151f0*/  @!P0 IMAD.IADD R14, R14, 0x1, -R5 ;  /* 0x000000010e0e8824 */ /* 0x000fe200078e0a05 */
[----:B------:R0:W-:Y:S01]  /*15200*/  STL [R1+0x1d4], R18 ;  /* 0x0001d41201007387 */ /* 0x0001e20000100800 */
[----:B------:R-:W-:-:S02]  /*15210*/  IMAD.MOV.U32 R17, RZ, RZ, R9 ;  /* 0x000000ffff117224 */ /* 0x000fc400078e0009 */
[C---:B------:R-:W-:Y:S02]  /*15220*/  IMAD R13, R5.reuse, R2, R13 ;  /* 0x00000002050d7224 */ /* 0x040fe400078e020d */
[----:B------:R-:W-:Y:S01]  /*15230*/  @!P2 IMAD.MOV R17, RZ, RZ, -R17 ;  /* 0x000000ffff11a224 */ /* 0x000fe200078e0a11 */
[----:B------:R-:W-:Y:S01]  /*15240*/  ISETP.GT.U32.AND P2, PT, R5, R14, PT ;  /* 0x0000000e0500720c */ /* 0x000fe20003f44070 */
[----:B------:R-:W-:Y:S02]  /*15250*/  VIADD R2, R29, 0x72 ;  /* 0x000000721d027836 */ /* 0x000fe40000000000 */
[----:B------:R-:W-:Y:S01]  /*15260*/  @!P1 IMAD.IADD R16, R16, 0x1, -R5 ;  /* 0x0000000110109824 */ /* 0x000fe200078e0a05 */
[----:B------:R-:W-:Y:S01]  /*15270*/  ISETP.GE.AND P1, PT, R3, RZ, PT ;  /* 0x000000ff0300720c */ /* 0x000fe20003f26270 */
[----:B0-----:R-:W-:Y:S01]  /*15280*/  IMAD.MOV.U32 R18, RZ, RZ, R11 ;  /* 0x000000ffff127224 */ /* 0x001fe200078e000b */
[----:B------:R-:W-:Y:S01]  /*15290*/  IABS R9, R2 ;  /* 0x0000000200097213 */ /* 0x000fe20000000000 */
[----:B------:R-:W-:Y:S01]  /*152a0*/  IMAD.MOV.U32 R11, RZ, RZ, R12 ;  /* 0x000000ffff0b7224 */ /* 0x000fe200078e000c */
[C---:B------:R-:W-:Y:S01]  /*152b0*/  ISETP.GT.U32.AND P0, PT, R5.reuse, R16, PT ;  /* 0x000000100500720c */ /* 0x040fe20003f04070 */
[----:B------:R-:W-:Y:S01]  /*152c0*/  @!P4 IMAD.MOV R18, RZ, RZ, -R18 ;  /* 0x000000ffff12c224 */ /* 0x000fe200078e0a12 */
[----:B------:R-:W-:Y:S01]  /*152d0*/  ISETP.GT.U32.AND P4, PT, R5, R4, PT ;  /* 0x000000040500720c */ /* 0x000fe20003f84070 */
[----:B------:R-:W-:-:S03]  /*152e0*/  IMAD.HI.U32 R12, R8, R11, RZ ;  /* 0x0000000b080c7227 */ /* 0x000fc600078e00ff */
[----:B------:R-:W-:Y:S01]  /*152f0*/  STL [R1+0x1d0], R18 ;  /* 0x0001d01201007387 */ /* 0x000fe20000100800 */
[----:B------:R-:W-:Y:S02]  /*15300*/  IMAD.MOV R12, RZ, RZ, -R12 ;  /* 0x000000ffff0c7224 */ /* 0x000fe400078e0a0c */
[----:B------:R-:W-:Y:S01]  /*15310*/  VIADD R3, R29, 0x71 ;  /* 0x000000711d037836 */ /* 0x000fe20000000000 */
[----:B------:R0:W-:Y:S01]  /*15320*/  STL [R1+0x1cc], R17 ;  /* 0x0001cc1101007387 */ /* 0x0001e20000100800 */
[C---:B------:R-:W-:Y:S02]  /*15330*/  IMAD R11, R5.reuse, R12, R11 ;  /* 0x0000000c050b7224 */ /* 0x040fe400078e020b */
[--C-:B------:R-:W-:Y:S02]  /*15340*/  @!P2 IMAD.IADD R14, R14, 0x1, -R5.reuse ;  /* 0x000000010e0ea824 */ /* 0x100fe400078e0a05 */
[--C-:B------:R-:W-:Y:S01]  /*15350*/  @!P4 IMAD.IADD R4, R4, 0x1, -R5.reuse ;  /* 0x000000010404c824 */ /* 0x100fe200078e0a05 */
[C---:B------:R-:W-:Y:S01]  /*15360*/  ISETP.GT.U32.AND P2, PT, R5.reuse, R11, PT ;  /* 0x0000000b0500720c */ /* 0x040fe20003f44070 */
        /* <DEDUP_REMOVED lines=8> */
[----:B------:R-:W-:-:S02]  /*153f0*/  IMAD.MOV.U32 R6, RZ, RZ, R10 ;  /* 0x000000ffff067224 */ /* 0x000fc400078e000a */
[----:B------:R-:W-:Y:S01]  /*15400*/  VIADD R10, R29, 0x70 ;  /* 0x000000701d0a7836 */ /* 0x000fe20000000000 */
[----:B------:R0:W-:Y:S01]  /*15410*/  STL [R1+0x1c8], R17 ;  /* 0x0001c81101007387 */ /* 0x0001e20000100800 */
[----:B------:R-:W-:Y:S02]  /*15420*/  @!P2 IMAD.IADD R11, R11, 0x1, -R5 ;  /* 0x000000010b0ba824 */ /* 0x000fe400078e0a05 */
[----:B------:R-:W-:-:S04]  /*15430*/  IMAD.HI.U32 R12, R8, R6, RZ ;  /* 0x00000006080c7227 */ /* 0x000fc800078e00ff */
[----:B------:R-:W-:Y:S02]  /*15440*/  IMAD.MOV R16, RZ, RZ, -R12 ;  /* 0x000000ffff107224 */ /* 0x000fe400078e0a0c */
[----:B------:R-:W-:Y:S01]  /*15450*/  @!P3 IMAD.IADD R13, R13, 0x1, -R5 ;  /* 0x000000010d0db824 */ /* 0x000fe200078e0a05 */
[----:B------:R-:W-:Y:S01]  /*15460*/  ISETP.GE.AND P3, PT, R15, RZ, PT ;  /* 0x000000ff0f00720c */ /* 0x000fe20003f66270 */
[----:B0-----:R-:W-:Y:S01]  /*15470*/  IMAD.HI.U32 R17, R8, R9, RZ ;  /* 0x0000000908117227 */ /* 0x001fe200078e00ff */
[----:B------:R-:W-:Y:S02]  /*15480*/  IABS R15, R10 ;  /* 0x0000000a000f7213 */ /* 0x000fe40000000000 */
[----:B------:R-:W-:Y:S01]  /*15490*/  ISETP.GT.U32.AND P2, PT, R5, R13, PT ;  /* 0x0000000d0500720c */ /* 0x000fe20003f44070 */
[----:B------:R-:W-:Y:S02]  /*154a0*/  IMAD.MOV R17, RZ, RZ, -R17 ;  /* 0x000000ffff117224 */ /* 0x000fe400078e0a11 */
[----:B------:R-:W-:-:S02]  /*154b0*/  IMAD.MOV.U32 R12, RZ, RZ, R15 ;  /* 0x000000ffff0c7224 */ /* 0x000fc400078e000f */
[C---:B------:R-:W-:Y:S02]  /*154c0*/  IMAD R9, R5.reuse, R17, R9 ;  /* 0x0000001105097224 */ /* 0x040fe400078e0209 */
[----:B------:R-:W-:Y:S02]  /*154d0*/  @!P4 IMAD.IADD R4, R4, 0x1, -R5 ;  /* 0x000000010404c824 */ /* 0x000fe400078e0a05 */
[----:B------:R-:W-:Y:S01]  /*154e0*/  IMAD.MOV.U32 R17, RZ, RZ, R14 ;  /* 0x000000ffff117224 */ /* 0x000fe200078e000e */
[----:B------:R-:W-:Y:S01]  /*154f0*/  ISETP.GT.U32.AND P4, PT, R5, R9, PT ;  /* 0x000000090500720c */ /* 0x000fe20003f84070 */
[----:B------:R-:W-:-:S04]  /*15500*/  IMAD.HI.U32 R14, R8, R12, RZ ;  /* 0x0000000c080e7227 */ /* 0x000fc800078e00ff */
[----:B------:R-:W-:Y:S02]  /*15510*/  IMAD.MOV R14, RZ, RZ, -R14 ;  /* 0x000000ffff0e7224 */ /* 0x000fe400078e0a0e */
[----:B------:R-:W-:Y:S01]  /*15520*/  @!P2 IMAD.IADD R13, R13, 0x1, -R5 ;  /* 0x000000010d0da824 */ /* 0x000fe200078e0a05 */
[----:B------:R-:W-:Y:S01]  /*15530*/  ISETP.GE.AND P2, PT, R2, RZ, PT ;  /* 0x000000ff0200720c */ /* 0x000fe20003f46270 */
[C---:B------:R-:W-:Y:S02]  /*15540*/  IMAD R6, R5.reuse, R16, R6 ;  /* 0x0000001005067224 */ /* 0x040fe400078e0206 */
[C---:B------:R-:W-:Y:S02]  /*15550*/  IMAD R12, R5.reuse, R14, R12 ;  /* 0x0000000e050c7224 */ /* 0x040fe400078e020c */
[----:B------:R-:W-:Y:S02]  /*15560*/  IMAD.MOV.U32 R16, RZ, RZ, R13 ;  /* 0x000000ffff107224 */ /* 0x000fe400078e000d */
[----:B------:R-:W-:Y:S01]  /*15570*/  @!P5 IMAD.MOV R18, RZ, RZ, -R18 ;  /* 0x000000ffff12d224 */ /* 0x000fe200078e0a12 */
[----:B------:R-:W-:Y:S01]  /*15580*/  ISETP.GT.U32.AND P5, PT, R5, R11, PT ;  /* 0x0000000b0500720c */ /* 0x000fe20003fa4070 */
[----:B------:R-:W-:-:S02]  /*15590*/  IMAD.MOV.U32 R15, RZ, RZ, R4 ;  /* 0x000000ffff0f7224 */ /* 0x000fc400078e0004 */
[----:B------:R-:W-:Y:S01]  /*155a0*/  @!P4 IMAD.IADD R9, R9, 0x1, -R5 ;  /* 0x000000010909c824 */ /* 0x000fe200078e0a05 */
[----:B------:R-:W-:Y:S01]  /*155b0*/  STL [R1+0x1c4], R18 ;  /* 0x0001c41201007387 */ /* 0x000fe20000100800 */
[----:B------:R-:W-:Y:S01]  /*155c0*/  @!P3 IMAD.MOV R16, RZ, RZ, -R16 ;  /* 0x000000ffff10b224 */ /* 0x000fe200078e0a10 */
[C---:B------:R-:W-:Y:S01]  /*155d0*/  ISETP.GT.U32.AND P3, PT, R5.reuse, R12, PT ;  /* 0x0000000c0500720c */ /* 0x040fe20003f64070 */
[----:B------:R-:W-:Y:S01]  /*155e0*/  @!P0 IMAD.MOV R15, RZ, RZ, -R15 ;  /* 0x000000ffff0f8224 */ /* 0x000fe200078e0a0f */
[C---:B------:R-:W-:Y:S01]  /*155f0*/  ISETP.GT.U32.AND P0, PT, R5.reuse, R6, PT ;  /* 0x000000060500720c */ /* 0x040fe20003f04070 */
[----:B------:R-:W-:Y:S01]  /*15600*/  @!P1 IMAD.MOV R17, RZ, RZ, -R17 ;  /* 0x000000ffff119224 */ /* 0x000fe200078e0a11 */
[----:B------:R-:W-:Y:S01]  /*15610*/  ISETP.GT.U32.AND P4, PT, R5, R9, PT ;  /* 0x000000090500720c */ /* 0x000fe20003f84070 */
[C---:B------:R-:W-:Y:S01]  /*15620*/  VIADD R2, R29.reuse, 0x6d ;  /* 0x0000006d1d027836 */ /* 0x040fe20000000000 */
[----:B------:R-:W-:Y:S01]  /*15630*/  ISETP.GE.AND P1, PT, R0, RZ, PT ;  /* 0x000000ff0000720c */ /* 0x000fe20003f26270 */
[----:B------:R-:W-:Y:S01]  /*15640*/  VIADD R0, R29, 0x6e ;  /* 0x0000006e1d007836 */ /* 0x000fe20000000000 */
[----:B------:R-:W-:Y:S01]  /*15650*/  STL [R1+0x1c0], R17 ;  /* 0x0001c01101007387 */ /* 0x000fe20000100800 */
[--C-:B------:R-:W-:Y:S01]  /*15660*/  @!P5 IMAD.IADD R11, R11, 0x1, -R5.reuse ;  /* 0x000000010b0bd824 */ /* 0x100fe200078e0a05 */
[----:B------:R-:W-:Y:S01]  /*15670*/  ISETP.GE.AND P5, PT, R3, RZ, PT ;  /* 0x000000ff0300720c */ /* 0x000fe20003fa6270 */
[----:B------:R-:W-:Y:S01]  /*15680*/  VIADD R3, R29, 0x6f ;  /* 0x0000006f1d037836 */ /* 0x000fe20000000000 */
[----:B------:R-:W-:Y:S01]  /*15690*/  IABS R22, R0 ;  /* 0x0000000000167213 */ /* 0x000fe20000000000 */
[--C-:B------:R-:W-:Y:S01]  /*156a0*/  @!P3 IMAD.IADD R12, R12, 0x1, -R5.reuse ;  /* 0x000000010c0cb824 */ /* 0x100fe200078e0a05 */
[----:B------:R0:W-:Y:S01]  /*156b0*/  STL [R1+0x1bc], R15 ;  /* 0x0001bc0f01007387 */ /* 0x0001e20000100800 */
[--C-:B------:R-:W-:Y:S01]  /*156c0*/  @!P0 IMAD.IADD R6, R6, 0x1, -R5.reuse ;  /* 0x0000000106068824 */ /* 0x100fe200078e0a05 */
[----:B------:R-:W-:Y:S01]  /*156d0*/  IABS R4, R3 ;  /* 0x0000000300047213 */ /* 0x000fe20000000000 */
[----:B------:R-:W-:Y:S01]  /*156e0*/  @!P4 IMAD.IADD R9, R9, 0x1, -R5 ;  /* 0x000000010909c824 */ /* 0x000fe200078e0a05 */
[----:B------:R-:W-:Y:S01]  /*156f0*/  ISETP.GE.AND P4, PT, R3, RZ, PT ;  /* 0x000000ff0300720c */ /* 0x000fe20003f86270 */
[----:B------:R-:W-:Y:S01]  /*15700*/  IMAD.HI.U32 R3, R8, R22, RZ ;  /* 0x0000001608037227 */ /* 0x000fe200078e00ff */
[C---:B------:R-:W-:Y:S01]  /*15710*/  ISETP.GT.U32.AND P3, PT, R5.reuse, R12, PT ;  /* 0x0000000c0500720c */ /* 0x040fe20003f64070 */
[----:B------:R-:W-:Y:S01]  /*15720*/  STL [R1+0x1b8], R16 ;  /* 0x0001b81001007387 */ /* 0x000fe20000100800 */
[----:B------:R-:W-:Y:S01]  /*15730*/  ISETP.GT.U32.AND P0, PT, R5, R6, PT ;  /* 0x000000060500720c */ /* 0x000fe20003f04070 */
[----:B------:R-:W-:Y:S01]  /*15740*/  IMAD.MOV R3, RZ, RZ, -R3 ;  /* 0x000000ffff037224 */ /* 0x000fe200078e0a03 */
[----:B------:R-:W-:Y:S01]  /*15750*/  IABS R21, R2 ;  /* 0x0000000200157213 */ /* 0x000fe20000000000 */
[----:B0-----:R-:W-:-:S02]  /*15760*/  IMAD.MOV.U32 R15, RZ, RZ, R11 ;  /* 0x000000ffff0f7224 */ /* 0x001fc400078e000b */
[----:B------:R-:W-:Y:S02]  /*15770*/  IMAD R22, R5, R3, R22 ;  /* 0x0000000305167224 */ /* 0x000fe400078e0216 */
[----:B------:R-:W-:Y:S01]  /*15780*/  @!P1 IMAD.MOV R15, RZ, RZ, -R15 ;  /* 0x000000ffff0f9224 */ /* 0x000fe200078e0a0f */
[----:B------:R-:W-:Y:S01]  /*15790*/  ISETP.GE.AND P1, PT, R10, RZ, PT ;  /* 0x000000ff0a00720c */ /* 0x000fe20003f26270 */
[----:B------:R-:W-:-:S03]  /*157a0*/  IMAD.HI.U32 R10, R8, R4, RZ ;  /* 0x00000004080a7227 */ /* 0x000fc600078e00ff */
[----:B------:R-:W-:Y:S01]  /*157b0*/  STL [R1+0x1b4], R15 ;  /* 0x0001b40f01007387 */ /* 0x000fe20000100800 */
[--C-:B------:R-:W-:Y:S01]  /*157c0*/  @!P3 IMAD.IADD R12, R12, 0x1, -R5.reuse ;  /* 0x000000010c0cb824 */ /* 0x100fe200078e0a05 */
[----:B------:R-:W-:Y:S01]  /*157d0*/  ISETP.GT.U32.AND P3, PT, R5, R22, PT ;  /* 0x000000160500720c */ /* 0x000fe20003f64070 */
[----:B------:R-:W-:Y:S01]  /*157e0*/  @!P0 IMAD.IADD R6, R6, 0x1, -R5 ;  /* 0x0000000106068824 */ /* 0x000fe200078e0a05 */
[----:B------:R-:W-:Y:S01]  /*157f0*/  ISETP.GE.AND P0, PT, R0, RZ, PT ;  /* 0x000000ff0000720c */ /* 0x000fe20003f06270 */
[----:B------:R-:W-:Y:S02]  /*15800*/  IMAD.MOV.U32 R13, RZ, RZ, R9 ;  /* 0x000000ffff0d7224 */ /* 0x000fe400078e0009 */
[----:B------:R-:W-:Y:S02]  /*15810*/  IMAD.MOV R10, RZ, RZ, -R10 ;  /* 0x000000ffff0a7224 */ /* 0x000fe400078e0a0a */
[----:B------:R-:W-:-:S04]  /*15820*/  IMAD.HI.U32 R0, R8, R21, RZ ;  /* 0x0000001508007227 */ /* 0x000fc800078e00ff */
[----:B------:R-:W-:Y:S01]  /*15830*/  @!P2 IMAD.MOV R13, RZ, RZ, -R13 ;  /* 0x000000ffff0da224 */ /* 0x000fe200078e0a0d */
[----:B------:R-:W-:Y:S01]  /*15840*/  ISETP.GE.AND P2, PT, R2, RZ, PT ;  /* 0x000000ff0200720c */ /* 0x000fe20003f46270 */
[----:B------:R-:W-:Y:S02]  /*15850*/  IMAD R4, R5, R10, R4 ;  /* 0x0000000a05047224 */ /* 0x000fe400078e0204 */
[----:B------:R-:W-:Y:S01]  /*15860*/  IMAD.MOV R0, RZ, RZ, -R0 ;  /* 0x000000ffff007224 */ /* 0x000fe200078e0a00 */
[----:B------:R0:W-:Y:S01]  /*15870*/  STL [R1+0x1b0], R13 ;  /* 0x0001b00d01007387 */ /* 0x0001e20000100800 */
[----:B------:R-:W-:Y:S02]  /*15880*/  IMAD.MOV.U32 R11, RZ, RZ, R6 ;  /* 0x000000ffff0b7224 */ /* 0x000fe400078e0006 */
[C---:B------:R-:W-:Y:S02]  /*15890*/  VIADD R10, R29.reuse, 0x6c ;  /* 0x0000006c1d0a7836 */ /* 0x040fe40000000000 */
[----:B------:R-:W-:-:S02]  /*158a0*/  VIADD R3, R29, 0x6b ;  /* 0x0000006b1d037836 */ /* 0x000fc40000000000 */
[C---:B------:R-:W-:Y:S01]  /*158b0*/  IMAD R21, R5.reuse, R0, R21 ;  /* 0x0000000005157224 */ /* 0x040fe200078e0215 */
[----:B------:R-:W-:Y:S01]  /*158c0*/  IABS R20, R10 ;  /* 0x0000000a00147213 */ /* 0x000fe20000000000 */
[----:B------:R-:W-:Y:S01]  /*158d0*/  @!P5 IMAD.MOV R11, RZ, RZ, -R11 ;  /* 0x000000ffff0bd224 */ /* 0x000fe200078e0a0b */
[----:B------:R-:W-:Y:S01]  /*158e0*/  IABS R19, R3 ;  /* 0x0000000300137213 */ /* 0x000fe20000000000 */
[----:B------:R-:W-:Y:S01]  /*158f0*/  @!P3 IMAD.IADD R22, R22, 0x1, -R5 ;  /* 0x000000011616b824 */ /* 0x000fe200078e0a05 */
[C---:B------:R-:W-:Y:S01]  /*15900*/  ISETP.GT.U32.AND P5, PT, R5.reuse, R4, PT ;  /* 0x000000040500720c */ /* 0x040fe20003fa4070 */
[----:B0-----:R-:W-:Y:S01]  /*15910*/  IMAD.MOV.U32 R13, RZ, RZ, R12 ;  /* 0x000000ffff0d7224 */ /* 0x001fe200078e000c */
[----:B------:R0:W-:Y:S01]  /*15920*/  STL [R1+0x1ac], R11 ;  /* 0x0001ac0b01007387 */ /* 0x0001e20000100800 */
[----:B------:R-:W-:Y:S01]  /*15930*/  IMAD.HI.U32 R9, R8, R19, RZ ;  /* 0x0000001308097227 */ /* 0x000fe200078e00ff */
[----:B------:R-:W-:-:S03]  /*15940*/  ISETP.GT.U32.AND P3, PT, R5, R22, PT ;  /* 0x000000160500720c */ /* 0x000fc60003f64070 */
[----:B------:R-:W-:Y:S01]  /*15950*/  @!P1 IMAD.MOV R13, RZ, RZ, -R13 ;  /* 0x000000ffff0d9224 */ /* 0x000fe200078e0a0d */
[----:B------:R-:W-:Y:S01]  /*15960*/  ISETP.GT.U32.AND P1, PT, R5, R21, PT ;  /* 0x000000150500720c */ /* 0x000fe20003f24070 */
[----:B------:R-:W-:Y:S02]  /*15970*/  IMAD.MOV R9, RZ, RZ, -R9 ;  /* 0x000000ffff097224 */ /* 0x000fe400078e0a09 */
[----:B------:R-:W-:Y:S01]  /*15980*/  VIADD R2, R29, 0x6a ;  /* 0x0000006a1d027836 */ /* 0x000fe20000000000 */
[----:B------:R1:W-:Y:S01]  /*15990*/  STL [R1+0x1a8], R13 ;  /* 0x0001a80d01007387 */ /* 0x0003e20000100800 */
[----:B0-----:R-:W-:-:S03]  /*159a0*/  IMAD.HI.U32 R11, R8, R20, RZ ;  /* 0x00000014080b7227 */ /* 0x001fc600078e00ff */
[----:B------:R-:W-:Y:S01]  /*159b0*/  IABS R15, R2 ;  /* 0x00000002000f7213 */ /* 0x000fe20000000000 */
[----:B------:R-:W-:Y:S02]  /*159c0*/  IMAD.MOV R11, RZ, RZ, -R11 ;  /* 0x000000ffff0b7224 */ /* 0x000fe400078e0a0b */
[C---:B------:R-:W-:Y:S02]  /*159d0*/  IMAD R19, R5.reuse, R9, R19 ;  /* 0x0000000905137224 */ /* 0x040fe400078e0213 */
[C---:B------:R-:W-:Y:S02]  /*159e0*/  IMAD R20, R5.reuse, R11, R20 ;  /* 0x0000000b05147224 */ /* 0x040fe400078e0214 */
[--C-:B------:R-:W-:Y:S02]  /*159f0*/  @!P5 IMAD.IADD R4, R4, 0x1, -R5.reuse ;  /* 0x000000010404d824 */ /* 0x100fe400078e0a05 */
[--C-:B------:R-:W-:Y:S01]  /*15a00*/  @!P3 IMAD.IADD R22, R22, 0x1, -R5.reuse ;  /* 0x000000011616b824 */ /* 0x100fe200078e0a05 */
[----:B------:R-:W-:Y:S01]  /*15a10*/  ISETP.GT.U32.AND P3, PT, R5, R20, PT ;  /* 0x000000140500720c */ /* 0x000fe20003f64070 */
[----:B------:R-:W-:Y:S01]  /*15a20*/  @!P1 IMAD.IADD R21, R21, 0x1, -R5 ;  /* 0x0000000115159824 */ /* 0x000fe200078e0a05 */
[----:B------:R-:W-:Y:S01]  /*15a30*/  ISETP.GT.U32.AND P1, PT, R5, R19, PT ;  /* 0x000000130500720c */ /* 0x000fe20003f24070 */
[----:B------:R-:W-:Y:S01]  /*15a40*/  VIADD R16, R29, 0x69 ;  /* 0x000000691d107836 */ /* 0x000fe20000000000 */
[----:B------:R-:W-:Y:S01]  /*15a50*/  ISETP.GT.U32.AND P5, PT, R5, R4, PT ;  /* 0x000000040500720c */ /* 0x000fe20003fa4070 */
[----:B------:R-:W-:-:S03]  /*15a60*/  IMAD.HI.U32 R6, R8, R15, RZ ;  /* 0x0000000f08067227 */ /* 0x000fc600078e00ff */
[----:B------:R-:W-:Y:S01]  /*15a70*/  IABS R14, R16 ;  /* 0x00000010000e7213 */ /* 0x000fe20000000000 */
[----:B------:R-:W-:Y:S02]  /*15a80*/  IMAD.MOV R6, RZ, RZ, -R6 ;  /* 0x000000ffff067224 */ /* 0x000fe400078e0a06 */
[C---:B------:R-:W-:Y:S02]  /*15a90*/  VIADD R17, R29.reuse, 0x68 ;  /* 0x000000681d117836 */ /* 0x040fe40000000000 */
[----:B------:R-:W-:Y:S02]  /*15aa0*/  VIADD R18, R29, 0x67 ;  /* 0x000000671d127836 */ /* 0x000fe40000000000 */
[----:B------:R-:W-:Y:S01]  /*15ab0*/  IMAD R15, R5, R6, R15 ;  /* 0x00000006050f7224 */ /* 0x000fe200078e020f */
[----:B-1----:R-:W-:Y:S01]  /*15ac0*/  IABS R13, R17 ;  /* 0x00000011000d7213 */ /* 0x002fe20000000000 */
[--C-:B------:R-:W-:Y:S01]  /*15ad0*/  @!P3 IMAD.IADD R20, R20, 0x1, -R5.reuse ;  /* 0x000000011414b824 */ /* 0x100fe200078e0a05 */
[----:B------:R-:W-:Y:S01]  /*15ae0*/  IABS R12, R18 ;  /* 0x00000012000c7213 */ /* 0x000fe20000000000 */
[--C-:B------:R-:W-:Y:S01]  /*15af0*/  @!P1 IMAD.IADD R19, R19, 0x1, -R5.reuse ;  /* 0x0000000113139824 */ /* 0x100fe200078e0a05 */
[C---:B------:R-:W-:Y:S01]  /*15b00*/  ISETP.GT.U32.AND P3, PT, R5.reuse, R21, PT ;  /* 0x000000150500720c */ /* 0x040fe20003f64070 */
[----:B------:R-:W-:Y:S01]  /*15b10*/  @!P5 IMAD.IADD R4, R4, 0x1, -R5 ;  /* 0x000000010404d824 */ /* 0x000fe200078e0a05 */
[----:B------:R-:W-:Y:S01]  /*15b20*/  ISETP.GE.AND P5, PT, R10, RZ, PT ;  /* 0x000000ff0a00720c */ /* 0x000fe20003fa6270 */
[----:B------:R-:W-:Y:S01]  /*15b30*/  IMAD.HI.U32 R0, R8, R14, RZ ;  /* 0x0000000e08007227 */ /* 0x000fe200078e00ff */
[----:B------:R-:W-:-:S03]  /*15b40*/  ISETP.GT.U32.AND P1, PT, R5, R19, PT ;  /* 0x000000130500720c */ /* 0x000fc60003f24070 */
[----:B------:R-:W-:Y:S01]  /*15b50*/  @!P0 IMAD.MOV R22, RZ, RZ, -R22 ;  /* 0x000000ffff168224 */ /* 0x000fe200078e0a16 */
[----:B------:R-:W-:Y:S01]  /*15b60*/  ISETP.GT.U32.AND P0, PT, R5, R15, PT ;  /* 0x0000000f0500720c */ /* 0x000fe20003f04070 */
[----:B------:R-:W-:Y:S02]  /*15b70*/  IMAD.MOV.U32 R23, RZ, RZ, R4 ;  /* 0x000000ffff177224 */ /* 0x000fe400078e0004 */
[----:B------:R-:W-:Y:S02]  /*15b80*/  IMAD.MOV R0, RZ, RZ, -R0 ;  /* 0x000000ffff007224 */ /* 0x000fe400078e0a00 */
[----:B------:R-:W-:-:S04]  /*15b90*/  IMAD.HI.U32 R6, R8, R13, RZ ;  /* 0x0000000d08067227 */ /* 0x000fc800078e00ff */
[----:B------:R-:W-:-:S04]  /*15ba0*/  IMAD.HI.U32 R4, R8, R12, RZ ;  /* 0x0000000c08047227 */ /* 0x000fc800078e00ff */
[C---:B------:R-:W-:Y:S02]  /*15bb0*/  IMAD R14, R5.reuse, R0, R14 ;  /* 0x00000000050e7224 */ /* 0x040fe400078e020e */
[----:B------:R-:W-:Y:S02]  /*15bc0*/  IMAD.MOV R6, RZ, RZ, -R6 ;  /* 0x000000ffff067224 */ /* 0x000fe400078e0a06 */
[----:B------:R-:W-:Y:S02]  /*15bd0*/  IMAD.MOV R4, RZ, RZ, -R4 ;  /* 0x000000ffff047224 */ /* 0x000fe400078e0a04 */
[----:B------:R-:W-:Y:S01]  /*15be0*/  @!P4 IMAD.MOV R23, RZ, RZ, -R23 ;  /* 0x000000ffff17c224 */ /* 0x000fe200078e0a17 */
[----:B------:R-:W-:Y:S01]  /*15bf0*/  ISETP.GT.U32.AND P4, PT, R5, R20, PT ;  /* 0x000000140500720c */ /* 0x000fe20003f84070 */
[----:B------:R-:W-:Y:S01]  /*15c00*/  @!P3 IMAD.IADD R21, R21, 0x1, -R5 ;  /* 0x000000011515b824 */ /* 0x000fe200078e0a05 */
[C---:B------:R-:W-:Y:S01]  /*15c10*/  ISETP.GT.U32.AND P3, PT, R5.reuse, R14, PT ;  /* 0x0000000e0500720c */ /* 0x040fe20003f64070 */
[C---:B------:R-:W-:Y:S01]  /*15c20*/  IMAD R13, R5.reuse, R6, R13 ;  /* 0x00000006050d7224 */ /* 0x040fe200078e020d */
[----:B------:R0:W-:Y:S01]  /*15c30*/  STL [R1+0x1a4], R23 ;  /* 0x0001a41701007387 */ /* 0x0001e20000100800 */
[----:B------:R-:W-:-:S02]  /*15c40*/  IMAD R12, R5, R4, R12 ;  /* 0x00000004050c7224 */ /* 0x000fc400078e020c */
        /* <DEDUP_REMOVED lines=9> */
[----:B------:R-:W-:Y:S01]  /*15ce0*/  ISETP.GE.AND P4, PT, R3, RZ, PT ;  /* 0x000000ff0300720c */ /* 0x000fe20003f86270 */
[----:B------:R-:W-:Y:S01]  /*15cf0*/  @!P3 IMAD.IADD R14, R14, 0x1, -R5 ;  /* 0x000000010e0eb824 */ /* 0x000fe200078e0a05 */
[----:B------:R-:W-:Y:S01]  /*15d00*/  IABS R10, R9 ;  /* 0x00000009000a7213 */ /* 0x000fe20000000000 */
[----:B------:R-:W-:Y:S01]  /*15d10*/  IMAD.HI.U32 R6, R8, R11, RZ ;  /* 0x0000000b08067227 */ /* 0x000fe200078e00ff */
[----:B------:R-:W-:-:S03]  /*15d20*/  ISETP.GE.AND P3, PT, R2, RZ, PT ;  /* 0x000000ff0200720c */ /* 0x000fc60003f66270 */
[----:B------:R-:W-:Y:S02]  /*15d30*/  IMAD.MOV R6, RZ, RZ, -R6 ;  /* 0x000000ffff067224 */ /* 0x000fe400078e0a06 */
[--C-:B------:R-:W-:Y:S01]  /*15d40*/  @!P1 IMAD.IADD R13, R13, 0x1, -R5.reuse ;  /* 0x000000010d0d9824 */ /* 0x100fe200078e0a05 */
[C---:B------:R-:W-:Y:S01]  /*15d50*/  ISETP.GT.U32.AND P1, PT, R5.reuse, R15, PT ;  /* 0x0000000f0500720c */ /* 0x040fe20003f24070 */
[----:B------:R-:W-:Y:S01]  /*15d60*/  @!P0 IMAD.IADD R12, R12, 0x1, -R5 ;  /* 0x000000010c0c8824 */ /* 0x000fe200078e0a05 */
[----:B------:R-:W-:Y:S01]  /*15d70*/  ISETP.GT.U32.AND P0, PT, R5, R14, PT ;  /* 0x0000000e0500720c */ /* 0x000fe20003f04070 */
[----:B------:R-:W-:-:S04]  /*15d80*/  IMAD.HI.U32 R3, R8, R10, RZ ;  /* 0x0000000a08037227 */ /* 0x000fc800078e00ff */
[----:B------:R-:W-:Y:S02]  /*15d90*/  IMAD R11, R5, R6, R11 ;  /* 0x00000006050b7224 */ /* 0x000fe400078e020b */
[----:B0-----:R-:W-:Y:S02]  /*15da0*/  IMAD.MOV.U32 R23, RZ, RZ, R21 ;  /* 0x000000ffff177224 */ /* 0x001fe400078e0015 */
[----:B-1----:R-:W-:Y:S02]  /*15db0*/  IMAD.MOV.U32 R22, RZ, RZ, R20 ;  /* 0x000000ffff167224 */ /* 0x002fe400078e0014 */
[----:B------:R-:W-:Y:S02]  /*15dc0*/  IMAD.MOV R3, RZ, RZ, -R3 ;  /* 0x000000ffff037224 */ /* 0x000fe400078e0a03 */
[----:B------:R-:W-:Y:S02]  /*15dd0*/  VIADD R2, R29, 0x64 ;  /* 0x000000641d027836 */ /* 0x000fe40000000000 */
[----:B------:R-:W-:Y:S01]  /*15de0*/  @!P2 IMAD.MOV R23, RZ, RZ, -R23 ;  /* 0x000000ffff17a224 */ /* 0x000fe200078e0a17 */
[C---:B------:R-:W-:Y:S01]  /*15df0*/  ISETP.GT.U32.AND P2, PT, R5.reuse, R13, PT ;  /* 0x0000000d0500720c */ /* 0x040fe20003f44070 */
[----:B------:R-:W-:Y:S01]  /*15e00*/  @!P4 IMAD.MOV R19, RZ, RZ, -R19 ;  /* 0x000000ffff13c224 */ /* 0x000fe200078e0a13 */
[C---:B------:R-:W-:Y:S01]  /*15e10*/  ISETP.GT.U32.AND P4, PT, R5.reuse, R11, PT ;  /* 0x0000000b0500720c */ /* 0x040fe20003f84070 */
[----:B------:R-:W-:Y:S01]  /*15e20*/  @!P5 IMAD.MOV R22, RZ, RZ, -R22 ;  /* 0x000000ffff16d224 */ /* 0x000fe200078e0a16 */
[----:B------:R-:W-:Y:S01]  /*15e30*/  IABS R6, R2 ;  /* 0x0000000200067213 */ /* 0x000fe20000000000 */
[C---:B------:R-:W-:Y:S01]  /*15e40*/  IMAD R10, R5.reuse, R3, R10 ;  /* 0x00000003050a7224 */ /* 0x040fe200078e020a */
[----:B------:R-:W-:Y:S01]  /*15e50*/  ISETP.GT.U32.AND P5, PT, R5, R12, PT ;  /* 0x0000000c0500720c */ /* 0x000fe20003fa4070 */
[----:B------:R-:W-:Y:S01]  /*15e60*/  STL [R1+0x19c], R23 ;  /* 0x00019c1701007387 */ /* 0x000fe20000100800 */
[----:B------:R-:W-:-:S02]  /*15e70*/  VIADD R4, R29, 0x63 ;  /* 0x000000631d047836 */ /* 0x000fc40000000000 */
[--C-:B------:R-:W-:Y:S01]  /*15e80*/  @!P1 IMAD.IADD R15, R15, 0x1, -R5.reuse ;  /* 0x000000010f0f9824 */ /* 0x100fe200078e0a05 */
[----:B------:R-:W-:Y:S01]  /*15e90*/  STL [R1+0x198], R22 ;  /* 0x0001981601007387 */ /* 0x000fe20000100800 */
[--C-:B------:R-:W-:Y:S01]  /*15ea0*/  @!P0 IMAD.IADD R14, R14, 0x1, -R5.reuse ;  /* 0x000000010e0e8824 */ /* 0x100fe200078e0a05 */
[----:B------:R-:W-:Y:S01]  /*15eb0*/  ISETP.GE.AND P1, PT, R16, RZ, PT ;  /* 0x000000ff1000720c */ /* 0x000fe20003f26270 */
[--C-:B------:R-:W-:Y:S01]  /*15ec0*/  @!P2 IMAD.IADD R13, R13, 0x1, -R5.reuse ;  /* 0x000000010d0da824 */ /* 0x100fe200078e0a05 */
[----:B------:R0:W-:Y:S01]  /*15ed0*/  STL [R1+0x194], R19 ;  /* 0x0001941301007387 */ /* 0x0001e20000100800 */
[----:B------:R-:W-:Y:S01]  /*15ee0*/  ISETP.GT.U32.AND P0, PT, R5, R10, PT ;  /* 0x0000000a0500720c */ /* 0x000fe20003f04070 */
[--C-:B------:R-:W-:Y:S01]  /*15ef0*/  @!P4 IMAD.IADD R11, R11, 0x1, -R5.reuse ;  /* 0x000000010b0bc824 */ /* 0x100fe200078e0a05 */
[----:B------:R-:W-:Y:S01]  /*15f00*/  IABS R3, R4 ;  /* 0x0000000400037213 */ /* 0x000fe20000000000 */
[----:B------:R-:W-:Y:S01]  /*15f10*/  @!P5 IMAD.IADD R12, R12, 0x1, -R5 ;  /* 0x000000010c0cd824 */ /* 0x000fe200078e0a05 */
[----:B------:R-:W-:Y:S01]  /*15f20*/  ISETP.GE.AND P4, PT, R0, RZ, PT ;  /* 0x000000ff0000720c */ /* 0x000fe20003f86270 */
[----:B------:R-:W-:Y:S01]  /*15f30*/  VIADD R0, R29, 0x62 ;  /* 0x000000621d007836 */ /* 0x000fe20000000000 */
[----:B------:R-:W-:Y:S01]  /*15f40*/  ISETP.GE.AND P5, PT, R18, RZ, PT ;  /* 0x000000ff1200720c */ /* 0x000fe20003fa6270 */
[----:B------:R-:W-:Y:S01]  /*15f50*/  IMAD.HI.U32 R16, R8, R3, RZ ;  /* 0x0000000308107227 */ /* 0x000fe200078e00ff */
[----:B------:R-:W-:-:S03]  /*15f60*/  ISETP.GE.AND P2, PT, R17, RZ, PT ;  /* 0x000000ff1100720c */ /* 0x000fc60003f46270 */
[----:B0-----:R-:W-:-:S04]  /*15f70*/  IMAD.HI.U32 R19, R8, R6, RZ ;  /* 0x0000000608137227 */ /* 0x001fc800078e00ff */
[----:B------:R-:W-:Y:S02]  /*15f80*/  IMAD.MOV R19, RZ, RZ, -R19 ;  /* 0x000000ffff137224 */ /* 0x000fe400078e0a13 */
[----:B------:R-:W-:Y:S02]  /*15f90*/  IMAD.MOV.U32 R20, RZ, RZ, R14 ;  /* 0x000000ffff147224 */ /* 0x000fe400078e000e */
[C---:B------:R-:W-:Y:S02]  /*15fa0*/  IMAD R6, R5.reuse, R19, R6 ;  /* 0x0000001305067224 */ /* 0x040fe400078e0206 */
[----:B------:R-:W-:Y:S02]  /*15fb0*/  IMAD.MOV R16, RZ, RZ, -R16 ;  /* 0x000000ffff107224 */ /* 0x000fe400078e0a10 */
[----:B------:R-:W-:Y:S01]  /*15fc0*/  IMAD.MOV.U32 R21, RZ, RZ, R15 ;  /* 0x000000ffff157224 */ /* 0x000fe200078e000f */
[----:B------:R-:W-:Y:S01]  /*15fd0*/  IABS R15, R0 ;  /* 0x00000000000f7213 */ /* 0x000fe20000000000 */
[----:B------:R-:W-:Y:S01]  /*15fe0*/  @!P0 IMAD.IADD R10, R10, 0x1, -R5 ;  /* 0x000000010a0a8824 */ /* 0x000fe200078e0a05 */
[C---:B------:R-:W-:Y:S01]  /*15ff0*/  ISETP.GT.U32.AND P0, PT, R5.reuse, R11, PT ;  /* 0x0000000b0500720c */ /* 0x040fe20003f04070 */
[----:B------:R-:W-:Y:S01]  /*16000*/  @!P1 IMAD.MOV R20, RZ, RZ, -R20 ;  /* 0x000000ffff149224 */ /* 0x000fe200078e0a14 */
[C---:B------:R-:W-:Y:S01]  /*16010*/  ISETP.GT.U32.AND P1, PT, R5.reuse, R6, PT ;  /* 0x000000060500720c */ /* 0x040fe20003f24070 */
[----:B------:R-:W-:-:S02]  /*16020*/  IMAD R3, R5, R16, R3 ;  /* 0x0000001005037224 */ /* 0x000fc400078e0203 */
[----:B------:R-:W-:Y:S02]  /*16030*/  IMAD.MOV.U32 R16, RZ, RZ, R13 ;  /* 0x000000ffff107224 */ /* 0x000fe400078e000d */
[----:B------:R-:W-:Y:S02]  /*16040*/  IMAD.MOV.U32 R14, RZ, RZ, R15 ;  /* 0x000000ffff0e7224 */ /* 0x000fe400078e000f */
[----:B------:R-:W-:Y:S02]  /*16050*/  IMAD.MOV.U32 R13, RZ, RZ, R12 ;  /* 0x000000ffff0d7224 */ /* 0x000fe400078e000c */
[----:B------:R-:W-:Y:S01]  /*16060*/  @!P3 IMAD.MOV R21, RZ, RZ, -R21 ;  /* 0x000000ffff15b224 */ /* 0x000fe200078e0a15 */
[----:B------:R-:W-:Y:S01]  /*16070*/  ISETP.GT.U32.AND P3, PT, R5, R10, PT ;  /* 0x0000000a0500720c */ /* 0x000fe20003f64070 */
[----:B------:R-:W-:-:S03]  /*16080*/  IMAD.HI.U32 R12, R8, R14, RZ ;  /* 0x0000000e080c7227 */ /* 0x000fc600078e00ff */
[----:B------:R-:W-:Y:S01]  /*16090*/  STL [R1+0x190], R21 ;  /* 0x0001901501007387 */ /* 0x000fe20000100800 */
[----:B------:R-:W-:Y:S01]  /*160a0*/  @!P5 IMAD.MOV R13, RZ, RZ, -R13 ;  /* 0x000000ffff0dd224 */ /* 0x000fe200078e0a0d */
[----:B------:R-:W-:Y:S01]  /*160b0*/  ISETP.GT.U32.AND P5, PT, R5, R3, PT ;  /* 0x000000030500720c */ /* 0x000fe20003fa4070 */
[----:B------:R-:W-:Y:S01]  /*160c0*/  @!P2 IMAD.MOV R16, RZ, RZ, -R16 ;  /* 0x000000ffff10a224 */ /* 0x000fe200078e0a10 */
[----:B------:R-:W-:Y:S01]  /*160d0*/  STL [R1+0x18c], R20 ;  /* 0x00018c1401007387 */ /* 0x000fe20000100800 */
[--C-:B------:R-:W-:Y:S01]  /*160e0*/  @!P0 IMAD.IADD R11, R11, 0x1, -R5.reuse ;  /* 0x000000010b0b8824 */ /* 0x100fe200078e0a05 */
[----:B------:R-:W-:Y:S01]  /*160f0*/  ISETP.GE.AND P0, PT, R2, RZ, PT ;  /* 0x000000ff0200720c */ /* 0x000fe20003f06270 */
[----:B------:R-:W-:Y:S01]  /*16100*/  IMAD.MOV R12, RZ, RZ, -R12 ;  /* 0x000000ffff0c7224 */ /* 0x000fe200078e0a0c */
[----:B------:R0:W-:Y:S01]  /*16110*/  STL [R1+0x188], R16 ;  /* 0x0001881001007387 */ /* 0x0001e20000100800 */
[--C-:B------:R-:W-:Y:S01]  /*16120*/  @!P1 IMAD.IADD R6, R6, 0x1, -R5.reuse ;  /* 0x0000000106069824 */ /* 0x100fe200078e0a05 */
[----:B------:R-:W-:Y:S01]  /*16130*/  ISETP.GE.AND P2, PT, R9, RZ, PT ;  /* 0x000000ff0900720c */ /* 0x000fe20003f46270 */
[----:B------:R-:W-:Y:S01]  /*16140*/  IMAD R2, R5, R12, R14 ;  /* 0x0000000c05027224 */ /* 0x000fe200078e020e */
[----:B------:R1:W-:Y:S01]  /*16150*/  STL [R1+0x184], R13 ;  /* 0x0001840d01007387 */ /* 0x0003e20000100800 */
[----:B------:R-:W-:Y:S01]  /*16160*/  VIADD R9, R29, 0x61 ;  /* 0x000000611d097836 */ /* 0x000fe20000000000 */
[----:B------:R-:W-:Y:S01]  /*16170*/  ISETP.GT.U32.AND P1, PT, R5, R6, PT ;  /* 0x000000060500720c */ /* 0x000fe20003f24070 */
[----:B------:R-:W-:-:S02]  /*16180*/  @!P5 IMAD.IADD R3, R3, 0x1, -R5 ;  /* 0x000000010303d824 */ /* 0x000fc400078e0a05 */
[----:B------:R-:W-:Y:S01]  /*16190*/  @!P3 IMAD.IADD R10, R10, 0x1, -R5 ;  /* 0x000000010a0ab824 */ /* 0x000fe200078e0a05 */
[----:B------:R-:W-:Y:S01]  /*161a0*/  IABS R15, R9 ;  /* 0x00000009000f7213 */ /* 0x000fe20000000000 */
[----:B0-----:R-:W-:Y:S01]  /*161b0*/  IMAD.MOV.U32 R16, RZ, RZ, R11 ;  /* 0x000000ffff107224 */ /* 0x001fe200078e000b */
[----:B------:R-:W-:Y:S01]  /*161c0*/  ISETP.GE.AND P3, PT, R4, RZ, PT ;  /* 0x000000ff0400720c */ /* 0x000fe20003f66270 */
[----:B------:R-:W-:Y:S01]  /*161d0*/  VIADD R4, R29, 0x60 ;  /* 0x000000601d047836 */ /* 0x000fe20000000000 */
[C---:B------:R-:W-:Y:S01]  /*161e0*/  ISETP.GT.U32.AND P5, PT, R5.reuse, R3, PT ;  /* 0x000000030500720c */ /* 0x040fe20003fa4070 */
[----:B------:R-:W-:Y:S01]  /*161f0*/  @!P4 IMAD.MOV R16, RZ, RZ, -R16 ;  /* 0x000000ffff10c224 */ /* 0x000fe200078e0a10 */
[----:B------:R-:W-:Y:S01]  /*16200*/  ISETP.GT.U32.AND P4, PT, R5, R2, PT ;  /* 0x000000020500720c */ /* 0x000fe20003f84070 */
[----:B------:R-:W-:-:S03]  /*16210*/  IMAD.HI.U32 R11, R8, R15, RZ ;  /* 0x0000000f080b7227 */ /* 0x000fc600078e00ff */
[----:B------:R-:W-:Y:S01]  /*16220*/  STL [R1+0x180], R16 ;  /* 0x0001801001007387 */ /* 0x000fe20000100800 */
[----:B-1----:R-:W-:Y:S01]  /*16230*/  IMAD.MOV.U32 R13, RZ, RZ, R10 ;  /* 0x000000ffff0d7224 */ /* 0x002fe200078e000a */
[----:B------:R-:W-:Y:S01]  /*16240*/  IABS R10, R4 ;  /* 0x00000004000a7213 */ /* 0x000fe20000000000 */
[----:B------:R-:W-:Y:S01]  /*16250*/  @!P1 IMAD.IADD R6, R6, 0x1, -R5 ;  /* 0x0000000106069824 */ /* 0x000fe200078e0a05 */
[----:B------:R-:W-:Y:S01]  /*16260*/  ISETP.GE.AND P1, PT, R9, RZ, PT ;  /* 0x000000ff0900720c */ /* 0x000fe20003f26270 */
[----:B------:R-:W-:Y:S02]  /*16270*/  IMAD.MOV R11, RZ, RZ, -R11 ;  /* 0x000000ffff0b7224 */ /* 0x000fe400078e0a0b */
[----:B------:R-:W-:Y:S01]  /*16280*/  @!P2 IMAD.MOV R13, RZ, RZ, -R13 ;  /* 0x000000ffff0da224 */ /* 0x000fe200078e0a0d */
[----:B------:R-:W-:Y:S01]  /*16290*/  ISETP.GE.AND P2, PT, R0, RZ, PT ;  /* 0x000000ff0000720c */ /* 0x000fe20003f46270 */
[----:B------:R-:W-:Y:S02]  /*162a0*/  IMAD.MOV.U32 R12, RZ, RZ, R6 ;  /* 0x000000ffff0c7224 */ /* 0x000fe400078e0006 */
[----:B------:R-:W-:Y:S01]  /*162b0*/  @!P4 IMAD.IADD R2, R2, 0x1, -R5 ;  /* 0x000000010202c824 */ /* 0x000fe200078e0a05 */
[----:B------:R-:W-:Y:S01]  /*162c0*/  ISETP.GE.AND P4, PT, R4, RZ, PT ;  /* 0x000000ff0400720c */ /* 0x000fe20003f86270 */
[----:B------:R-:W-:Y:S01]  /*162d0*/  VIADD R0, R29, 0x5f ;  /* 0x0000005f1d007836 */ /* 0x000fe20000000000 */
[----:B------:R-:W-:Y:S01]  /*162e0*/  STL [R1+0x17c], R13 ;  /* 0x00017c0d01007387 */ /* 0x000fe20000100800 */
[----:B------:R-:W-:-:S02]  /*162f0*/  IMAD R15, R5, R11, R15 ;  /* 0x0000000b050f7224 */ /* 0x000fc400078e020f */
[----:B------:R-:W-:Y:S01]  /*16300*/  IMAD.MOV.U32 R9, RZ, RZ, R10 ;  /* 0x000000ffff097224 */ /* 0x000fe200078e000a */
[----:B------:R-:W-:Y:S01]  /*16310*/  IABS R11, R0 ;  /* 0x00000000000b7213 */ /* 0x000fe20000000000 */
[----:B------:R-:W-:Y:S01]  /*16320*/  @!P0 IMAD.MOV R12, RZ, RZ, -R12 ;  /* 0x000000ffff0c8224 */ /* 0x000fe200078e0a0c */
[----:B------:R-:W-:Y:S01]  /*16330*/  ISETP.GT.U32.AND P0, PT, R5, R2, PT ;  /* 0x000000020500720c */ /* 0x000fe20003f04070 */
[----:B------:R-:W-:Y:S01]  /*16340*/  @!P5 IMAD.IADD R3, R3, 0x1, -R5 ;  /* 0x000000010303d824 */ /* 0x000fe200078e0a05 */
[----:B------:R-:W-:Y:S01]  /*16350*/  ISETP.GT.U32.AND P5, PT, R5, R15, PT ;  /* 0x0000000f0500720c */ /* 0x000fe20003fa4070 */
[----:B------:R-:W-:Y:S01]  /*16360*/  IMAD.HI.U32 R6, R8, R9, RZ ;  /* 0x0000000908067227 */ /* 0x000fe200078e00ff */
[----:B------:R0:W-:Y:S03]  /*16370*/  STL [R1+0x178], R12 ;  /* 0x0001780c01007387 */ /* 0x0001e60000100800 */
[----:B------:R-:W-:-:S02]  /*16380*/  IMAD.MOV R6, RZ, RZ, -R6 ;  /* 0x000000ffff067224 */ /* 0x000fc400078e0a06 */
[----:B------:R-:W-:Y:S02]  /*16390*/  IMAD.MOV.U32 R10, RZ, RZ, R11 ;  /* 0x000000ffff0a7224 */ /* 0x000fe400078e000b */
[----:B------:R-:W-:Y:S02]  /*163a0*/  IMAD R9, R5, R6, R9 ;  /* 0x0000000605097224 */ /* 0x000fe400078e0209 */
[----:B------:R-:W-:-:S04]  /*163b0*/  IMAD.HI.U32 R4, R8, R10, RZ ;  /* 0x0000000a08047227 */ /* 0x000fc800078e00ff */
[--C-:B------:R-:W-:Y:S01]  /*163c0*/  @!P0 IMAD.IADD R2, R2, 0x1, -R5.reuse ;  /* 0x0000000102028824 */ /* 0x100fe200078e0a05 */
[----:B------:R-:W-:Y:S01]  /*163d0*/  ISETP.GT.U32.AND P0, PT, R5, R9, PT ;  /* 0x000000090500720c */ /* 0x000fe20003f04070 */
        /* <DEDUP_REMOVED lines=12> */
[----:B------:R-:W-:Y:S01]  /*164a0*/  ISETP.GT.U32.AND P2, PT, R5, R10, PT ;  /* 0x0000000a0500720c */ /* 0x000fe20003f44070 */
[--C-:B------:R-:W-:Y:S01]  /*164b0*/  @!P0 IMAD.IADD R9, R9, 0x1, -R5.reuse ;  /* 0x0000000109098824 */ /* 0x100fe200078e0a05 */
[----:B------:R-:W-:Y:S01]  /*164c0*/  IABS R2, R6 ;  /* 0x0000000600027213 */ /* 0x000fe20000000000 */
[C---:B------:R-:W-:Y:S01]  /*164d0*/  IMAD.HI.U32 R4, R8.reuse, R0, RZ ;  /* 0x0000000008047227 */ /* 0x040fe200078e00ff */
        /* <DEDUP_REMOVED lines=8> */
[C---:B------:R-:W-:Y:S02]  /*16560*/  IMAD R0, R5.reuse, R4, R0 ;  /* 0x0000000405007224 */ /* 0x040fe400078e0200 */
        /* <DEDUP_REMOVED lines=10> */
[--C-:B------:R-:W-:Y:S01]  /*16610*/  @!P0 IMAD.IADD R9, R9, 0x1, -R5.reuse ;  /* 0x0000000109098824 */ /* 0x100fe200078e0a05 */
[C---:B------:R-:W-:Y:S01]  /*16620*/  ISETP.GT.U32.AND P0, PT, R5.reuse, R2, PT ;  /* 0x000000020500720c */ /* 0x040fe20003f04070 */
[----:B------:R-:W-:Y:S02]  /*16630*/  IMAD.MOV R14, RZ, RZ, -R14 ;  /* 0x000000ffff0e7224 */ /* 0x000fe400078e0a0e */
[----:B------:R-:W-:Y:S01]  /*16640*/  @!P2 IMAD.IADD R10, R10, 0x1, -R5 ;  /* 0x000000010a0aa824 */ /* 0x000fe200078e0a05 */
[----:B------:R-:W-:Y:S01]  /*16650*/  ISETP.GE.AND P2, PT, R6, RZ, PT ;  /* 0x000000ff0600720c */ /* 0x000fe20003f46270 */
[----:B------:R-:W-:Y:S01]  /*16660*/  IMAD R3, R5, R14, R3 ;  /* 0x0000000e05037224 */ /* 0x000fe200078e0203 */
[----:B------:R-:W-:Y:S01]  /*16670*/  IABS R14, R27 ;  /* 0x0000001b000e7213 */ /* 0x000fe20000000000 */
[----:B------:R-:W-:-:S02]  /*16680*/  @!P1 IMAD.IADD R0, R0, 0x1, -R5 ;  /* 0x0000000100009824 */ /* 0x000fc400078e0a05 */
[----:B-1----:R-:W-:Y:S01]  /*16690*/  VIADD R11, R29, 0x5b ;  /* 0x0000005b1d0b7836 */ /* 0x002fe20000000000 */
[C---:B------:R-:W-:Y:S01]  /*166a0*/  ISETP.GT.U32.AND P1, PT, R5.reuse, R3, PT ;  /* 0x000000030500720c */ /* 0x040fe20003f24070 */
        /* <DEDUP_REMOVED lines=10> */
[--C-:B------:R-:W-:Y:S01]  /*16750*/  @!P0 IMAD.IADD R0, R0, 0x1, -R5.reuse ;  /* 0x0000000100008824 */ /* 0x100fe200078e0a05 */
        /* <DEDUP_REMOVED lines=10> */
[C---:B------:R-:W-:Y:S01]  /*16800*/  VIADD R14, R29.reuse, 0x58 ;  /* 0x000000581d0e7836 */ /* 0x040fe20000000000 */
[----:B------:R-:W-:Y:S01]  /*16810*/  STL [R1+0x168], R16 ;  /* 0x0001681001007387 */ /* 0x000fe20000100800 */
[----:B------:R-:W-:Y:S01]  /*16820*/  @!P0 IMAD.IADD R6, R6, 0x1, -R5 ;  /* 0x0000000106068824 */ /* 0x000fe200078e0a05 */
[----:B------:R-:W-:Y:S01]  /*16830*/  IABS R9, R13 ;  /* 0x0000000d00097213 */ /* 0x000fe20000000000 */
[----:B------:R-:W-:Y:S01]  /*16840*/  VIADD R19, R29, 0x53 ;  /* 0x000000531d137836 */ /* 0x000fe20000000000 */
[----:B------:R0:W-:Y:S01]  /*16850*/  STL [R1+0x164], R15 ;  /* 0x0001640f01007387 */ /* 0x0001e20000100800 */
[----:B------:R-:W-:-:S02]  /*16860*/  IABS R10, R14 ;  /* 0x0000000e000a7213 */ /* 0x000fc40000000000 */
[--C-:B------:R-:W-:Y:S01]  /*16870*/  @!P4 IMAD.IADD R2, R2, 0x1, -R5.reuse ;  /* 0x000000010202c824 */ /* 0x100fe200078e0a05 */
[----:B------:R-:W-:Y:S01]  /*16880*/  ISETP.GE.AND P4, PT, R12, RZ, PT ;  /* 0x000000ff0c00720c */ /* 0x000fe20003f86270 */
[----:B------:R-:W-:Y:S01]  /*16890*/  @!P3 IMAD.IADD R4, R4, 0x1, -R5 ;  /* 0x000000010404b824 */ /* 0x000fe200078e0a05 */
[C---:B------:R-:W-:Y:S01]  /*168a0*/  ISETP.GT.U32.AND P0, PT, R5.reuse, R6, PT ;  /* 0x000000060500720c */ /* 0x040fe20003f04070 */
[C---:B------:R-:W-:Y:S01]  /*168b0*/  IMAD.HI.U32 R12, R8.reuse, R9, RZ ;  /* 0x00000009080c7227 */ /* 0x040fe200078e00ff */
[----:B------:R-:W-:Y:S02]  /*168c0*/  IABS R23, R19 ;  /* 0x0000001300177213 */ /* 0x000fe40000000000 */
        /* <DEDUP_REMOVED lines=16> */
[----:B------:R-:W-:-:S04]  /*169d0*/  IMAD.HI.U32 R22, R8, R12, RZ ;  /* 0x0000000c08167227 */ /* 0x000fc800078e00ff */
[----:B------:R-:W-:Y:S02]  /*169e0*/  IMAD.MOV R17, RZ, RZ, -R17 ;  /* 0x000000ffff117224 */ /* 0x000fe400078e0a11 */
[----:B------:R-:W-:Y:S01]  /*169f0*/  @!P3 IMAD.IADD R4, R4, 0x1, -R5 ;  /* 0x000000010404b824 */ /* 0x000fe200078e0a05 */
[C---:B------:R-:W-:Y:S01]  /*16a00*/  ISETP.GT.U32.AND P3, PT, R5.reuse, R9, PT ;  /* 0x000000090500720c */ /* 0x040fe20003f64070 */
[----:B------:R-:W-:Y:S02]  /*16a10*/  IMAD.MOV R22, RZ, RZ, -R22 ;  /* 0x000000ffff167224 */ /* 0x000fe400078e0a16 */
[C---:B------:R-:W-:Y:S02]  /*16a20*/  IMAD R11, R5.reuse, R17, R11 ;  /* 0x00000011050b7224 */ /* 0x040fe400078e020b */
[----:B------:R-:W-:Y:S02]  /*16a30*/  IMAD R12, R5, R22, R12 ;  /* 0x00000016050c7224 */ /* 0x000fe400078e020c */
[----:B------:R-:W-:-:S02]  /*16a40*/  VIADD R17, R29, 0x55 ;  /* 0x000000551d117836 */ /* 0x000fc40000000000 */
[--C-:B------:R-:W-:Y:S01]  /*16a50*/  @!P0 IMAD.IADD R10, R10, 0x1, -R5.reuse ;  /* 0x000000010a0a8824 */ /* 0x100fe200078e0a05 */
[----:B------:R-:W-:Y:S01]  /*16a60*/  ISETP.GT.U32.AND P0, PT, R5, R12, PT ;  /* 0x0000000c0500720c */ /* 0x000fe20003f04070 */
[----:B------:R-:W-:Y:S01]  /*16a70*/  @!P5 IMAD.MOV R0, RZ, RZ, -R0 ;  /* 0x000000ffff00d224 */ /* 0x000fe200078e0a00 */
[----:B------:R-:W-:Y:S01]  /*16a80*/  IABS R20, R17 ;  /* 0x0000001100147213 */ /* 0x000fe20000000000 */
[----:B------:R-:W-:Y:S01]  /*16a90*/  @!P3 IMAD.IADD R9, R9, 0x1, -R5 ;  /* 0x000000010909b824 */ /* 0x000fe200078e0a05 */
[----:B------:R-:W-:Y:S01]  /*16aa0*/  ISETP.GT.U32.AND P3, PT, R5, R11, PT ;  /* 0x0000000b0500720c */ /* 0x000fe20003f64070 */
[----:B------:R-:W-:Y:S02]  /*16ab0*/  @!P2 IMAD.MOV R2, RZ, RZ, -R2 ;  /* 0x000000ffff02a224 */ /* 0x000fe400078e0a02 */
[----:B------:R-:W-:-:S04]  /*16ac0*/  IMAD.HI.U32 R24, R8, R20, RZ ;  /* 0x0000001408187227 */ /* 0x000fc800078e00ff */
[----:B------:R-:W-:Y:S02]  /*16ad0*/  IMAD.MOV R24, RZ, RZ, -R24 ;  /* 0x000000ffff187224 */ /* 0x000fe400078e0a18 */
[----:B------:R-:W-:Y:S01]  /*16ae0*/  @!P0 IMAD.IADD R12, R12, 0x1, -R5 ;  /* 0x000000010c0c8824 */ /* 0x000fe200078e0a05 */
[C---:B------:R-:W-:Y:S01]  /*16af0*/  ISETP.GT.U32.AND P0, PT, R5.reuse, R9, PT ;  /* 0x000000090500720c */ /* 0x040fe20003f04070 */
[----:B------:R-:W-:Y:S02]  /*16b00*/  IMAD R20, R5, R24, R20 ;  /* 0x0000001805147224 */ /* 0x000fe400078e0214 */
[C---:B------:R-:W-:Y:S02]  /*16b10*/  VIADD R18, R29.reuse, 0x54 ;  /* 0x000000541d127836 */ /* 0x040fe40000000000 */
[----:B------:R-:W-:Y:S02]  /*16b20*/  VIADD R22, R29, 0x52 ;  /* 0x000000521d167836 */ /* 0x000fe40000000000 */
[----:B------:R-:W-:Y:S01]  /*16b30*/  IMAD.MOV.U32 R24, RZ, RZ, R29 ;  /* 0x000000ffff187224 */ /* 0x000fe200078e001d */
[----:B------:R-:W-:Y:S01]  /*16b40*/  IABS R21, R18 ;  /* 0x0000001200157213 */ /* 0x000fe20000000000 */
[----:B------:R-:W3:Y:S01]  /*16b50*/  LDL.LU R29, [R1+0x38b0] ;  /* 0x0038b000011d7983 */ /* 0x000ee20000300800 */
[----:B------:R-:W-:Y:S01]  /*16b60*/  @!P3 IMAD.IADD R11, R11, 0x1, -R5 ;  /* 0x000000010b0bb824 */ /* 0x000fe200078e0a05 */
[----:B------:R-:W-:Y:S01]  /*16b70*/  ISETP.GE.AND P3, PT, R27, RZ, PT ;  /* 0x000000ff1b00720c */ /* 0x000fe20003f66270 */
[----:B------:R-:W-:Y:S01]  /*16b80*/  IMAD.HI.U32 R28, R8, R23, RZ ;  /* 0x00000017081c7227 */ /* 0x000fe200078e00ff */
[----:B------:R0:W-:Y:S01]  /*16b90*/  STL [R1+0x15c], R0 ;  /* 0x00015c0001007387 */ /* 0x0001e20000100800 */
[----:B------:R-:W-:-:S02]  /*16ba0*/  ISETP.GT.U32.AND P2, PT, R5, R10, PT ;  /* 0x0000000a0500720c */ /* 0x000fc40003f44070 */
[----:B------:R-:W-:Y:S01]  /*16bb0*/  @!P0 IMAD.IADD R9, R9, 0x1, -R5 ;  /* 0x0000000109098824 */ /* 0x000fe200078e0a05 */
[----:B------:R1:W-:Y:S01]  /*16bc0*/  STL [R1+0x158], R2 ;  /* 0x0001580201007387 */ /* 0x0003e20000100800 */
[----:B------:R-:W-:Y:S01]  /*16bd0*/  IMAD.HI.U32 R25, R8, R21, RZ ;  /* 0x0000001508197227 */ /* 0x000fe200078e00ff */
[----:B------:R-:W-:Y:S02]  /*16be0*/  ISETP.GT.U32.AND P5, PT, R5, R12, PT ;  /* 0x0000000c0500720c */ /* 0x000fe40003fa4070 */
[----:B------:R-:W-:Y:S01]  /*16bf0*/  IABS R27, R22 ;  /* 0x00000016001b7213 */ /* 0x000fe20000000000 */
[----:B------:R-:W-:Y:S02]  /*16c00*/  IMAD.MOV R28, RZ, RZ, -R28 ;  /* 0x000000ffff1c7224 */ /* 0x000fe400078e0a1c */
[----:B0-----:R-:W-:Y:S01]  /*16c10*/  IMAD.MOV.U32 R0, RZ, RZ, R3 ;  /* 0x000000ffff007224 */ /* 0x001fe200078e0003 */
[----:B------:R-:W-:Y:S01]  /*16c20*/  ISETP.GE.AND P0, PT, R13, RZ, PT ;  /* 0x000000ff0d00720c */ /* 0x000fe20003f06270 */
[----:B------:R-:W-:-:S02]  /*16c30*/  IMAD.MOV R25, RZ, RZ, -R25 ;  /* 0x000000ffff197224 */ /* 0x000fc400078e0a19 */
[----:B-1----:R-:W-:Y:S02]  /*16c40*/  IMAD.MOV.U32 R2, RZ, RZ, R4 ;  /* 0x000000ffff027224 */ /* 0x002fe400078e0004 */
[----:B------:R-:W-:Y:S02]  /*16c50*/  @!P4 IMAD.MOV R0, RZ, RZ, -R0 ;  /* 0x000000ffff00c224 */ /* 0x000fe400078e0a00 */
[----:B------:R-:W-:Y:S01]  /*16c60*/  @!P1 IMAD.MOV R2, RZ, RZ, -R2 ;  /* 0x000000ffff029224 */ /* 0x000fe200078e0a02 */
[C---:B------:R-:W-:Y:S02]  /*16c70*/  ISETP.GT.U32.AND P1, PT, R5.reuse, R20, PT ;  /* 0x000000140500720c */ /* 0x040fe40003f24070 */
[C---:B------:R-:W-:Y:S01]  /*16c80*/  ISETP.GT.U32.AND P4, PT, R5.reuse, R11, PT ;  /* 0x0000000b0500720c */ /* 0x040fe20003f84070 */
[----:B------:R0:W-:Y:S01]  /*16c90*/  STL [R1+0x154], R0 ;  /* 0x0001540001007387 */ /* 0x0001e20000100800 */
[----:B------:R-:W-:Y:S02]  /*16ca0*/  IMAD R23, R5, R28, R23 ;  /* 0x0000001c05177224 */ /* 0x000fe400078e0217 */
[----:B0-----:R-:W-:-:S04]  /*16cb0*/  IMAD.MOV.U32 R0, RZ, RZ, R6 ;  /* 0x000000ffff007224 */ /* 0x001fc800078e0006 */
[----:B------:R-:W-:Y:S01]  /*16cc0*/  @!P3 IMAD.MOV R0, RZ, RZ, -R0 ;  /* 0x000000ffff00b224 */ /* 0x000fe200078e0a00 */
[----:B------:R-:W-:Y:S01]  /*16cd0*/  STL [R1+0x150], R2 ;  /* 0x0001500201007387 */ /* 0x000fe20000100800 */
[----:B------:R-:W-:Y:S02]  /*16ce0*/  IMAD R21, R5, R25, R21 ;  /* 0x0000001905157224 */ /* 0x000fe400078e0215 */
[----:B------:R-:W-:Y:S01]  /*16cf0*/  @!P1 IMAD.IADD R20, R20, 0x1, -R5 ;  /* 0x0000000114149824 */ /* 0x000fe200078e0a05 */
[----:B------:R0:W-:Y:S01]  /*16d00*/  STL [R1+0x14c], R0 ;  /* 0x00014c0001007387 */ /* 0x0001e20000100800 */
[----:B------:R-:W-:Y:S01]  /*16d10*/  IMAD.MOV.U32 R4, RZ, RZ, R9 ;  /* 0x000000ffff047224 */ /* 0x000fe200078e0009 */
[----:B------:R-:W-:Y:S01]  /*16d20*/  ISETP.GE.AND P1, PT, R16, RZ, PT ;  /* 0x000000ff1000720c */ /* 0x000fe20003f26270 */
[--C-:B------:R-:W-:Y:S01]  /*16d30*/  @!P4 IMAD.IADD R11, R11, 0x1, -R5.reuse ;  /* 0x000000010b0bc824 */ /* 0x100fe200078e0a05 */
[C---:B------:R-:W-:Y:S01]  /*16d40*/  ISETP.GT.U32.AND P4, PT, R5.reuse, R23, PT ;  /* 0x000000170500720c */ /* 0x040fe20003f84070 */
[----:B------:R-:W-:Y:S01]  /*16d50*/  @!P0 IMAD.MOV R4, RZ, RZ, -R4 ;  /* 0x000000ffff048224 */ /* 0x000fe200078e0a04 */
[----:B------:R-:W-:Y:S01]  /*16d60*/  ISETP.GT.U32.AND P3, PT, R5, R21, PT ;  /* 0x000000150500720c */ /* 0x000fe20003f64070 */
[----:B------:R-:W-:-:S02]  /*16d70*/  @!P2 IMAD.IADD R10, R10, 0x1, -R5 ;  /* 0x000000010a0aa824 */ /* 0x000fc400078e0a05 */
[----:B0-----:R-:W-:Y:S01]  /*16d80*/  IMAD.HI.U32 R0, R8, R27, RZ ;  /* 0x0000001b08007227 */ /* 0x001fe200078e00ff */
[----:B------:R-:W-:-:S03]  /*16d90*/  ISETP.GE.AND P2, PT, R14, RZ, PT ;  /* 0x000000ff0e00720c */ /* 0x000fc60003f46270 */
[----:B------:R-:W-:Y:S02]  /*16da0*/  @!P5 IMAD.IADD R12, R12, 0x1, -R5 ;  /* 0x000000010c0cd824 */ /* 0x000fe400078e0a05 */
[----:B------:R-:W-:Y:S01]  /*16db0*/  IMAD.MOV R0, RZ, RZ, -R0 ;  /* 0x000000ffff007224 */ /* 0x000fe200078e0a00 */
[----:B------:R0:W-:Y:S01]  /*16dc0*/  STL [R1+0x148], R4 ;  /* 0x0001480401007387 */ /* 0x0001e20000100800 */
[----:B------:R-:W-:Y:S02]  /*16dd0*/  ISETP.GE.AND P5, PT, R15, RZ, PT ;  /* 0x000000ff0f00720c */ /* 0x000fe40003fa6270 */
[C---:B------:R-:W-:Y:S01]  /*16de0*/  IMAD R27, R5.reuse, R0, R27 ;  /* 0x00000000051b7224 */ /* 0x040fe200078e021b */
[----:B------:R-:W-:Y:S01]  /*16df0*/  ISETP.GT.U32.AND P0, PT, R5, R20, PT ;  /* 0x000000140500720c */ /* 0x000fe20003f04070 */
[----:B------:R-:W-:Y:S02]  /*16e00*/  IMAD.MOV.U32 R3, RZ, RZ, R10 ;  /* 0x000000ffff037224 */ /* 0x000fe400078e000a */
[----:B0-----:R-:W-:-:S02]  /*16e10*/  IMAD.MOV.U32 R4, RZ, RZ, R12 ;  /* 0x000000ffff047224 */ /* 0x001fc400078e000c */
[--C-:B------:R-:W-:Y:S02]  /*16e20*/  @!P4 IMAD.IADD R23, R23, 0x1, -R5.reuse ;  /* 0x000000011717c824 */ /* 0x100fe400078e0a05 */
[----:B------:R-:W-:Y:S01]  /*16e30*/  @!P1 IMAD.MOV R4, RZ, RZ, -R4 ;  /* 0x000000ffff049224 */ /* 0x000fe200078e0a04 */
[----:B------:R-:W-:Y:S01]  /*16e40*/  ISETP.GT.U32.AND P1, PT, R5, R27, PT ;  /* 0x0000001b0500720c */ /* 0x000fe20003f24070 */
[----:B------:R-:W-:Y:S01]  /*16e50*/  @!P3 IMAD.IADD R21, R21, 0x1, -R5 ;  /* 0x000000011515b824 */ /* 0x000fe200078e0a05 */
[----:B------:R-:W-:Y:S01]  /*16e60*/  ISETP.GE.AND P3, PT, R17, RZ, PT ;  /* 0x000000ff1100720c */ /* 0x000fe20003f66270 */
[----:B------:R-:W-:Y:S02]  /*16e70*/  @!P2 IMAD.MOV R3, RZ, RZ, -R3 ;  /* 0x000000ffff03a224 */ /* 0x000fe400078e0a03 */
[----:B------:R-:W-:Y:S01]  /*16e80*/  IMAD.MOV.U32 R6, RZ, RZ, R11 ;  /* 0x000000ffff067224 */ /* 0x000fe200078e000b */
[----:B------:R-:W-:Y:S01]  /*16e90*/  ISETP.GT.U32.AND P2, PT, R5, R23, PT ;  /* 0x000000170500720c */ /* 0x000fe20003f44070 */
[----:B------:R-:W-:Y:S01]  /*16ea0*/  VIADD R0, R24, 0x51 ;  /* 0x0000005118007836 */ /* 0x000fe20000000000 */
[----:B------:R0:W-:Y:S01]  /*16eb0*/  STL [R1+0x144], R3 ;  /* 0x0001440301007387 */ /* 0x0001e20000100800 */
[----:B------:R-:W-:-:S02]  /*16ec0*/  @!P5 IMAD.MOV R6, RZ, RZ, -R6 ;  /* 0x000000ffff06d224 */ /* 0x000fc400078e0a06 */
[--C-:B------:R-:W-:Y:S01]  /*16ed0*/  @!P0 IMAD.IADD R20, R20, 0x1, -R5.reuse ;  /* 0x0000000114148824 */ /* 0x100fe200078e0a05 */
[----:B------:R-:W-:Y:S01]  /*16ee0*/  ISETP.GT.U32.AND P4, PT, R5, R21, PT ;  /* 0x000000150500720c */ /* 0x000fe20003f84070 */
[----:B------:R-:W-:Y:S01]  /*16ef0*/  @!P1 IMAD.IADD R27, R27, 0x1, -R5 ;  /* 0x000000011b1b9824 */ /* 0x000fe200078e0a05 */
[----:B------:R-:W-:Y:S01]  /*16f00*/  STL [R1+0x140], R6 ;  /* 0x0001400601007387 */ /* 0x000fe20000100800 */
[----:B------:R-:W-:Y:S01]  /*16f10*/  IMAD.MOV.U32 R9, RZ, RZ, R20 ;  /* 0x000000ffff097224 */ /* 0x000fe200078e0014 */
[----:B0-----:R-:W-:Y:S02]  /*16f20*/  IABS R3, R0 ;  /* 0x0000000000037213 */ /* 0x001fe40000000000 */
[----:B------:R0:W-:Y:S01]  /*16f30*/  STL [R1+0x13c], R4 ;  /* 0x00013c0401007387 */ /* 0x0001e20000100800 */
[----:B------:R-:W-:Y:S01]  /*16f40*/  ISETP.GE.AND P0, PT, R19, RZ, PT ;  /* 0x000000ff1300720c */ /* 0x000fe20003f06270 */
[----:B------:R-:W-:Y:S01]  /*16f50*/  VIADD R2, R24, 0x50 ;  /* 0x0000005018027836 */ /* 0x000fe20000000000 */
[----:B------:R-:W-:Y:S01]  /*16f60*/  ISETP.GT.U32.AND P1, PT, R5, R27, PT ;  /* 0x0000001b0500720c */ /* 0x000fe20003f24070 */
[----:B------:R-:W-:Y:S01]  /*16f70*/  @!P3 IMAD.MOV R9, RZ, RZ, -R9 ;  /* 0x000000ffff09b224 */ /* 0x000fe200078e0a09 */
[----:B------:R-:W-:Y:S01]  /*16f80*/  ISETP.GE.AND P5, PT, R18, RZ, PT ;  /* 0x000000ff1200720c */ /* 0x000fe20003fa6270 */
[----:B------:R-:W-:-:S02]  /*16f90*/  @!P2 IMAD.IADD R23, R23, 0x1, -R5 ;  /* 0x000000011717a824 */ /* 0x000fc400078e0a05 */
[----:B0-----:R-:W-:Y:S01]  /*16fa0*/  IMAD.HI.U32 R4, R8, R3, RZ ;  /* 0x0000000308047227 */ /* 0x001fe200078e00ff */
[----:B------:R-:W-:-:S03]  /*16fb0*/  IABS R18, R2 ;  /* 0x0000000200127213 */ /* 0x000fc60000000000 */
[----:B------:R-:W-:Y:S01]  /*16fc0*/  IMAD.MOV R4, RZ, RZ, -R4 ;  /* 0x000000ffff047224 */ /* 0x000fe200078e0a04 */
[----:B------:R-:W-:Y:S01]  /*16fd0*/  ISETP.GE.AND P2, PT, R0, RZ, PT ;  /* 0x000000ff0000720c */ /* 0x000fe20003f46270 */
[----:B------:R0:W-:Y:S02]  /*16fe0*/  STL [R1+0x138], R9 ;  /* 0x0001380901007387 */ /* 0x0001e40000100800 */
[----:B------:R-:W-:Y:S02]  /*16ff0*/  IMAD R0, R5, R4, R3 ;  /* 0x0000000405007224 */ /* 0x000fe400078e0203 */
[----:B------:R-:W-:Y:S01]  /*17000*/  @!P4 IMAD.IADD R21, R21, 0x1, -R5 ;  /* 0x000000011515c824 */ /* 0x000fe200078e0a05 */
[----:B------:R-:W-:Y:S01]  /*17010*/  ISETP.GE.AND P4, PT, R22, RZ, PT ;  /* 0x000000ff1600720c */ /* 0x000fe20003f86270 */
[----:B------:R-:W-:-:S04]  /*17020*/  IMAD.HI.U32 R6, R8, R18, RZ ;  /* 0x0000001208067227 */ /* 0x000fc800078e00ff */
[----:B0-----:R-:W-:Y:S02]  /*17030*/  IMAD.MOV.U32 R9, RZ, RZ, R23 ;  /* 0x000000ffff097224 */ /* 0x001fe400078e0017 */
[----:B------:R-:W-:Y:S02]  /*17040*/  VIADD R3, R24, 0x4f ;  /* 0x0000004f18037836 */ /* 0x000fe40000000000 */
[----:B------:R-:W-:Y:S01]  /*17050*/  @!P0 IMAD.MOV R9, RZ, RZ, -R9 ;  /* 0x000000ffff098224 */ /* 0x000fe200078e0a09 */
[----:B------:R-:W-:Y:S01]  /*17060*/  ISETP.GT.U32.AND P0, PT, R5, R0, PT ;  /* 0x000000000500720c */ /* 0x000fe20003f04070 */
[----:B------:R-:W-:Y:S02]  /*17070*/  IMAD.MOV.U32 R10, RZ, RZ, R21 ;  /* 0x000000ffff0a7224 */ /* 0x000fe400078e0015 */
[----:B------:R-:W-:Y:S02]  /*17080*/  IMAD.MOV R6, RZ, RZ, -R6 ;  /* 0x000000ffff067224 */ /* 0x000fe400078e0a06 */
[----:B------:R-:W-:Y:S01]  /*17090*/  @!P1 IMAD.IADD R27, R27, 0x1, -R5 ;  /* 0x000000011b1b9824 */ /* 0x000fe200078e0a05 */
[----:B------:R-:W-:Y:S01]  /*170a0*/  IABS R14, R3 ;  /* 0x00000003000e7213 */ /* 0x000fe20000000000 */
[----:B------:R-:W-:Y:S01]  /*170b0*/  @!P5 IMAD.MOV R10, RZ, RZ, -R10 ;  /* 0x000000ffff0ad224 */ /* 0x000fe200078e0a0a */
[----:B------:R-:W-:Y:S01]  /*170c0*/  ISETP.GE.AND P5, PT, R3, RZ, PT ;  /* 0x000000ff0300720c */ /* 0x000fe20003fa6270 */
[----:B------:R-:W-:-:S02]  /*170d0*/  IMAD R18, R5, R6, R18 ;  /* 0x0000000605127224 */ /* 0x000fc400078e0212 */
[----:B------:R-:W-:Y:S02]  /*170e0*/  IMAD.MOV.U32 R3, RZ, RZ, R27 ;  /* 0x000000ffff037224 */ /* 0x000fe400078e001b */
[----:B------:R-:W-:Y:S02]  /*170f0*/  @!P0 IMAD.IADD R0, R0, 0x1, -R5 ;  /* 0x0000000100008824 */ /* 0x000fe400078e0a05 */
[----:B------:R-:W-:Y:S01]  /*17100*/  @!P4 IMAD.MOV R3, RZ, RZ, -R3 ;  /* 0x000000ffff03c224 */ /* 0x000fe200078e0a03 */
[C---:B------:R-:W-:Y:S01]  /*17110*/  ISETP.GT.U32.AND P4, PT, R5.reuse, R18, PT ;  /* 0x000000120500720c */ /* 0x040fe20003f84070 */
[----:B------:R-:W-:Y:S01]  /*17120*/  VIADD R16, R24, 0x4e ;  /* 0x0000004e18107836 */ /* 0x000fe20000000000 */
[----:B------:R-:W-:Y:S02]  /*17130*/  ISETP.GT.U32.AND P0, PT, R5, R0, PT ;  /* 0x000000000500720c */ /* 0x000fe40003f04070 */
[----:B------:R-:W-:Y:S01]  /*17140*/  ISETP.GE.AND P3, PT, R2, RZ, PT ;  /* 0x000000ff0200720c */ /* 0x000fe20003f66270 */
[----:B------:R-:W-:Y:S01]  /*17150*/  VIADD R2, R24, 0x4d ;  /* 0x0000004d18027836 */ /* 0x000fe20000000000 */
[----:B------:R-:W-:-:S02]  /*17160*/  ISETP.GE.AND P1, PT, R16, RZ, PT ;  /* 0x000000ff1000720c */ /* 0x000fc40003f26270 */
[----:B------:R-:W-:Y:S02]  /*17170*/  IABS R16, R16 ;  /* 0x0000001000107213 */ /* 0x000fe40000000000 */
[----:B------:R-:W-:-:S03]  /*17180*/  IABS R15, R2 ;  /* 0x00000002000f7213 */ /* 0x000fc60000000000 */
[----:B------:R-:W-:Y:S02]  /*17190*/  @!P4 IMAD.IADD R18, R18, 0x1, -R5 ;  /* 0x000000011212c824 */ /* 0x000fe400078e0a05 */
[C---:B------:R-:W-:Y:S01]  /*171a0*/  IMAD.HI.U32 R4, R8.reuse, R16, RZ ;  /* 0x0000001008047227 */ /* 0x040fe200078e00ff */
[----:B------:R-:W-:Y:S02]  /*171b0*/  STL [R1+0x134], R10 ;  /* 0x0001340a01007387 */ /* 0x000fe40000100800 */
[----:B------:R-:W-:Y:S01]  /*171c0*/  ISETP.GT.U32.AND P4, PT, R5, R18, PT ;  /* 0x000000120500720c */ /* 0x000fe20003f84070 */
[----:B------:R-:W-:Y:S01]  /*171d0*/  IMAD.HI.U32 R6, R8, R14, RZ ;  /* 0x0000000e08067227 */ /* 0x000fe200078e00ff */
[----:B------:R0:W-:Y:S03]  /*171e0*/  STL [R1+0x130], R9 ;  /* 0x0001300901007387 */ /* 0x0001e60000100800 */
[----:B------:R-:W-:-:S02]  /*171f0*/  IMAD.MOV R4, RZ, RZ, -R4 ;  /* 0x000000ffff047224 */ /* 0x000fc400078e0a04 */
[----:B------:R-:W-:Y:S02]  /*17200*/  @!P0 IMAD.IADD R0, R0, 0x1, -R5 ;  /* 0x0000000100008824 */ /* 0x000fe400078e0a05 */
[----:B------:R-:W-:Y:S02]  /*17210*/  IMAD.MOV R6, RZ, RZ, -R6 ;  /* 0x000000ffff067224 */ /* 0x000fe400078e0a06 */
[----:B0-----:R-:W-:-:S04]  /*17220*/  IMAD.HI.U32 R9, R8, R15, RZ ;  /* 0x0000000f08097227 */ /* 0x001fc800078e00ff */
[----:B------:R-:W-:Y:S02]  /*17230*/  VIADD R20, R24, 0x4c ;  /* 0x0000004c18147836 */ /* 0x000fe40000000000 */
[C---:B------:R-:W-:Y:S02]  /*17240*/  IMAD R16, R5.reuse, R4, R16 ;  /* 0x0000000405107224 */ /* 0x040fe400078e0210 */
[----:B------:R-:W-:Y:S02]  /*17250*/  IMAD.MOV R9, RZ, RZ, -R9 ;  /* 0x000000ffff097224 */ /* 0x000fe400078e0a09 */
[----:B------:R-:W-:Y:S02]  /*17260*/  IMAD.MOV.U32 R12, RZ, RZ, R0 ;  /* 0x000000ffff0c7224 */ /* 0x000fe400078e0000 */
[C---:B------:R-:W-:Y:S01]  /*17270*/  IMAD R14, R5.reuse, R6, R14 ;  /* 0x00000006050e7224 */ /* 0x040fe200078e020e */
[----:B------:R-:W-:Y:S01]  /*17280*/  IABS R11, R20 ;  /* 0x00000014000b7213 */ /* 0x000fe20000000000 */
[----:B------:R-:W-:-:S02]  /*17290*/  IMAD R15, R5, R9, R15 ;  /* 0x00000009050f7224 */ /* 0x000fc400078e020f */
[----:B------:R-:W-:Y:S01]  /*172a0*/  @!P2 IMAD.MOV R12, RZ, RZ, -R12 ;  /* 0x000000ffff0ca224 */ /* 0x000fe200078e0a0c */
[C---:B------:R-:W-:Y:S01]  /*172b0*/  ISETP.GT.U32.AND P2, PT, R5.reuse, R16, PT ;  /* 0x000000100500720c */ /* 0x040fe20003f44070 */
[----:B------:R-:W-:Y:S01]  /*172c0*/  @!P4 IMAD.IADD R18, R18, 0x1, -R5 ;  /* 0x000000011212c824 */ /* 0x000fe200078e0a05 */
[C---:B------:R-:W-:Y:S01]  /*172d0*/  ISETP.GT.U32.AND P0, PT, R5.reuse, R14, PT ;  /* 0x0000000e0500720c */ /* 0x040fe20003f04070 */
[----:B------:R-:W-:Y:S01]  /*172e0*/  IMAD.HI.U32 R6, R8, R11, RZ ;  /* 0x0000000b08067227 */ /* 0x000fe200078e00ff */
[----:B------:R-:W-:-:S03]  /*172f0*/  ISETP.GT.U32.AND P4, PT, R5, R15, PT ;  /* 0x0000000f0500720c */ /* 0x000fc60003f84070 */
[----:B------:R-:W-:Y:S02]  /*17300*/  IMAD.MOV R6, RZ, RZ, -R6 ;  /* 0x000000ffff067224 */ /* 0x000fe400078e0a06 */
[----:B------:R-:W-:Y:S02]  /*17310*/  VIADD R10, R24, 0x4b ;  /* 0x0000004b180a7836 */ /* 0x000fe40000000000 */
[C---:B------:R-:W-:Y:S02]  /*17320*/  IMAD R11, R5.reuse, R6, R11 ;  /* 0x00000006050b7224 */ /* 0x040fe400078e020b */
[--C-:B------:R-:W-:Y:S01]  /*17330*/  @!P2 IMAD.IADD R16, R16, 0x1, -R5.reuse ;  /* 0x000000011010a824 */ /* 0x100fe200078e0a05 */
[----:B------:R0:W-:Y:S01]  /*17340*/  STL [R1+0x12c], R3 ;  /* 0x00012c0301007387 */ /* 0x0001e20000100800 */
[----:B------:R-:W-:Y:S02]  /*17350*/  VIADD R6, R24, 0x4a ;  /* 0x0000004a18067836 */ /* 0x000fe40000000000 */
[--C-:B------:R-:W-:Y:S01]  /*17360*/  @!P0 IMAD.IADD R14, R14, 0x1, -R5.reuse ;  /* 0x000000010e0e8824 */ /* 0x100fe200078e0a05 */
[----:B------:R-:W-:Y:S01]  /*17370*/  ISETP.GT.U32.AND P0, PT, R5, R11, PT ;  /* 0x0000000b0500720c */ /* 0x000fe20003f04070 */
[----:B------:R-:W-:Y:S01]  /*17380*/  @!P4 IMAD.IADD R15, R15, 0x1, -R5 ;  /* 0x000000010f0fc824 */ /* 0x000fe200078e0a05 */
[----:B------:R-:W-:Y:S01]  /*17390*/  ISETP.GT.U32.AND P4, PT, R5, R16, PT ;  /* 0x000000100500720c */ /* 0x000fe20003f84070 */
[----:B------:R-:W-:Y:S01]  /*173a0*/  IMAD.MOV.U32 R21, RZ, RZ, R18 ;  /* 0x000000ffff157224 */ /* 0x000fe200078e0012 */
[----:B0-----:R-:W-:-:S02]  /*173b0*/  IABS R3, R10 ;  /* 0x0000000a00037213 */ /* 0x001fc40000000000 */
[----:B------:R-:W-:Y:S02]  /*173c0*/  IABS R17, R6 ;  /* 0x0000000600117213 */ /* 0x000fe40000000000 */
[----:B------:R-:W-:Y:S01]  /*173d0*/  ISETP.GT.U32.AND P2, PT, R5, R14, PT ;  /* 0x0000000e0500720c */ /* 0x000fe20003f44070 */
[----:B------:R-:W-:-:S04]  /*173e0*/  IMAD.HI.U32 R4, R8, R3, RZ ;  /* 0x0000000308047227 */ /* 0x000fc800078e00ff */
[----:B------:R-:W-:Y:S01]  /*173f0*/  @!P3 IMAD.MOV R21, RZ, RZ, -R21 ;  /* 0x000000ffff15b224 */ /* 0x000fe200078e0a15 */
[----:B------:R-:W-:Y:S01]  /*17400*/  ISETP.GT.U32.AND P3, PT, R5, R15, PT ;  /* 0x0000000f0500720c */ /* 0x000fe20003f64070 */
[----:B------:R-:W-:Y:S02]  /*17410*/  IMAD.MOV R4, RZ, RZ, -R4 ;  /* 0x000000ffff047224 */ /* 0x000fe400078e0a04 */
[----:B------:R-:W-:-:S04]  /*17420*/  IMAD.HI.U32 R18, R8, R17, RZ ;  /* 0x0000001108127227 */ /* 0x000fc800078e00ff */
[----:B------:R-:W-:Y:S02]  /*17430*/  IMAD R3, R5, R4, R3 ;  /* 0x0000000405037224 */ /* 0x000fe400078e0203 */
[----:B------:R-:W-:Y:S02]  /*17440*/  IMAD.MOV R18, RZ, RZ, -R18 ;  /* 0x000000ffff127224 */ /* 0x000fe400078e0a12 */
[--C-:B------:R-:W-:Y:S02]  /*17450*/  @!P0 IMAD.IADD R11, R11, 0x1, -R5.reuse ;  /* 0x000000010b0b8824 */ /* 0x100fe400078e0a05 */
[--C-:B------:R-:W-:Y:S01]  /*17460*/  @!P4 IMAD.IADD R16, R16, 0x1, -R5.reuse ;  /* 0x000000011010c824 */ /* 0x100fe200078e0a05 */
[----:B------:R-:W-:Y:S01]  /*17470*/  ISETP.GE.AND P4, PT, R2, RZ, PT ;  /* 0x000000ff0200720c */ /* 0x000fe20003f86270 */
[----:B------:R-:W-:Y:S01]  /*17480*/  @!P2 IMAD.IADD R14, R14, 0x1, -R5 ;  /* 0x000000010e0ea824 */ /* 0x000fe200078e0a05 */
[C---:B------:R-:W-:Y:S01]  /*17490*/  ISETP.GT.U32.AND P2, PT, R5.reuse, R3, PT ;  /* 0x000000030500720c */ /* 0x040fe20003f44070 */
[C---:B------:R-:W-:Y:S01]  /*174a0*/  IMAD R2, R5.reuse, R18, R17 ;  /* 0x0000001205027224 */ /* 0x040fe200078e0211 */
[----:B------:R-:W-:Y:S01]  /*174b0*/  ISETP.GT.U32.AND P0, PT, R5, R11, PT ;  /* 0x0000000b0500720c */ /* 0x000fe20003f04070 */
[C---:B------:R-:W-:Y:S01]  /*174c0*/  VIADD R9, R24.reuse, 0x49 ;  /* 0x0000004918097836 */ /* 0x040fe20000000000 */
[----:B------:R0:W-:Y:S01]  /*174d0*/  STL [R1+0x128], R12 ;  /* 0x0001280c01007387 */ /* 0x0001e20000100800 */
[--C-:B------:R-:W-:Y:S01]  /*174e0*/  @!P3 IMAD.IADD R15, R15, 0x1, -R5.reuse ;  /* 0x000000010f0fb824 */ /* 0x100fe200078e0a05 */
[----:B------:R-:W-:Y:S01]  /*174f0*/  ISETP.GT.U32.AND P3, PT, R5, R2, PT ;  /* 0x000000020500720c */ /* 0x000fe20003f64070 */
[C---:B------:R-:W-:Y:S01]  /*17500*/  VIADD R0, R24.reuse, 0x47 ;  /* 0x0000004718007836 */ /* 0x040fe20000000000 */
[----:B------:R-:W-:Y:S01]  /*17510*/  IABS R19, R9 ;  /* 0x0000000900137213 */ /* 0x000fe20000000000 */
[----:B0-----:R-:W-:Y:S01]  /*17520*/  VIADD R12, R24, 0x48 ;  /* 0x00000048180c7836 */ /* 0x001fe20000000000 */
[----:B------:R0:W-:Y:S03]  /*17530*/  STL [R1+0x124], R21 ;  /* 0x0001241501007387 */ /* 0x0001e60000100800 */
[--C-:B------:R-:W-:Y:S01]  /*17540*/  @!P2 IMAD.IADD R3, R3, 0x1, -R5.reuse ;  /* 0x000000010303a824 */ /* 0x100fe200078e0a05 */
[----:B------:R-:W-:Y:S01]  /*17550*/  IABS R13, R12 ;  /* 0x0000000c000d7213 */ /* 0x000fe20000000000 */
[----:B------:R-:W-:Y:S01]  /*17560*/  @!P0 IMAD.IADD R11, R11, 0x1, -R5 ;  /* 0x000000010b0b8824 */ /* 0x000fe200078e0a05 */
[----:B------:R-:W-:Y:S01]  /*17570*/  IABS R4, R0 ;  /* 0x0000000000047213 */ /* 0x000fe20000000000 */
[----:B0-----:R-:W-:Y:S01]  /*17580*/  IMAD.HI.U32 R21, R8, R19, RZ ;  /* 0x0000001308157227 */ /* 0x001fe200078e00ff */
[----:B------:R-:W-:-:S03]  /*17590*/  ISETP.GE.AND P0, PT, R20, RZ, PT ;  /* 0x000000ff1400720c */ /* 0x000fc60003f06270 */
[----:B------:R-:W-:Y:S01]  /*175a0*/  IMAD.HI.U32 R18, R8, R13, RZ ;  /* 0x0000000d08127227 */ /* 0x000fe200078e00ff */
[----:B------:R-:W-:-:S03]  /*175b0*/  ISETP.GE.AND P2, PT, R10, RZ, PT ;  /* 0x000000ff0a00720c */ /* 0x000fc60003f46270 */
[----:B------:R-:W-:Y:S02]  /*175c0*/  IMAD.MOV R20, RZ, RZ, -R21 ;  /* 0x000000ffff147224 */ /* 0x000fe400078e0a15 */
[----:B------:R-:W-:Y:S01]  /*175d0*/  @!P3 IMAD.IADD R2, R2, 0x1, -R5 ;  /* 0x000000010202b824 */ /* 0x000fe200078e0a05 */
[----:B------:R-:W-:Y:S01]  /*175e0*/  ISETP.GT.U32.AND P3, PT, R5, R3, PT ;  /* 0x000000030500720c */ /* 0x000fe20003f64070 */
[----:B------:R-:W-:-:S04]  /*175f0*/  IMAD.HI.U32 R17, R8, R4, RZ ;  /* 0x0000000408117227 */ /* 0x000fc800078e00ff */
[----:B------:R-:W-:Y:S02]  /*17600*/  IMAD.MOV R18, RZ, RZ, -R18 ;  /* 0x000000ffff127224 */ /* 0x000fe400078e0a12 */
[C---:B------:R-:W-:Y:S02]  /*17610*/  IMAD R10, R5.reuse, R20, R19 ;  /* 0x00000014050a7224 */ /* 0x040fe400078e0213 */
[----:B------:R-:W-:Y:S02]  /*17620*/  IMAD.MOV.U32 R23, RZ, RZ, R14 ;  /* 0x000000ffff177224 */ /* 0x000fe400078e000e */
[----:B------:R-:W-:Y:S02]  /*17630*/  IMAD.MOV R17, RZ, RZ, -R17 ;  /* 0x000000ffff117224 */ /* 0x000fe400078e0a11 */
[----:B------:R-:W-:Y:S02]  /*17640*/  IMAD R13, R5, R18, R13 ;  /* 0x00000012050d7224 */ /* 0x000fe400078e020d */
[----:B------:R-:W-:-:S02]  /*17650*/  IMAD.MOV.U32 R22, RZ, RZ, R16 ;  /* 0x000000ffff167224 */ /* 0x000fc400078e0010 */
[----:B------:R-:W-:Y:S01]  /*17660*/  @!P5 IMAD.MOV R23, RZ, RZ, -R23 ;  /* 0x000000ffff17d224 */ /* 0x000fe200078e0a17 */
[C---:B------:R-:W-:Y:S01]  /*17670*/  ISETP.GT.U32.AND P5, PT, R5.reuse, R10, PT ;  /* 0x0000000a0500720c */ /* 0x040fe20003fa4070 */
[C---:B------:R-:W-:Y:S02]  /*17680*/  IMAD R4, R5.reuse, R17, R4 ;  /* 0x0000001105047224 */ /* 0x040fe400078e0204 */
[----:B------:R-:W-:Y:S01]  /*17690*/  @!P1 IMAD.MOV R22, RZ, RZ, -R22 ;  /* 0x000000ffff169224 */ /* 0x000fe200078e0a16 */
[C---:B------:R-:W-:Y:S01]  /*176a0*/  ISETP.GT.U32.AND P1, PT, R5.reuse, R2, PT ;  /* 0x000000020500720c */ /* 0x040fe20003f24070 */
[----:B------:R-:W-:Y:S01]  /*176b0*/  @!P4 IMAD.MOV R15, RZ, RZ, -R15 ;  /* 0x000000ffff0fc224 */ /* 0x000fe200078e0a0f */
[----:B------:R-:W-:Y:S01]  /*176c0*/  ISETP.GT.U32.AND P4, PT, R5, R13, PT ;  /* 0x0000000d0500720c */ /* 0x000fe20003f84070 */
[----:B------:R-:W-:Y:S01]  /*176d0*/  @!P3 IMAD.IADD R3, R3, 0x1, -R5 ;  /* 0x000000010303b824 */ /* 0x000fe200078e0a05 */
[----:B------:R-:W-:Y:S01]  /*176e0*/  ISETP.GT.U32.AND P3, PT, R5, R4, PT ;  /* 0x000000040500720c */ /* 0x000fe20003f64070 */
[----:B------:R-:W-:-:S02]  /*176f0*/  IMAD.MOV.U32 R16, RZ, RZ, R11 ;  /* 0x000000ffff107224 */ /* 0x000fc400078e000b */
[C---:B------:R-:W-:Y:S01]  /*17700*/  VIADD R11, R24.reuse, 0x45 ;  /* 0x00000045180b7836 */ /* 0x040fe20000000000 */
[----:B------:R-:W-:Y:S01]  /*17710*/  STL [R1+0x120], R23 ;  /* 0x0001201701007387 */ /* 0x000fe20000100800 */
[----:B------:R-:W-:-:S03]  /*17720*/  VIADD R14, R24, 0x46 ;  /* 0x00000046180e7836 */ /* 0x000fc60000000000 */
[----:B------:R-:W-:Y:S01]  /*17730*/  STL [R1+0x11c], R22 ;  /* 0x00011c1601007387 */ /* 0x000fe20000100800 */
[----:B------:R-:W-:Y:S01]  /*17740*/  @!P0 IMAD.MOV R16, RZ, RZ, -R16 ;  /* 0x000000ffff108224 */ /* 0x000fe200078e0a10 */
[----:B------:R-:W-:Y:S02]  /*17750*/  ISETP.GE.AND P0, PT, R6, RZ, PT ;  /* 0x000000ff0600720c */ /* 0x000fe40003f06270 */
[----:B------:R0:W-:Y:S01]  /*17760*/  STL [R1+0x118], R15 ;  /* 0x0001180f01007387 */ /* 0x0001e20000100800 */
[--C-:B------:R-:W-:Y:S01]  /*17770*/  @!P5 IMAD.IADD R10, R10, 0x1, -R5.reuse ;  /* 0x000000010a0ad824 */ /* 0x100fe200078e0a05 */
[----:B------:R-:W-:Y:S01]  /*17780*/  IABS R6, R14 ;  /* 0x0000000e00067213 */ /* 0x000fe20000000000 */
[--C-:B------:R-:W-:Y:S01]  /*17790*/  @!P1 IMAD.IADD R2, R2, 0x1, -R5.reuse ;  /* 0x0000000102029824 */ /* 0x100fe200078e0a05 */
[----:B------:R-:W-:Y:S01]  /*177a0*/  ISETP.GE.AND P1, PT, R9, RZ, PT ;  /* 0x000000ff0900720c */ /* 0x000fe20003f26270 */
[----:B------:R-:W-:Y:S01]  /*177b0*/  @!P4 IMAD.IADD R13, R13, 0x1, -R5 ;  /* 0x000000010d0dc824 */ /* 0x000fe200078e0a05 */
[----:B0-----:R-:W-:Y:S01]  /*177c0*/  IABS R15, R11 ;  /* 0x0000000b000f7213 */ /* 0x001fe20000000000 */
[----:B------:R0:W-:Y:S01]  /*177d0*/  STL [R1+0x114], R16 ;  /* 0x0001141001007387 */ /* 0x0001e20000100800 */
[----:B------:R-:W-:Y:S01]  /*177e0*/  ISETP.GE.AND P5, PT, R12, RZ, PT ;  /* 0x000000ff0c00720c */ /* 0x000fe20003fa6270 */
[----:B------:R-:W-:Y:S01]  /*177f0*/  IMAD.HI.U32 R12, R8, R6, RZ ;  /* 0x00000006080c7227 */ /* 0x000fe200078e00ff */
[----:B------:R-:W-:-:S03]  /*17800*/  ISETP.GT.U32.AND P4, PT, R5, R10, PT ;  /* 0x0000000a0500720c */ /* 0x000fc60003f84070 */
[----:B------:R-:W-:Y:S02]  /*17810*/  IMAD.MOV.U32 R9, RZ, RZ, R15 ;  /* 0x000000ffff097224 */ /* 0x000fe400078e000f */
[----:B------:R-:W-:Y:S01]  /*17820*/  @!P3 IMAD.IADD R4, R4, 0x1, -R5 ;  /* 0x000000010404b824 */ /* 0x000fe200078e0a05 */
[----:B------:R-:W-:Y:S01]  /*17830*/  ISETP.GT.U32.AND P3, PT, R5, R13, PT ;  /* 0x0000000d0500720c */ /* 0x000fe20003f64070 */
[----:B0-----:R-:W-:Y:S02]  /*17840*/  IMAD.MOV.U32 R16, RZ, RZ, R3 ;  /* 0x000000ffff107224 */ /* 0x001fe400078e0003 */
[----:B------:R-:W-:-:S04]  /*17850*/  IMAD.HI.U32 R3, R8, R9, RZ ;  /* 0x0000000908037227 */ /* 0x000fc800078e00ff */
[----:B------:R-:W-:Y:S02]  /*17860*/  IMAD.MOV R12, RZ, RZ, -R12 ;  /* 0x000000ffff0c7224 */ /* 0x000fe400078e0a0c */
[----:B------:R-:W-:Y:S02]  /*17870*/  IMAD.MOV.U32 R15, RZ, RZ, R2 ;  /* 0x000000ffff0f7224 */ /* 0x000fe400078e0002 */
[----:B------:R-:W-:Y:S02]  /*17880*/  IMAD.MOV R3, RZ, RZ, -R3 ;  /* 0x000000ffff037224 */ /* 0x000fe400078e0a03 */
[C---:B------:R-:W-:Y:S02]  /*17890*/  IMAD R2, R5.reuse, R12, R6 ;  /* 0x0000000c05027224 */ /* 0x040fe400078e0206 */
[----:B------:R-:W-:Y:S01]  /*178a0*/  @!P0 IMAD.MOV R15, RZ, RZ, -R15 ;  /* 0x000000ffff0f8224 */ /* 0x000fe200078e0a0f */
[----:B------:R-:W-:Y:S01]  /*178b0*/  ISETP.GE.AND P0, PT, R0, RZ, PT ;  /* 0x000000ff0000720c */ /* 0x000fe20003f06270 */
[----:B------:R-:W-:-:S02]  /*178c0*/  IMAD R0, R5, R3, R9 ;  /* 0x0000000305007224 */ /* 0x000fc400078e0209 */
[--C-:B------:R-:W-:Y:S01]  /*178d0*/  @!P4 IMAD.IADD R10, R10, 0x1, -R5.reuse ;  /* 0x000000010a0ac824 */ /* 0x100fe200078e0a05 */
[----:B------:R-:W-:Y:S01]  /*178e0*/  ISETP.GT.U32.AND P4, PT, R5, R2, PT ;  /* 0x000000020500720c */ /* 0x000fe20003f84070 */
[----:B------:R-:W-:Y:S01]  /*178f0*/  @!P3 IMAD.IADD R13, R13, 0x1, -R5 ;  /* 0x000000010d0db824 */ /* 0x000fe200078e0a05 */
[C---:B------:R-:W-:Y:S01]  /*17900*/  ISETP.GT.U32.AND P3, PT, R5.reuse, R0, PT ;  /* 0x000000000500720c */ /* 0x040fe20003f64070 */
[----:B------:R-:W-:Y:S01]  /*17910*/  @!P2 IMAD.MOV R16, RZ, RZ, -R16 ;  /* 0x000000ffff10a224 */ /* 0x000fe200078e0a10 */
[----:B------:R-:W-:Y:S01]  /*17920*/  ISETP.GT.U32.AND P2, PT, R5, R4, PT ;  /* 0x000000040500720c */ /* 0x000fe20003f44070 */
[C---:B------:R-:W-:Y:S02]  /*17930*/  VIADD R6, R24.reuse, 0x44 ;  /* 0x0000004418067836 */ /* 0x040fe40000000000 */
[----:B------:R-:W-:Y:S01]  /*17940*/  VIADD R9, R24, 0x43 ;  /* 0x0000004318097836 */ /* 0x000fe20000000000 */
[----:B------:R0:W-:Y:S02]  /*17950*/  STL [R1+0x110], R16 ;  /* 0x0001101001007387 */ /* 0x0001e40000100800 */
[----:B------:R-:W-:-:S03]  /*17960*/  IABS R12, R6 ;  /* 0x00000006000c7213 */ /* 0x000fc60000000000 */
[--C-:B------:R-:W-:Y:S02]  /*17970*/  @!P4 IMAD.IADD R2, R2, 0x1, -R5.reuse ;  /* 0x000000010202c824 */ /* 0x100fe400078e0a05 */
[--C-:B------:R-:W-:Y:S02]  /*17980*/  @!P3 IMAD.IADD R0, R0, 0x1, -R5.reuse ;  /* 0x000000010000b824 */ /* 0x100fe400078e0a05 */
[----:B0-----:R-:W-:Y:S02]  /*17990*/  IMAD.MOV.U32 R16, RZ, RZ, R10 ;  /* 0x000000ffff107224 */ /* 0x001fe400078e000a */
[----:B------:R-:W-:Y:S01]  /*179a0*/  @!P2 IMAD.IADD R4, R4, 0x1, -R5 ;  /* 0x000000010404a824 */ /* 0x000fe200078e0a05 */
[----:B------:R-:W-:Y:S01]  /*179b0*/  ISETP.GE.AND P2, PT, R14, RZ, PT ;  /* 0x000000ff0e00720c */ /* 0x000fe20003f46270 */
[----:B------:R-:W-:Y:S01]  /*179c0*/  @!P1 IMAD.MOV R16, RZ, RZ, -R16 ;  /* 0x000000ffff109224 */ /* 0x000fe200078e0a10 */
[----:B------:R-:W-:Y:S02]  /*179d0*/  IABS R14, R9 ;  /* 0x00000009000e7213 */ /* 0x000fe40000000000 */
[C---:B------:R-:W-:Y:S01]  /*179e0*/  ISETP.GT.U32.AND P1, PT, R5.reuse, R2, PT ;  /* 0x000000020500720c */ /* 0x040fe20003f24070 */
[----:B------:R-:W-:Y:S01]  /*179f0*/  IMAD.HI.U32 R10, R8, R12, RZ ;  /* 0x0000000c080a7227 */ /* 0x000fe200078e00ff */
[----:B------:R-:W-:-:S02]  /*17a00*/  ISETP.GT.U32.AND P3, PT, R5, R0, PT ;  /* 0x000000000500720c */ /* 0x000fc40003f64070 */
[----:B------:R-:W-:Y:S01]  /*17a10*/  ISETP.GE.AND P4, PT, R11, RZ, PT ;  /* 0x000000ff0b00720c */ /* 0x000fe20003f86270 */
[----:B------:R-:W-:Y:S01]  /*17a20*/  IMAD.MOV.U32 R11, RZ, RZ, R14 ;  /* 0x000000ffff0b7224 */ /* 0x000fe200078e000e */
[----:B------:R0:W-:Y:S01]  /*17a30*/  STL [R1+0x10c], R15 ;  /* 0x00010c0f01007387 */ /* 0x0001e20000100800 */
[----:B------:R-:W-:-:S04]  /*17a40*/  IMAD.MOV R10, RZ, RZ, -R10 ;  /* 0x000000ffff0a7224 */ /* 0x000fc800078e0a0a */
[----:B------:R-:W-:Y:S02]  /*17a50*/  IMAD R12, R5, R10, R12 ;  /* 0x0000000a050c7224 */ /* 0x000fe400078e020c */
[----:B0-----:R-:W-:Y:S02]  /*17a60*/  IMAD.MOV.U32 R15, RZ, RZ, R13 ;  /* 0x000000ffff0f7224 */ /* 0x001fe400078e000d */
[----:B------:R-:W-:Y:S02]  /*17a70*/  IMAD.MOV.U32 R13, RZ, RZ, R4 ;  /* 0x000000ffff0d7224 */ /* 0x000fe400078e0004 */
[----:B------:R-:W-:-:S04]  /*17a80*/  IMAD.HI.U32 R4, R8, R11, RZ ;  /* 0x0000000b08047227 */ /* 0x000fc800078e00ff */
[----:B------:R-:W-:Y:S02]  /*17a90*/  IMAD.MOV R4, RZ, RZ, -R4 ;  /* 0x000000ffff047224 */ /* 0x000fe400078e0a04 */
[--C-:B------:R-:W-:Y:S02]  /*17aa0*/  @!P1 IMAD.IADD R2, R2, 0x1, -R5.reuse ;  /* 0x0000000102029824 */ /* 0x100fe400078e0a05 */
[----:B------:R-:W-:Y:S01]  /*17ab0*/  @!P3 IMAD.IADD R0, R0, 0x1, -R5 ;  /* 0x000000010000b824 */ /* 0x000fe200078e0a05 */
[C---:B------:R-:W-:Y:S01]  /*17ac0*/  ISETP.GT.U32.AND P3, PT, R5.reuse, R12, PT ;  /* 0x0000000c0500720c */ /* 0x040fe20003f64070 */
[----:B------:R-:W-:Y:S02]  /*17ad0*/  IMAD R11, R5, R4, R11 ;  /* 0x00000004050b7224 */ /* 0x000fe400078e020b */
[----:B------:R-:W-:Y:S02]  /*17ae0*/  IMAD.MOV.U32 R14, RZ, RZ, R2 ;  /* 0x000000ffff0e7224 */ /* 0x000fe400078e0002 */
[----:B------:R-:W-:-:S02]  /*17af0*/  @!P5 IMAD.MOV R15, RZ, RZ, -R15 ;  /* 0x000000ffff0fd224 */ /* 0x000fc400078e0a0f */
[----:B------:R-:W-:Y:S01]  /*17b00*/  @!P2 IMAD.MOV R14, RZ, RZ, -R14 ;  /* 0x000000ffff0ea224 */ /* 0x000fe200078e0a0e */
[----:B------:R-:W-:Y:S01]  /*17b10*/  ISETP.GT.U32.AND P2, PT, R5, R11, PT ;  /* 0x0000000b0500720c */ /* 0x000fe20003f44070 */
[----:B------:R-:W-:Y:S02]  /*17b20*/  @!P0 IMAD.MOV R13, RZ, RZ, -R13 ;  /* 0x000000ffff0d8224 */ /* 0x000fe400078e0a0d */
[----:B------:R-:W-:Y:S01]  /*17b30*/  VIADD R3, R24, 0x42 ;  /* 0x0000004218037836 */ /* 0x000fe20000000000 */
[----:B------:R0:W-:Y:S01]  /*17b40*/  STL [R1+0x108], R16 ;  /* 0x0001081001007387 */ /* 0x0001e20000100800 */
[----:B------:R-:W-:-:S03]  /*17b50*/  @!P3 IMAD.IADD R12, R12, 0x1, -R5 ;  /* 0x000000010c0cb824 */ /* 0x000fc600078e0a05 */
[----:B------:R-:W-:Y:S01]  /*17b60*/  STL [R1+0x104], R15 ;  /* 0x0001040f01007387 */ /* 0x000fe20000100800 */
[----:B------:R-:W-:-:S03]  /*17b70*/  IABS R19, R3 ;  /* 0x0000000300137213 */ /* 0x000fc60000000000 */
[----:B------:R1:W-:Y:S01]  /*17b80*/  STL [R1+0xd8], R13 ;  /* 0x0000d80d01007387 */ /* 0x0003e20000100800 */
[----:B0-----:R-:W-:Y:S01]  /*17b90*/  VIADD R16, R24, 0x41 ;  /* 0x0000004118107836 */ /* 0x001fe20000000000 */
[----:B------:R-:W-:Y:S01]  /*17ba0*/  ISETP.GE.AND P5, PT, R6, RZ, PT ;  /* 0x000000ff0600720c */ /* 0x000fe20003fa6270 */
[----:B------:R-:W-:Y:S01]  /*17bb0*/  IMAD.HI.U32 R6, R8, R19, RZ ;  /* 0x0000001308067227 */ /* 0x000fe200078e00ff */
[----:B------:R-:W-:-:S03]  /*17bc0*/  ISETP.GT.U32.AND P3, PT, R5, R12, PT ;  /* 0x0000000c0500720c */ /* 0x000fc60003f64070 */
[----:B-1----:R-:W-:Y:S02]  /*17bd0*/  IMAD.MOV.U32 R13, RZ, RZ, R0 ;  /* 0x000000ffff0d7224 */ /* 0x002fe400078e0000 */
[----:B------:R-:W-:Y:S02]  /*17be0*/  @!P2 IMAD.IADD R11, R11, 0x1, -R5 ;  /* 0x000000010b0ba824 */ /* 0x000fe400078e0a05 */
[----:B------:R-:W-:Y:S01]  /*17bf0*/  @!P4 IMAD.MOV R13, RZ, RZ, -R13 ;  /* 0x000000ffff0dc224 */ /* 0x000fe200078e0a0d */
[----:B------:R-:W-:Y:S02]  /*17c00*/  ISETP.GE.AND P4, PT, R16, RZ, PT ;  /* 0x000000ff1000720c */ /* 0x000fe40003f86270 */
[----:B------:R-:W-:Y:S01]  /*17c10*/  IABS R16, R16 ;  /* 0x0000001000107213 */ /* 0x000fe20000000000 */
[----:B------:R-:W-:Y:S01]  /*17c20*/  IMAD.MOV R6, RZ, RZ, -R6 ;  /* 0x000000ffff067224 */ /* 0x000fe200078e0a06 */
[----:B------:R-:W-:Y:S01]  /*17c30*/  ISETP.GT.U32.AND P2, PT, R5, R11, PT ;  /* 0x0000000b0500720c */ /* 0x000fe20003f44070 */
[----:B------:R-:W-:-:S02]  /*17c40*/  VIADD R17, R24, 0x40 ;  /* 0x0000004018117836 */ /* 0x000fc40000000000 */
[----:B------:R-:W-:-:S03]  /*17c50*/  IMAD.HI.U32 R4, R8, R16, RZ ;  /* 0x0000001008047227 */ /* 0x000fc600078e00ff */
[----:B------:R-:W-:Y:S01]  /*17c60*/  IABS R18, R17 ;  /* 0x0000001100127213 */ /* 0x000fe20000000000 */
[C---:B------:R-:W-:Y:S02]  /*17c70*/  IMAD R19, R5.reuse, R6, R19 ;  /* 0x0000000605137224 */ /* 0x040fe400078e0213 */
[----:B------:R-:W-:Y:S02]  /*17c80*/  IMAD.MOV R4, RZ, RZ, -R4 ;  /* 0x000000ffff047224 */ /* 0x000fe400078e0a04 */
[----:B------:R-:W-:Y:S01]  /*17c90*/  @!P3 IMAD.IADD R12, R12, 0x1, -R5 ;  /* 0x000000010c0cb824 */ /* 0x000fe200078e0a05 */
[----:B------:R-:W-:Y:S01]  /*17ca0*/  ISETP.GT.U32.AND P3, PT, R5, R19, PT ;  /* 0x000000130500720c */ /* 0x000fe20003f64070 */
[----:B------:R-:W-:-:S04]  /*17cb0*/  IMAD.HI.U32 R2, R8, R18, RZ ;  /* 0x0000001208027227 */ /* 0x000fc800078e00ff */
[----:B------:R-:W-:Y:S02]  /*17cc0*/  IMAD R16, R5, R4, R16 ;  /* 0x0000000405107224 */ /* 0x000fe400078e0210 */
[----:B------:R-:W-:Y:S02]  /*17cd0*/  IMAD.MOV R2, RZ, RZ, -R2 ;  /* 0x000000ffff027224 */ /* 0x000fe400078e0a02 */
[--C-:B------:R-:W-:Y:S01]  /*17ce0*/  @!P2 IMAD.IADD R11, R11, 0x1, -R5.reuse ;  /* 0x000000010b0ba824 */ /* 0x100fe200078e0a05 */
[C---:B------:R-:W-:Y:S01]  /*17cf0*/  ISETP.GT.U32.AND P2, PT, R5.reuse, R16, PT ;  /* 0x000000100500720c */ /* 0x040fe20003f44070 */
[C---:B------:R-:W-:Y:S02]  /*17d00*/  VIADD R0, R24.reuse, 0x3e ;  /* 0x0000003e18007836 */ /* 0x040fe40000000000 */
[----:B------:R-:W-:Y:S01]  /*17d10*/  IMAD R18, R5, R2, R18 ;  /* 0x0000000205127224 */ /* 0x000fe200078e0212 */
[----:B------:R-:W-:Y:S01]  /*17d20*/  ISETP.GE.AND P0, PT, R9, RZ, PT ;  /* 0x000000ff0900720c */ /* 0x000fe20003f06270 */
[----:B------:R-:W-:Y:S01]  /*17d30*/  @!P3 IMAD.IADD R19, R19, 0x1, -R5 ;  /* 0x000000011313b824 */ /* 0x000fe200078e0a05 */
[----:B------:R-:W-:Y:S01]  /*17d40*/  ISETP.GE.AND P1, PT, R3, RZ, PT ;  /* 0x000000ff0300720c */ /* 0x000fe20003f26270 */
[----:B------:R-:W-:Y:S01]  /*17d50*/  VIADD R3, R24, 0x3f ;  /* 0x0000003f18037836 */ /* 0x000fe20000000000 */
[----:B------:R-:W-:-:S02]  /*17d60*/  IABS R9, R0 ;  /* 0x0000000000097213 */ /* 0x000fc40000000000 */
[C---:B------:R-:W-:Y:S01]  /*17d70*/  ISETP.GT.U32.AND P3, PT, R5.reuse, R18, PT ;  /* 0x000000120500720c */ /* 0x040fe20003f64070 */
[----:B------:R0:W-:Y:S01]  /*17d80*/  STL [R1+0xd4], R14 ;  /* 0x0000d40e01007387 */ /* 0x0001e20000100800 */
[----:B------:R-:W-:Y:S02]  /*17d90*/  VIADD R15, R24, 0x3d ;  /* 0x0000003d180f7836 */ /* 0x000fe40000000000 */
[----:B------:R-:W-:Y:S01]  /*17da0*/  IMAD.HI.U32 R4, R8, R9, RZ ;  /* 0x0000000908047227 */ /* 0x000fe200078e00ff */
[----:B------:R1:W-:Y:S03]  /*17db0*/  STL [R1+0xd0], R13 ;  /* 0x0000d00d01007387 */ /* 0x0003e60000100800 */
[----:B------:R-:W-:Y:S01]  /*17dc0*/  @!P2 IMAD.IADD R16, R16, 0x1, -R5 ;  /* 0x000000011010a824 */ /* 0x000fe200078e0a05 */
[C---:B------:R-:W-:Y:S01]  /*17dd0*/  ISETP.GT.U32.AND P2, PT, R5.reuse, R19, PT ;  /* 0x000000130500720c */ /* 0x040fe20003f44070 */
[----:B------:R-:W-:Y:S01]  /*17de0*/  IMAD.MOV R4, RZ, RZ, -R4 ;  /* 0x000000ffff047224 */ /* 0x000fe200078e0a04 */
[----:B------:R-:W-:Y:S01]  /*17df0*/  IABS R6, R15 ;  /* 0x0000000f00067213 */ /* 0x000fe20000000000 */
[----:B0-----:R-:W-:Y:S01]  /*17e00*/  VIADD R14, R24, 0x3c ;  /* 0x0000003c180e7836 */ /* 0x001fe20000000000 */
[----:B-1----:R-:W-:Y:S01]  /*17e10*/  IABS R13, R3 ;  /* 0x00000003000d7213 */ /* 0x002fe20000000000 */
[----:B------:R-:W-:-:S03]  /*17e20*/  IMAD R9, R5, R4, R9 ;  /* 0x0000000405097224 */ /* 0x000fc600078e0209 */
[----:B------:R-:W-:Y:S01]  /*17e30*/  IABS R4, R14 ;  /* 0x0000000e00047213 */ /* 0x000fe20000000000 */
[----:B------:R-:W-:Y:S02]  /*17e40*/  IMAD.MOV.U32 R20, RZ, RZ, R12 ;  /* 0x000000ffff147224 */ /* 0x000fe400078e000c */
[----:B------:R-:W-:-:S04]  /*17e50*/  IMAD.HI.U32 R10, R8, R13, RZ ;  /* 0x0000000d080a7227 */ /* 0x000fc800078e00ff */
[----:B------:R-:W-:Y:S01]  /*17e60*/  @!P3 IMAD.IADD R18, R18, 0x1, -R5 ;  /* 0x000000011212b824 */ /* 0x000fe200078e0a05 */
[----:B------:R-:W-:Y:S01]  /*17e70*/  ISETP.GT.U32.AND P3, PT, R5, R16, PT ;  /* 0x000000100500720c */ /* 0x000fe20003f64070 */
[----:B------:R-:W-:-:S04]  /*17e80*/  IMAD.HI.U32 R2, R8, R6, RZ ;  /* 0x0000000608027227 */ /* 0x000fc800078e00ff */
[----:B------:R-:W-:Y:S02]  /*17e90*/  IMAD.MOV R10, RZ, RZ, -R10 ;  /* 0x000000ffff0a7224 */ /* 0x000fe400078e0a0a */
[----:B------:R-:W-:Y:S01]  /*17ea0*/  @!P5 IMAD.MOV R20, RZ, RZ, -R20 ;  /* 0x000000ffff14d224 */ /* 0x000fe200078e0a14 */
[C---:B------:R-:W-:Y:S01]  /*17eb0*/  ISETP.GT.U32.AND P5, PT, R5.reuse, R18, PT ;  /* 0x000000120500720c */ /* 0x040fe20003fa4070 */
[----:B------:R-:W-:Y:S02]  /*17ec0*/  IMAD.MOV R2, RZ, RZ, -R2 ;  /* 0x000000ffff027224 */ /* 0x000fe400078e0a02 */
[----:B------:R-:W-:Y:S02]  /*17ed0*/  IMAD R13, R5, R10, R13 ;  /* 0x0000000a050d7224 */ /* 0x000fe400078e020d */
[----:B------:R-:W-:-:S04]  /*17ee0*/  IMAD.HI.U32 R21, R8, R4, RZ ;  /* 0x0000000408157227 */ /* 0x000fc800078e00ff */
[----:B------:R-:W-:Y:S01]  /*17ef0*/  @!P2 IMAD.IADD R19, R19, 0x1, -R5 ;  /* 0x000000011313a824 */ /* 0x000fe200078e0a05 */
[C---:B------:R-:W-:Y:S01]  /*17f00*/  ISETP.GT.U32.AND P2, PT, R5.reuse, R9, PT ;  /* 0x000000090500720c */ /* 0x040fe20003f44070 */
[C---:B------:R-:W-:Y:S02]  /*17f10*/  IMAD R6, R5.reuse, R2, R6 ;  /* 0x0000000205067224 */ /* 0x040fe400078e0206 */
[----:B------:R-:W-:Y:S01]  /*17f20*/  @!P0 IMAD.MOV R11, RZ, RZ, -R11 ;  /* 0x000000ffff0b8224 */ /* 0x000fe200078e0a0b */
[C---:B------:R-:W-:Y:S01]  /*17f30*/  ISETP.GT.U32.AND P0, PT, R5.reuse, R13, PT ;  /* 0x0000000d0500720c */ /* 0x040fe20003f04070 */
[----:B------:R-:W-:Y:S02]  /*17f40*/  IMAD.MOV R21, RZ, RZ, -R21 ;  /* 0x000000ffff157224 */ /* 0x000fe400078e0a15 */
[----:B------:R-:W-:Y:S01]  /*17f50*/  @!P3 IMAD.IADD R16, R16, 0x1, -R5 ;  /* 0x000000011010b824 */ /* 0x000fe200078e0a05 */
[C---:B------:R-:W-:Y:S01]  /*17f60*/  ISETP.GT.U32.AND P3, PT, R5.reuse, R6, PT ;  /* 0x000000060500720c */ /* 0x040fe20003f64070 */
[----:B------:R-:W-:-:S02]  /*17f70*/  IMAD R4, R5, R21, R4 ;  /* 0x0000001505047224 */ /* 0x000fc400078e0204 */
[----:B------:R-:W-:Y:S01]  /*17f80*/  VIADD R2, R24, 0x3a ;  /* 0x0000003a18027836 */ /* 0x000fe20000000000 */
[----:B------:R-:W-:Y:S01]  /*17f90*/  STL [R1+0xcc], R20 ;  /* 0x0000cc1401007387 */ /* 0x000fe20000100800 */
[--C-:B------:R-:W-:Y:S01]  /*17fa0*/  @!P5 IMAD.IADD R18, R18, 0x1, -R5.reuse ;  /* 0x000000011212d824 */ /* 0x100fe200078e0a05 */
[----:B------:R-:W-:Y:S01]  /*17fb0*/  ISETP.GT.U32.AND P5, PT, R5, R4, PT ;  /* 0x000000040500720c */ /* 0x000fe20003fa4070 */
[----:B------:R-:W-:Y:S01]  /*17fc0*/  @!P2 IMAD.IADD R9, R9, 0x1, -R5 ;  /* 0x000000010909a824 */ /* 0x000fe200078e0a05 */
[----:B------:R0:W-:Y:S01]  /*17fd0*/  STL [R1+0xc8], R11 ;  /* 0x0000c80b01007387 */ /* 0x0001e20000100800 */
[----:B------:R-:W-:Y:S02]  /*17fe0*/  IMAD.MOV.U32 R23, RZ, RZ, R19 ;  /* 0x000000ffff177224 */ /* 0x000fe400078e0013 */
[----:B------:R-:W-:Y:S02]  /*17ff0*/  VIADD R10, R24, 0x3b ;  /* 0x0000003b180a7836 */ /* 0x000fe40000000000 */
[----:B------:R-:W-:Y:S01]  /*18000*/  @!P0 IMAD.IADD R13, R13, 0x1, -R5 ;  /* 0x000000010d0d8824 */ /* 0x000fe200078e0a05 */
[----:B------:R-:W-:Y:S01]  /*18010*/  ISETP.GE.AND P0, PT, R17, RZ, PT ;  /* 0x000000ff1100720c */ /* 0x000fe20003f06270 */
[----:B------:R-:W-:Y:S01]  /*18020*/  @!P1 IMAD.MOV R23, RZ, RZ, -R23 ;  /* 0x000000ffff179224 */ /* 0x000fe200078e0a17 */
[----:B0-----:R-:W-:-:S02]  /*18030*/  IABS R11, R2 ;  /* 0x00000002000b7213 */ /* 0x001fc40000000000 */
[C---:B------:R-:W-:Y:S01]  /*18040*/  ISETP.GT.U32.AND P1, PT, R5.reuse, R9, PT ;  /* 0x000000090500720c */ /* 0x040fe20003f24070 */
[----:B------:R-:W-:Y:S02]  /*18050*/  @!P3 IMAD.IADD R6, R6, 0x1, -R5 ;  /* 0x000000010606b824 */ /* 0x000fe400078e0a05 */
[----:B------:R-:W-:Y:S01]  /*18060*/  IMAD.HI.U32 R17, R8, R11, RZ ;  /* 0x0000000b08117227 */ /* 0x000fe200078e00ff */
[----:B------:R-:W-:Y:S02]  /*18070*/  IABS R12, R10 ;  /* 0x0000000a000c7213 */ /* 0x000fe40000000000 */
[C---:B------:R-:W-:Y:S01]  /*18080*/  ISETP.GT.U32.AND P3, PT, R5.reuse, R13, PT ;  /* 0x0000000d0500720c */ /* 0x040fe20003f64070 */
[----:B------:R-:W-:Y:S02]  /*18090*/  IMAD.MOV R17, RZ, RZ, -R17 ;  /* 0x000000ffff117224 */ /* 0x000fe400078e0a11 */
[----:B------:R-:W-:Y:S01]  /*180a0*/  @!P5 IMAD.IADD R4, R4, 0x1, -R5 ;  /* 0x000000010404d824 */ /* 0x000fe200078e0a05 */
[----:B------:R-:W-:Y:S01]  /*180b0*/  ISETP.GT.U32.AND P5, PT, R5, R6, PT ;  /* 0x000000060500720c */ /* 0x000fe20003fa4070 */
[----:B------:R-:W-:-:S04]  /*180c0*/  IMAD.HI.U32 R20, R8, R12, RZ ;  /* 0x0000000c08147227 */ /* 0x000fc800078e00ff */
[----:B------:R-:W-:Y:S02]  /*180d0*/  IMAD.MOV.U32 R22, RZ, RZ, R16 ;  /* 0x000000ffff167224 */ /* 0x000fe400078e0010 */
[C---:B------:R-:W-:Y:S02]  /*180e0*/  IMAD R11, R5.reuse, R17, R11 ;  /* 0x00000011050b7224 */ /* 0x040fe400078e020b */
[----:B------:R-:W-:Y:S02]  /*180f0*/  IMAD.MOV R20, RZ, RZ, -R20 ;  /* 0x000000ffff147224 */ /* 0x000fe400078e0a14 */
[----:B------:R-:W-:Y:S01]  /*18100*/  @!P4 IMAD.MOV R22, RZ, RZ, -R22 ;  /* 0x000000ffff16c224 */ /* 0x000fe200078e0a16 */
[----:B------:R-:W-:Y:S01]  /*18110*/  ISETP.GT.U32.AND P4, PT, R5, R4, PT ;  /* 0x000000040500720c */ /* 0x000fe20003f84070 */
[--C-:B------:R-:W-:Y:S01]  /*18120*/  @!P1 IMAD.IADD R9, R9, 0x1, -R5.reuse ;  /* 0x0000000109099824 */ /* 0x100fe200078e0a05 */
[C---:B------:R-:W-:Y:S01]  /*18130*/  ISETP.GT.U32.AND P1, PT, R5.reuse, R11, PT ;  /* 0x0000000b0500720c */ /* 0x040fe20003f24070 */
[----:B------:R-:W-:Y:S01]  /*18140*/  IMAD R12, R5, R20, R12 ;  /* 0x00000014050c7224 */ /* 0x000fe200078e020c */
[----:B------:R-:W-:Y:S01]  /*18150*/  ISETP.GE.AND P2, PT, R3, RZ, PT ;  /* 0x000000ff0300720c */ /* 0x000fe20003f46270 */
[----:B------:R-:W-:Y:S01]  /*18160*/  @!P3 IMAD.IADD R13, R13, 0x1, -R5 ;  /* 0x000000010d0db824 */ /* 0x000fe200078e0a05 */
[----:B------:R-:W-:Y:S01]  /*18170*/  ISETP.GE.AND P3, PT, R0, RZ, PT ;  /* 0x000000ff0000720c */ /* 0x000fe20003f66270 */
[----:B------:R-:W-:-:S02]  /*18180*/  VIADD R3, R24, 0x39 ;  /* 0x0000003918037836 */ /* 0x000fc40000000000 */
[----:B------:R-:W-:Y:S01]  /*18190*/  @!P0 IMAD.MOV R18, RZ, RZ, -R18 ;  /* 0x000000ffff128224 */ /* 0x000fe200078e0a12 */
[----:B------:R-:W-:Y:S01]  /*181a0*/  ISETP.GT.U32.AND P0, PT, R5, R12, PT ;  /* 0x0000000c0500720c */ /* 0x000fe20003f04070 */
[--C-:B------:R-:W-:Y:S01]  /*181b0*/  @!P5 IMAD.IADD R6, R6, 0x1, -R5.reuse ;  /* 0x000000010606d824 */ /* 0x100fe200078e0a05 */
[----:B------:R-:W-:Y:S01]  /*181c0*/  ISETP.GE.AND P5, PT, R15, RZ, PT ;  /* 0x000000ff0f00720c */ /* 0x000fe20003fa6270 */
[----:B------:R-:W-:Y:S01]  /*181d0*/  VIADD R0, R24, 0x38 ;  /* 0x0000003818007836 */ /* 0x000fe20000000000 */
[----:B------:R-:W-:Y:S01]  /*181e0*/  IABS R16, R3 ;  /* 0x0000000300107213 */ /* 0x000fe20000000000 */
[----:B------:R-:W-:Y:S01]  /*181f0*/  STL [R1+0xc0], R23 ;  /* 0x0000c01701007387 */ /* 0x000fe20000100800 */
[--C-:B------:R-:W-:Y:S01]  /*18200*/  @!P4 IMAD.IADD R4, R4, 0x1, -R5.reuse ;  /* 0x000000010404c824 */ /* 0x100fe200078e0a05 */
[----:B------:R-:W-:Y:S02]  /*18210*/  ISETP.GE.AND P4, PT, R14, RZ, PT ;  /* 0x000000ff0e00720c */ /* 0x000fe40003f86270 */
[----:B------:R-:W-:Y:S01]  /*18220*/  STL [R1+0xbc], R22 ;  /* 0x0000bc1601007387 */ /* 0x000fe20000100800 */
[----:B------:R-:W-:Y:S01]  /*18230*/  @!P1 IMAD.IADD R11, R11, 0x1, -R5 ;  /* 0x000000010b0b9824 */ /* 0x000fe200078e0a05 */
[----:B------:R-:W-:-:S02]  /*18240*/  IABS R14, R0 ;  /* 0x00000000000e7213 */ /* 0x000fc40000000000 */
[----:B------:R0:W-:Y:S01]  /*18250*/  STL [R1+0xb8], R18 ;  /* 0x0000b81201007387 */ /* 0x0001e20000100800 */
[----:B------:R-:W-:-:S04]  /*18260*/  IMAD.HI.U32 R17, R8, R16, RZ ;  /* 0x0000001008117227 */ /* 0x000fc800078e00ff */
[----:B------:R-:W-:Y:S02]  /*18270*/  IMAD.MOV.U32 R19, RZ, RZ, R13 ;  /* 0x000000ffff137224 */ /* 0x000fe400078e000d */
[----:B0-----:R-:W-:Y:S02]  /*18280*/  IMAD.MOV.U32 R18, RZ, RZ, R9 ;  /* 0x000000ffff127224 */ /* 0x001fe400078e0009 */
[----:B------:R-:W-:Y:S02]  /*18290*/  IMAD.MOV R17, RZ, RZ, -R17 ;  /* 0x000000ffff117224 */ /* 0x000fe400078e0a11 */
[----:B------:R-:W-:Y:S01]  /*182a0*/  @!P3 IMAD.MOV R18, RZ, RZ, -R18 ;  /* 0x000000ffff12b224 */ /* 0x000fe200078e0a12 */
[----:B------:R-:W-:Y:S01]  /*182b0*/  ISETP.GT.U32.AND P3, PT, R5, R11, PT ;  /* 0x0000000b0500720c */ /* 0x000fe20003f64070 */
[----:B------:R-:W-:Y:S02]  /*182c0*/  @!P2 IMAD.MOV R19, RZ, RZ, -R19 ;  /* 0x000000ffff13a224 */ /* 0x000fe400078e0a13 */
[----:B------:R-:W-:-:S04]  /*182d0*/  IMAD.HI.U32 R9, R8, R14, RZ ;  /* 0x0000000e08097227 */ /* 0x000fc800078e00ff */
[----:B------:R-:W-:Y:S01]  /*182e0*/  @!P0 IMAD.IADD R12, R12, 0x1, -R5 ;  /* 0x000000010c0c8824 */ /* 0x000fe200078e0a05 */
[----:B------:R-:W-:Y:S01]  /*182f0*/  ISETP.GE.AND P0, PT, R10, RZ, PT ;  /* 0x000000ff0a00720c */ /* 0x000fe20003f06270 */
[----:B------:R-:W-:Y:S02]  /*18300*/  @!P5 IMAD.MOV R6, RZ, RZ, -R6 ;  /* 0x000000ffff06d224 */ /* 0x000fe400078e0a06 */
[----:B------:R-:W-:Y:S01]  /*18310*/  IMAD R10, R5, R17, R16 ;  /* 0x00000011050a7224 */ /* 0x000fe200078e0210 */
[----:B------:R-:W-:Y:S01]  /*18320*/  STL [R1+0xe0], R19 ;  /* 0x0000e01301007387 */ /* 0x000fe20000100800 */
[----:B------:R-:W-:-:S03]  /*18330*/  IMAD.MOV R9, RZ, RZ, -R9 ;  /* 0x000000ffff097224 */ /* 0x000fc600078e0a09 */
[----:B------:R-:W-:Y:S01]  /*18340*/  STL [R1+0xe4], R18 ;  /* 0x0000e41201007387 */ /* 0x000fe20000100800 */
[----:B------:R-:W-:-:S03]  /*18350*/  ISETP.GT.U32.AND P2, PT, R5, R10, PT ;  /* 0x0000000a0500720c */ /* 0x000fc60003f44070 */
[----:B------:R0:W-:Y:S01]  /*18360*/  STL [R1+0xe8], R6 ;  /* 0x0000e80601007387 */ /* 0x0001e20000100800 */
[----:B------:R-:W-:Y:S01]  /*18370*/  @!P3 IMAD.IADD R11, R11, 0x1, -R5 ;  /* 0x000000010b0bb824 */ /* 0x000fe200078e0a05 */
[----:B------:R-:W-:Y:S01]  /*18380*/  ISETP.GE.AND P5, PT, R2, RZ, PT ;  /* 0x000000ff0200720c */ /* 0x000fe20003fa6270 */
[----:B0-----:R-:W-:-:S05]  /*18390*/  IMAD R6, R5, R9, R14 ;  /* 0x0000000905067224 */ /* 0x001fca00078e020e */
[----:B------:R-:W-:Y:S01]  /*183a0*/  ISETP.GT.U32.AND P3, PT, R5, R6, PT ;  /* 0x000000060500720c */ /* 0x000fe20003f64070 */
[----:B------:R-:W-:Y:S02]  /*183b0*/  VIADD R2, R24, 0x37 ;  /* 0x0000003718027836 */ /* 0x000fe40000000000 */
[----:B------:R-:W-:-:S03]  /*183c0*/  @!P2 IMAD.IADD R10, R10, 0x1, -R5 ;  /* 0x000000010a0aa824 */ /* 0x000fc600078e0a05 */
[----:B------:R-:W-:Y:S02]  /*183d0*/  ISETP.GE.AND P2, PT, R2, RZ, PT ;  /* 0x000000ff0200720c */ /* 0x000fe40003f46270 */
[----:B------:R-:W-:-:S05]  /*183e0*/  IABS R2, R2 ;  /* 0x0000000200027213 */ /* 0x000fca0000000000 */
[----:B------:R-:W-:Y:S01]  /*183f0*/  @!P3 IMAD.IADD R6, R6, 0x1, -R5 ;  /* 0x000000010606b824 */ /* 0x000fe200078e0a05 */
[C---:B------:R-:W-:Y:S01]  /*18400*/  ISETP.GT.U32.AND P3, PT, R5.reuse, R10, PT ;  /* 0x0000000a0500720c */ /* 0x040fe20003f64070 */
[----:B------:R-:W-:Y:S01]  /*18410*/  IMAD.HI.U32 R13, R8, R2, RZ ;  /* 0x00000002080d7227 */ /* 0x000fe200078e00ff */
[----:B------:R-:W-:-:S03]  /*18420*/  ISETP.GT.U32.AND P1, PT, R5, R12, PT ;  /* 0x0000000c0500720c */ /* 0x000fc60003f24070 */
[----:B------:R-:W-:-:S04]  /*18430*/  IMAD.MOV R13, RZ, RZ, -R13 ;  /* 0x000000ffff0d7224 */ /* 0x000fc800078e0a0d */
[----:B------:R-:W-:-:S04]  /*18440*/  IMAD R2, R5, R13, R2 ;  /* 0x0000000d05027224 */ /* 0x000fc800078e0202 */
[--C-:B------:R-:W-:Y:S01]  /*18450*/  @!P3 IMAD.IADD R10, R10, 0x1, -R5.reuse ;  /* 0x000000010a0ab824 */ /* 0x100fe200078e0a05 */
[----:B------:R-:W-:Y:S01]  /*18460*/  ISETP.GT.U32.AND P3, PT, R5, R2, PT ;  /* 0x000000020500720c */ /* 0x000fe20003f64070 */
[----:B------:R-:W-:Y:S02]  /*18470*/  @!P1 IMAD.IADD R12, R12, 0x1, -R5 ;  /* 0x000000010c0c9824 */ /* 0x000fe400078e0a05 */
[----:B------:R-:W-:Y:S01]  /*18480*/  VIADD R9, R24, 0x36 ;  /* 0x0000003618097836 */ /* 0x000fe20000000000 */
[----:B------:R-:W-:Y:S01]  /*18490*/  ISETP.GE.AND P1, PT, R0, RZ, PT ;  /* 0x000000ff0000720c */ /* 0x000fe20003f26270 */
[----:B------:R-:W-:Y:S02]  /*184a0*/  @!P4 IMAD.MOV R4, RZ, RZ, -R4 ;  /* 0x000000ffff04c224 */ /* 0x000fe400078e0a04 */
[----:B------:R-:W-:Y:S01]  /*184b0*/  IMAD.MOV.U32 R15, RZ, RZ, R12 ;  /* 0x000000ffff0f7224 */ /* 0x000fe200078e000c */
[----:B------:R-:W-:Y:S01]  /*184c0*/  IABS R0, R9 ;  /* 0x0000000900007213 */ /* 0x000fe20000000000 */
[----:B------:R-:W-:Y:S01]  /*184d0*/  IMAD.MOV.U32 R14, RZ, RZ, R11 ;  /* 0x000000ffff0e7224 */ /* 0x000fe200078e000b */
[----:B------:R-:W-:Y:S01]  /*184e0*/  ISETP.GE.AND P4, PT, R3, RZ, PT ;  /* 0x000000ff0300720c */ /* 0x000fe20003f86270 */
[----:B------:R-:W-:Y:S01]  /*184f0*/  @!P0 IMAD.MOV R15, RZ, RZ, -R15 ;  /* 0x000000ffff0f8224 */ /* 0x000fe200078e0a0f */
[----:B------:R0:W-:Y:S01]  /*18500*/  STL [R1+0xf0], R4 ;  /* 0x0000f00401007387 */ /* 0x0001e20000100800 */
[----:B------:R-:W-:Y:S01]  /*18510*/  ISETP.GT.U32.AND P0, PT, R5, R6, PT ;  /* 0x000000060500720c */ /* 0x000fe20003f04070 */
[----:B------:R-:W-:-:S04]  /*18520*/  IMAD.HI.U32 R11, R8, R0, RZ ;  /* 0x00000000080b7227 */ /* 0x000fc800078e00ff */
[----:B------:R-:W-:Y:S02]  /*18530*/  @!P3 IMAD.IADD R2, R2, 0x1, -R5 ;  /* 0x000000010202b824 */ /* 0x000fe400078e0a05 */
[----:B0-----:R-:W-:-:S03]  /*18540*/  VIADD R4, R24, 0x35 ;  /* 0x0000003518047836 */ /* 0x001fc60000000000 */
[C---:B------:R-:W-:Y:S01]  /*18550*/  ISETP.GT.U32.AND P3, PT, R5.reuse, R2, PT ;  /* 0x000000020500720c */ /* 0x040fe20003f64070 */
[----:B------:R-:W-:Y:S02]  /*18560*/  VIADD R3, R24, 0x34 ;  /* 0x0000003418037836 */ /* 0x000fe40000000000 */
[----:B------:R-:W-:Y:S01]  /*18570*/  IMAD.MOV R11, RZ, RZ, -R11 ;  /* 0x000000ffff0b7224 */ /* 0x000fe200078e0a0b */
[----:B------:R-:W-:Y:S01]  /*18580*/  IABS R21, R4 ;  /* 0x0000000400157213 */ /* 0x000fe20000000000 */
[----:B------:R0:W-:Y:S01]  /*18590*/  STL [R1+0x100], R15 ;  /* 0x0001000f01007387 */ /* 0x0001e20000100800 */
[----:B------:R-:W-:Y:S01]  /*185a0*/  @!P5 IMAD.MOV R14, RZ, RZ, -R14 ;  /* 0x000000ffff0ed224 */ /* 0x000fe200078e0a0e */
[----:B------:R-:W-:Y:S01]  /*185b0*/  IABS R12, R3 ;  /* 0x00000003000c7213 */ /* 0x000fe20000000000 */
[----:B------:R-:W-:Y:S01]  /*185c0*/  IMAD R0, R5, R11, R0 ;  /* 0x0000000b05007224 */ /* 0x000fe200078e0200 */
[----:B------:R-:W-:Y:S01]  /*185d0*/  ISETP.GE.AND P5, PT, R9, RZ, PT ;  /* 0x000000ff0900720c */ /* 0x000fe20003fa6270 */
[----:B------:R-:W-:-:S04]  /*185e0*/  IMAD.HI.U32 R9, R8, R21, RZ ;  /* 0x0000001508097227 */ /* 0x000fc800078e00ff */
[----:B0-----:R-:W-:Y:S02]  /*185f0*/  IMAD.MOV.U32 R15, RZ, RZ, R10 ;  /* 0x000000ffff0f7224 */ /* 0x001fe400078e000a */
[----:B------:R-:W-:Y:S01]  /*18600*/  @!P0 IMAD.IADD R6, R6, 0x1, -R5 ;  /* 0x0000000106068824 */ /* 0x000fe200078e0a05 */
[----:B------:R-:W-:Y:S01]  /*18610*/  ISETP.GE.AND P0, PT, R4, RZ, PT ;  /* 0x000000ff0400720c */ /* 0x000fe20003f06270 */
[----:B------:R-:W-:Y:S01]  /*18620*/  @!P4 IMAD.MOV R15, RZ, RZ, -R15 ;  /* 0x000000ffff0fc224 */ /* 0x000fe200078e0a0f */
[----:B------:R-:W-:Y:S01]  /*18630*/  ISETP.GT.U32.AND P4, PT, R5, R0, PT ;  /* 0x000000000500720c */ /* 0x000fe20003f84070 */
[----:B------:R-:W-:-:S04]  /*18640*/  IMAD.HI.U32 R4, R8, R12, RZ ;  /* 0x0000000c08047227 */ /* 0x000fc800078e00ff */
[----:B------:R-:W-:Y:S02]  /*18650*/  IMAD.MOV R9, RZ, RZ, -R9 ;  /* 0x000000ffff097224 */ /* 0x000fe400078e0a09 */
[----:B------:R-:W-:Y:S02]  /*18660*/  IMAD.MOV R4, RZ, RZ, -R4 ;  /* 0x000000ffff047224 */ /* 0x000fe400078e0a04 */
[C---:B------:R-:W-:Y:S02]  /*18670*/  IMAD R21, R5.reuse, R9, R21 ;  /* 0x0000000905157224 */ /* 0x040fe400078e0215 */
[----:B------:R-:W-:Y:S02]  /*18680*/  @!P3 IMAD.IADD R2, R2, 0x1, -R5 ;  /* 0x000000010202b824 */ /* 0x000fe400078e0a05 */
[C---:B------:R-:W-:Y:S01]  /*18690*/  IMAD R12, R5.reuse, R4, R12 ;  /* 0x00000004050c7224 */ /* 0x040fe200078e020c */
[----:B------:R-:W-:Y:S01]  /*186a0*/  ISETP.GT.U32.AND P3, PT, R5, R21, PT ;  /* 0x000000150500720c */ /* 0x000fe20003f64070 */
[----:B------:R-:W-:-:S02]  /*186b0*/  IMAD.MOV.U32 R13, RZ, RZ, R2 ;  /* 0x000000ffff0d7224 */ /* 0x000fc400078e0002 */
[----:B------:R-:W-:Y:S02]  /*186c0*/  @!P4 IMAD.IADD R0, R0, 0x1, -R5 ;  /* 0x000000010000c824 */ /* 0x000fe400078e0a05 */
[----:B------:R-:W-:Y:S01]  /*186d0*/  @!P2 IMAD.MOV R13, RZ, RZ, -R13 ;  /* 0x000000ffff0da224 */ /* 0x000fe200078e0a0d */
[C---:B------:R-:W-:Y:S01]  /*186e0*/  ISETP.GT.U32.AND P2, PT, R5.reuse, R12, PT ;  /* 0x0000000c0500720c */ /* 0x040fe20003f44070 */
[C---:B------:R-:W-:Y:S01]  /*186f0*/  VIADD R10, R24.reuse, 0x33 ;  /* 0x00000033180a7836 */ /* 0x040fe20000000000 */
[----:B------:R-:W-:Y:S01]  /*18700*/  ISETP.GT.U32.AND P4, PT, R5, R0, PT ;  /* 0x000000000500720c */ /* 0x000fe20003f84070 */
[----:B------:R-:W-:Y:S01]  /*18710*/  VIADD R9, R24, 0x32 ;  /* 0x0000003218097836 */ /* 0x000fe20000000000 */
[----:B------:R0:W-:Y:S02]  /*18720*/  STL [R1+0xfc], R14 ;  /* 0x0000fc0e01007387 */ /* 0x0001e40000100800 */
[----:B------:R-:W-:Y:S01]  /*18730*/  IABS R17, R10 ;  /* 0x0000000a00117213 */ /* 0x000fe20000000000 */
[----:B------:R-:W-:Y:S01]  /*18740*/  @!P3 IMAD.IADD R21, R21, 0x1, -R5 ;  /* 0x000000011515b824 */ /* 0x000fe200078e0a05 */
[----:B------:R-:W-:Y:S01]  /*18750*/  IABS R20, R9 ;  /* 0x0000000900147213 */ /* 0x000fe20000000000 */
[----:B0-----:R-:W-:-:S02]  /*18760*/  IMAD.MOV.U32 R14, RZ, RZ, R6 ;  /* 0x000000ffff0e7224 */ /* 0x001fc400078e0006 */
[----:B------:R-:W-:Y:S01]  /*18770*/  VIADD R6, R24, 0x31 ;  /* 0x0000003118067836 */ /* 0x000fe20000000000 */
[----:B------:R-:W-:Y:S01]  /*18780*/  ISETP.GT.U32.AND P3, PT, R5, R21, PT ;  /* 0x000000150500720c */ /* 0x000fe20003f64070 */
[----:B------:R-:W-:Y:S02]  /*18790*/  @!P2 IMAD.IADD R12, R12, 0x1, -R5 ;  /* 0x000000010c0ca824 */ /* 0x000fe400078e0a05 */
[----:B------:R-:W-:Y:S01]  /*187a0*/  IMAD.HI.U32 R11, R8, R17, RZ ;  /* 0x00000011080b7227 */ /* 0x000fe200078e00ff */
[----:B------:R-:W-:-:S03]  /*187b0*/  IABS R19, R6 ;  /* 0x0000000600137213 */ /* 0x000fc60000000000 */
[----:B------:R-:W-:Y:S01]  /*187c0*/  IMAD.HI.U32 R4, R8, R20, RZ ;  /* 0x0000001408047227 */ /* 0x000fe200078e00ff */
[----:B------:R0:W-:Y:S01]  /*187d0*/  STL [R1+0xf4], R15 ;  /* 0x0000f40f01007387 */ /* 0x0001e20000100800 */
[----:B------:R-:W-:Y:S02]  /*187e0*/  ISETP.GT.U32.AND P2, PT, R5, R12, PT ;  /* 0x0000000c0500720c */ /* 0x000fe40003f44070 */
[----:B------:R-:W-:Y:S01]  /*187f0*/  @!P1 IMAD.MOV R14, RZ, RZ, -R14 ;  /* 0x000000ffff0e9224 */ /* 0x000fe200078e0a0e */
[----:B------:R-:W-:Y:S01]  /*18800*/  ISETP.GE.AND P1, PT, R3, RZ, PT ;  /* 0x000000ff0300720c */ /* 0x000fe20003f26270 */
[----:B------:R-:W-:Y:S01]  /*18810*/  @!P4 IMAD.IADD R0, R0, 0x1, -R5 ;  /* 0x000000010000c824 */ /* 0x000fe200078e0a05 */
[----:B------:R-:W-:Y:S01]  /*18820*/  ISETP.GE.AND P4, PT, R10, RZ, PT ;  /* 0x000000ff0a00720c */ /* 0x000fe20003f86270 */
[----:B------:R-:W-:Y:S01]  /*18830*/  IMAD.HI.U32 R3, R8, R19, RZ ;  /* 0x0000001308037227 */ /* 0x000fe200078e00ff */
[----:B------:R-:W-:Y:S03]  /*18840*/  STL [R1+0xf8], R14 ;  /* 0x0000f80e01007387 */ /* 0x000fe60000100800 */
[----:B0-----:R-:W-:-:S02]  /*18850*/  VIADD R15, R24, 0x30 ;  /* 0x00000030180f7836 */ /* 0x001fc40000000000 */
[----:B------:R-:W-:Y:S02]  /*18860*/  IMAD.MOV R10, RZ, RZ, -R11 ;  /* 0x000000ffff0a7224 */ /* 0x000fe400078e0a0b */
[----:B------:R-:W-:Y:S01]  /*18870*/  IMAD.MOV R4, RZ, RZ, -R4 ;  /* 0x000000ffff047224 */ /* 0x000fe200078e0a04 */
[----:B------:R0:W-:Y:S01]  /*18880*/  STL [R1+0xec], R13 ;  /* 0x0000ec0d01007387 */ /* 0x0001e20000100800 */
[----:B------:R-:W-:Y:S01]  /*18890*/  IMAD.MOV R3, RZ, RZ, -R3 ;  /* 0x000000ffff037224 */ /* 0x000fe200078e0a03 */
[----:B------:R-:W-:Y:S01]  /*188a0*/  IABS R18, R15 ;  /* 0x0000000f00127213 */ /* 0x000fe20000000000 */
[C---:B------:R-:W-:Y:S02]  /*188b0*/  IMAD R17, R5.reuse, R10, R17 ;  /* 0x0000000a05117224 */ /* 0x040fe400078e0211 */
[----:B------:R-:W-:Y:S02]  /*188c0*/  IMAD R20, R5, R4, R20 ;  /* 0x0000000405147224 */ /* 0x000fe400078e0214 */
[----:B0-----:R-:W-:-:S02]  /*188d0*/  IMAD.MOV.U32 R13, RZ, RZ, R0 ;  /* 0x000000ffff0d7224 */ /* 0x001fc400078e0000 */
[C---:B------:R-:W-:Y:S02]  /*188e0*/  IMAD R19, R5.reuse, R3, R19 ;  /* 0x0000000305137224 */ /* 0x040fe400078e0213 */
[----:B------:R-:W-:Y:S01]  /*188f0*/  @!P5 IMAD.MOV R13, RZ, RZ, -R13 ;  /* 0x000000ffff0dd224 */ /* 0x000fe200078e0a0d */
[----:B------:R-:W-:Y:S01]  /*18900*/  ISETP.GT.U32.AND P5, PT, R5, R17, PT ;  /* 0x000000110500720c */ /* 0x000fe20003fa4070 */
[----:B------:R-:W-:Y:S01]  /*18910*/  @!P3 IMAD.IADD R21, R21, 0x1, -R5 ;  /* 0x000000011515b824 */ /* 0x000fe200078e0a05 */
[----:B------:R-:W-:Y:S01]  /*18920*/  ISETP.GT.U32.AND P3, PT, R5, R20, PT ;  /* 0x000000140500720c */ /* 0x000fe20003f64070 */
[----:B------:R-:W-:-:S04]  /*18930*/  IMAD.HI.U32 R2, R8, R18, RZ ;  /* 0x0000001208027227 */ /* 0x000fc800078e00ff */
[--C-:B------:R-:W-:Y:S01]  /*18940*/  @!P2 IMAD.IADD R12, R12, 0x1, -R5.reuse ;  /* 0x000000010c0ca824 */ /* 0x100fe200078e0a05 */
[C---:B------:R-:W-:Y:S01]  /*18950*/  ISETP.GT.U32.AND P2, PT, R5.reuse, R19, PT ;  /* 0x000000130500720c */ /* 0x040fe20003f44070 */
[----:B------:R-:W-:Y:S02]  /*18960*/  IMAD.MOV R2, RZ, RZ, -R2 ;  /* 0x000000ffff027224 */ /* 0x000fe400078e0a02 */
[C---:B------:R-:W-:Y:S02]  /*18970*/  VIADD R4, R24.reuse, 0x2f ;  /* 0x0000002f18047836 */ /* 0x040fe40000000000 */
[----:B------:R-:W-:Y:S02]  /*18980*/  IMAD R18, R5, R2, R18 ;  /* 0x0000000205127224 */ /* 0x000fe400078e0212 */
[----:B------:R-:W-:Y:S01]  /*18990*/  VIADD R3, R24, 0x2e ;  /* 0x0000002e18037836 */ /* 0x000fe20000000000 */
[----:B------:R0:W-:Y:S01]  /*189a0*/  STL [R1+0xdc], R13 ;  /* 0x0000dc0d01007387 */ /* 0x0001e20000100800 */
[--C-:B------:R-:W-:Y:S01]  /*189b0*/  @!P5 IMAD.IADD R17, R17, 0x1, -R5.reuse ;  /* 0x000000011111d824 */ /* 0x100fe200078e0a05 */
[----:B------:R-:W-:Y:S01]  /*189c0*/  IABS R14, R4 ;  /* 0x00000004000e7213 */ /* 0x000fe20000000000 */
[----:B------:R-:W-:Y:S01]  /*189d0*/  @!P3 IMAD.IADD R20, R20, 0x1, -R5 ;  /* 0x000000011414b824 */ /* 0x000fe200078e0a05 */
[----:B------:R-:W-:Y:S01]  /*189e0*/  ISETP.GT.U32.AND P5, PT, R5, R18, PT ;  /* 0x000000120500720c */ /* 0x000fe20003fa4070 */
[----:B------:R-:W-:-:S02]  /*189f0*/  IMAD.MOV.U32 R25, RZ, RZ, R21 ;  /* 0x000000ffff197224 */ /* 0x000fc400078e0015 */
[----:B------:R-:W-:Y:S01]  /*18a00*/  @!P2 IMAD.IADD R19, R19, 0x1, -R5 ;  /* 0x000000011313a824 */ /* 0x000fe200078e0a05 */
[----:B0-----:R-:W-:Y:S01]  /*18a10*/  IABS R13, R3 ;  /* 0x00000003000d7213 */ /* 0x001fe20000000000 */
[----:B------:R-:W-:Y:S01]  /*18a20*/  @!P0 IMAD.MOV R25, RZ, RZ, -R25 ;  /* 0x000000ffff198224 */ /* 0x000fe200078e0a19 */
[C---:B------:R-:W-:Y:S01]  /*18a30*/  ISETP.GT.U32.AND P2, PT, R5.reuse, R17, PT ;  /* 0x000000110500720c */ /* 0x040fe20003f44070 */
[----:B------:R-:W-:Y:S01]  /*18a40*/  IMAD.HI.U32 R22, R8, R14, RZ ;  /* 0x0000000e08167227 */ /* 0x000fe200078e00ff */
[----:B------:R-:W-:-:S03]  /*18a50*/  ISETP.GT.U32.AND P0, PT, R5, R20, PT ;  /* 0x000000140500720c */ /* 0x000fc60003f04070 */
[----:B------:R-:W-:-:S04]  /*18a60*/  IMAD.HI.U32 R2, R8, R13, RZ ;  /* 0x0000000d08027227 */ /* 0x000fc800078e00ff */
[C---:B------:R-:W-:Y:S02]  /*18a70*/  VIADD R16, R24.reuse, 0x2d ;  /* 0x0000002d18107836 */ /* 0x040fe40000000000 */
[----:B------:R-:W-:Y:S02]  /*18a80*/  VIADD R0, R24, 0x2c ;  /* 0x0000002c18007836 */ /* 0x000fe40000000000 */
[----:B------:R-:W-:Y:S02]  /*18a90*/  IMAD.MOV R22, RZ, RZ, -R22 ;  /* 0x000000ffff167224 */ /* 0x000fe400078e0a16 */
[----:B------:R-:W-:Y:S01]  /*18aa0*/  IMAD.MOV R2, RZ, RZ, -R2 ;  /* 0x000000ffff027224 */ /* 0x000fe200078e0a02 */
[----:B------:R-:W-:Y:S01]  /*18ab0*/  IABS R11, R16 ;  /* 0x00000010000b7213 */ /* 0x000fe20000000000 */
[----:B------:R-:W-:Y:S01]  /*18ac0*/  IMAD R14, R5, R22, R14 ;  /* 0x00000016050e7224 */ /* 0x000fe200078e020e */
[----:B------:R-:W-:Y:S01]  /*18ad0*/  IABS R10, R0 ;  /* 0x00000000000a7213 */ /* 0x000fe20000000000 */
[----:B------:R-:W-:-:S02]  /*18ae0*/  @!P5 IMAD.IADD R18, R18, 0x1, -R5 ;  /* 0x000000011212d824 */ /* 0x000fc400078e0a05 */
[----:B------:R-:W-:Y:S01]  /*18af0*/  IMAD R13, R5, R2, R13 ;  /* 0x00000002050d7224 */ /* 0x000fe200078e020d */
[----:B------:R-:W-:Y:S01]  /*18b00*/  ISETP.GE.AND P3, PT, R9, RZ, PT ;  /* 0x000000ff0900720c */ /* 0x000fe20003f66270 */
[----:B------:R-:W-:Y:S01]  /*18b10*/  IMAD.MOV.U32 R23, RZ, RZ, R12 ;  /* 0x000000ffff177224 */ /* 0x000fe200078e000c */
[----:B------:R-:W-:Y:S01]  /*18b20*/  ISETP.GT.U32.AND P5, PT, R5, R18, PT ;  /* 0x000000120500720c */ /* 0x000fe20003fa4070 */
[--C-:B------:R-:W-:Y:S01]  /*18b30*/  @!P2 IMAD.IADD R17, R17, 0x1, -R5.reuse ;  /* 0x000000011111a824 */ /* 0x100fe200078e0a05 */
[C---:B------:R-:W-:Y:S01]  /*18b40*/  ISETP.GT.U32.AND P2, PT, R5.reuse, R14, PT ;  /* 0x0000000e0500720c */ /* 0x040fe20003f44070 */
[----:B------:R-:W-:Y:S01]  /*18b50*/  @!P0 IMAD.IADD R20, R20, 0x1, -R5 ;  /* 0x0000000114148824 */ /* 0x000fe200078e0a05 */
[----:B------:R-:W-:Y:S01]  /*18b60*/  ISETP.GT.U32.AND P0, PT, R5, R13, PT ;  /* 0x0000000d0500720c */ /* 0x000fe20003f04070 */
[----:B------:R-:W-:-:S04]  /*18b70*/  IMAD.HI.U32 R9, R8, R11, RZ ;  /* 0x0000000b08097227 */ /* 0x000fc800078e00ff */
[----:B------:R-:W-:-:S04]  /*18b80*/  IMAD.HI.U32 R2, R8, R10, RZ ;  /* 0x0000000a08027227 */ /* 0x000fc800078e00ff */
[----:B------:R-:W-:Y:S01]  /*18b90*/  @!P1 IMAD.MOV R23, RZ, RZ, -R23 ;  /* 0x000000ffff179224 */ /* 0x000fe200078e0a17 */
[C---:B------:R-:W-:Y:S01]  /*18ba0*/  ISETP.GT.U32.AND P1, PT, R5.reuse, R19, PT ;  /* 0x000000130500720c */ /* 0x040fe20003f24070 */
[----:B------:R-:W-:Y:S02]  /*18bb0*/  IMAD.MOV R9, RZ, RZ, -R9 ;  /* 0x000000ffff097224 */ /* 0x000fe400078e0a09 */
[----:B------:R-:W-:Y:S02]  /*18bc0*/  IMAD.MOV R2, RZ, RZ, -R2 ;  /* 0x000000ffff027224 */ /* 0x000fe400078e0a02 */
[C---:B------:R-:W-:Y:S02]  /*18bd0*/  IMAD R11, R5.reuse, R9, R11 ;  /* 0x00000009050b7224 */ /* 0x040fe400078e020b */
[C---:B------:R-:W-:Y:S02]  /*18be0*/  IMAD R10, R5.reuse, R2, R10 ;  /* 0x00000002050a7224 */ /* 0x040fe400078e020a */
[----:B------:R-:W-:Y:S01]  /*18bf0*/  VIADD R2, R24, 0x2a ;  /* 0x0000002a18027836 */ /* 0x000fe20000000000 */
[----:B------:R-:W-:Y:S01]  /*18c00*/  STL [R1+0xb4], R25 ;  /* 0x0000b41901007387 */ /* 0x000fe20000100800 */
[--C-:B------:R-:W-:Y:S01]  /*18c10*/  @!P5 IMAD.IADD R18, R18, 0x1, -R5.reuse ;  /* 0x000000011212d824 */ /* 0x100fe200078e0a05 */
[----:B------:R-:W-:Y:S01]  /*18c20*/  ISETP.GT.U32.AND P5, PT, R5, R11, PT ;  /* 0x0000000b0500720c */ /* 0x000fe20003fa4070 */
[--C-:B------:R-:W-:Y:S01]  /*18c30*/  @!P2 IMAD.IADD R14, R14, 0x1, -R5.reuse ;  /* 0x000000010e0ea824 */ /* 0x100fe200078e0a05 */
[----:B------:R0:W-:Y:S01]  /*18c40*/  STL [R1+0xb0], R23 ;  /* 0x0000b01701007387 */ /* 0x0001e20000100800 */
[----:B------:R-:W-:Y:S01]  /*18c50*/  @!P0 IMAD.IADD R13, R13, 0x1, -R5 ;  /* 0x000000010d0d8824 */ /* 0x000fe200078e0a05 */
[----:B------:R-:W-:-:S02]  /*18c60*/  ISETP.GT.U32.AND P2, PT, R5, R10, PT ;  /* 0x0000000a0500720c */ /* 0x000fc40003f44070 */
[----:B------:R-:W-:Y:S01]  /*18c70*/  ISETP.GE.AND P0, PT, R15, RZ, PT ;  /* 0x000000ff0f00720c */ /* 0x000fe20003f06270 */
[----:B------:R-:W-:Y:S01]  /*18c80*/  @!P1 IMAD.IADD R19, R19, 0x1, -R5 ;  /* 0x0000000113139824 */ /* 0x000fe200078e0a05 */
[----:B------:R-:W-:Y:S01]  /*18c90*/  IABS R9, R2 ;  /* 0x0000000200097213 */ /* 0x000fe20000000000 */
[----:B0-----:R-:W-:Y:S01]  /*18ca0*/  IMAD.MOV.U32 R23, RZ, RZ, R20 ;  /* 0x000000ffff177224 */ /* 0x001fe200078e0014 */
[----:B------:R-:W-:Y:S01]  /*18cb0*/  ISETP.GE.AND P1, PT, R6, RZ, PT ;  /* 0x000000ff0600720c */ /* 0x000fe20003f26270 */
[----:B------:R-:W-:Y:S02]  /*18cc0*/  VIADD R12, R24, 0x2b ;  /* 0x0000002b180c7836 */ /* 0x000fe40000000000 */
[----:B------:R-:W-:Y:S01]  /*18cd0*/  @!P3 IMAD.MOV R23, RZ, RZ, -R23 ;  /* 0x000000ffff17b224 */ /* 0x000fe200078e0a17 */
[----:B------:R-:W-:Y:S01]  /*18ce0*/  ISETP.GT.U32.AND P3, PT, R5, R13, PT ;  /* 0x0000000d0500720c */ /* 0x000fe20003f64070 */
[----:B------:R-:W-:Y:S02]  /*18cf0*/  IMAD.MOV.U32 R25, RZ, RZ, R17 ;  /* 0x000000ffff197224 */ /* 0x000fe400078e0011 */
[----:B------:R-:W-:Y:S01]  /*18d00*/  IMAD.HI.U32 R17, R8, R9, RZ ;  /* 0x0000000908117227 */ /* 0x000fe200078e00ff */
[----:B------:R-:W-:-:S03]  /*18d10*/  IABS R21, R12 ;  /* 0x0000000c00157213 */ /* 0x000fc60000000000 */
[----:B------:R-:W-:Y:S02]  /*18d20*/  IMAD.MOV.U32 R20, RZ, RZ, R19 ;  /* 0x000000ffff147224 */ /* 0x000fe400078e0013 */
[----:B------:R-:W-:Y:S02]  /*18d30*/  IMAD.MOV.U32 R19, RZ, RZ, R18 ;  /* 0x000000ffff137224 */ /* 0x000fe400078e0012 */
[----:B------:R-:W-:Y:S02]  /*18d40*/  IMAD.MOV R18, RZ, RZ, -R17 ;  /* 0x000000ffff127224 */ /* 0x000fe400078e0a11 */
[--C-:B------:R-:W-:Y:S02]  /*18d50*/  @!P5 IMAD.IADD R11, R11, 0x1, -R5.reuse ;  /* 0x000000010b0bd824 */ /* 0x100fe400078e0a05 */
[----:B------:R-:W-:Y:S01]  /*18d60*/  @!P2 IMAD.IADD R10, R10, 0x1, -R5 ;  /* 0x000000010a0aa824 */ /* 0x000fe200078e0a05 */
[----:B------:R-:W-:Y:S01]  /*18d70*/  ISETP.GT.U32.AND P2, PT, R5, R14, PT ;  /* 0x0000000e0500720c */ /* 0x000fe20003f44070 */
[----:B------:R-:W-:Y:S01]  /*18d80*/  @!P0 IMAD.MOV R19, RZ, RZ, -R19 ;  /* 0x000000ffff138224 */ /* 0x000fe200078e0a13 */
[----:B------:R-:W-:Y:S01]  /*18d90*/  ISETP.GE.AND P0, PT, R3, RZ, PT ;  /* 0x000000ff0300720c */ /* 0x000fe20003f06270 */
[----:B------:R-:W-:-:S04]  /*18da0*/  IMAD.HI.U32 R22, R8, R21, RZ ;  /* 0x0000001508167227 */ /* 0x000fc800078e00ff */
[C---:B------:R-:W-:Y:S02]  /*18db0*/  IMAD R3, R5.reuse, R18, R9 ;  /* 0x0000001205037224 */ /* 0x040fe400078e0209 */
[----:B------:R-:W-:Y:S01]  /*18dc0*/  @!P1 IMAD.MOV R20, RZ, RZ, -R20 ;  /* 0x000000ffff149224 */ /* 0x000fe200078e0a14 */
[----:B------:R-:W-:Y:S01]  /*18dd0*/  ISETP.GT.U32.AND P1, PT, R5, R11, PT ;  /* 0x0000000b0500720c */ /* 0x000fe20003f24070 */
[----:B------:R-:W-:Y:S02]  /*18de0*/  VIADD R6, R24, 0x29 ;  /* 0x0000002918067836 */ /* 0x000fe40000000000 */
[----:B------:R-:W-:Y:S02]  /*18df0*/  IMAD.MOV R22, RZ, RZ, -R22 ;  /* 0x000000ffff167224 */ /* 0x000fe400078e0a16 */
[----:B------:R-:W-:Y:S01]  /*18e00*/  @!P3 IMAD.IADD R13, R13, 0x1, -R5 ;  /* 0x000000010d0db824 */ /* 0x000fe200078e0a05 */
[C---:B------:R-:W-:Y:S01]  /*18e10*/  ISETP.GT.U32.AND P3, PT, R5.reuse, R3, PT ;  /* 0x000000030500720c */ /* 0x040fe20003f64070 */
[----:B------:R-:W-:Y:S01]  /*18e20*/  @!P4 IMAD.MOV R25, RZ, RZ, -R25 ;  /* 0x000000ffff19c224 */ /* 0x000fe200078e0a19 */
[----:B------:R-:W-:-:S02]  /*18e30*/  ISETP.GT.U32.AND P4, PT, R5, R10, PT ;  /* 0x0000000a0500720c */ /* 0x000fc40003f84070 */
[----:B------:R-:W-:Y:S01]  /*18e40*/  ISETP.GE.AND P5, PT, R4, RZ, PT ;  /* 0x000000ff0400720c */ /* 0x000fe20003fa6270 */
[C---:B------:R-:W-:Y:S01]  /*18e50*/  IMAD R4, R5.reuse, R22, R21 ;  /* 0x0000001605047224 */ /* 0x040fe200078e0215 */
[----:B------:R-:W-:Y:S01]  /*18e60*/  IABS R15, R6 ;  /* 0x00000006000f7213 */ /* 0x000fe20000000000 */
[--C-:B------:R-:W-:Y:S01]  /*18e70*/  @!P2 IMAD.IADD R14, R14, 0x1, -R5.reuse ;  /* 0x000000010e0ea824 */ /* 0x100fe200078e0a05 */
[----:B------:R-:W-:Y:S01]  /*18e80*/  STL [R1+0xac], R25 ;  /* 0x0000ac1901007387 */ /* 0x000fe20000100800 */
[----:B------:R-:W-:Y:S01]  /*18e90*/  VIADD R9, R24, 0x28 ;  /* 0x0000002818097836 */ /* 0x000fe20000000000 */
[----:B------:R-:W-:Y:S01]  /*18ea0*/  ISETP.GT.U32.AND P2, PT, R5, R4, PT ;  /* 0x000000040500720c */ /* 0x000fe20003f44070 */
[----:B------:R-:W-:Y:S01]  /*18eb0*/  IMAD.HI.U32 R17, R8, R15, RZ ;  /* 0x0000000f08117227 */ /* 0x000fe200078e00ff */
[----:B------:R-:W-:Y:S03]  /*18ec0*/  STL [R1+0xa8], R23 ;  /* 0x0000a81701007387 */ /* 0x000fe60000100800 */
[----:B------:R-:W-:Y:S01]  /*18ed0*/  @!P1 IMAD.IADD R11, R11, 0x1, -R5 ;  /* 0x000000010b0b9824 */ /* 0x000fe200078e0a05 */
[----:B------:R0:W-:Y:S01]  /*18ee0*/  STL [R1+0xa4], R20 ;  /* 0x0000a41401007387 */ /* 0x0001e20000100800 */
[----:B------:R-:W-:Y:S01]  /*18ef0*/  IMAD.MOV R17, RZ, RZ, -R17 ;  /* 0x000000ffff117224 */ /* 0x000fe200078e0a11 */
[----:B------:R-:W-:Y:S01]  /*18f00*/  ISETP.GE.AND P1, PT, R16, RZ, PT ;  /* 0x000000ff1000720c */ /* 0x000fe20003f26270 */
[--C-:B------:R-:W-:Y:S01]  /*18f10*/  @!P3 IMAD.IADD R3, R3, 0x1, -R5.reuse ;  /* 0x000000010303b824 */ /* 0x100fe200078e0a05 */
[----:B------:R1:W-:Y:S01]  /*18f20*/  STL [R1+0xa0], R19 ;  /* 0x0000a01301007387 */ /* 0x0003e20000100800 */
[----:B------:R-:W-:Y:S01]  /*18f30*/  IABS R16, R9 ;  /* 0x0000000900107213 */ /* 0x000fe20000000000 */
[----:B------:R-:W-:Y:S01]  /*18f40*/  @!P4 IMAD.IADD R10, R10, 0x1, -R5 ;  /* 0x000000010a0ac824 */ /* 0x000fe200078e0a05 */
[----:B------:R-:W-:Y:S01]  /*18f50*/  ISETP.GE.AND P4, PT, R0, RZ, PT ;  /* 0x000000ff0000720c */ /* 0x000fe20003f86270 */
[----:B------:R-:W-:-:S02]  /*18f60*/  IMAD R0, R5, R17, R15 ;  /* 0x0000001105007224 */ /* 0x000fc400078e020f */
[----:B0-----:R-:W-:Y:S02]  /*18f70*/  IMAD.MOV.U32 R20, RZ, RZ, R14 ;  /* 0x000000ffff147224 */ /* 0x001fe400078e000e */
[----:B-1----:R-:W-:Y:S02]  /*18f80*/  IMAD.MOV.U32 R19, RZ, RZ, R13 ;  /* 0x000000ffff137224 */ /* 0x002fe400078e000d */
[----:B------:R-:W-:Y:S02]  /*18f90*/  IMAD.MOV.U32 R13, RZ, RZ, R11 ;  /* 0x000000ffff0d7224 */ /* 0x000fe400078e000b */
[----:B------:R-:W-:Y:S01]  /*18fa0*/  @!P0 IMAD.MOV R19, RZ, RZ, -R19 ;  /* 0x000000ffff138224 */ /* 0x000fe200078e0a13 */
[----:B------:R-:W-:Y:S01]  /*18fb0*/  ISETP.GT.U32.AND P0, PT, R5, R3, PT ;  /* 0x000000030500720c */ /* 0x000fe20003f04070 */
[----:B------:R-:W-:-:S04]  /*18fc0*/  IMAD.HI.U32 R11, R8, R16, RZ ;  /* 0x00000010080b7227 */ /* 0x000fc800078e00ff */
[----:B------:R-:W-:Y:S01]  /*18fd0*/  @!P5 IMAD.MOV R20, RZ, RZ, -R20 ;  /* 0x000000ffff14d224 */ /* 0x000fe200078e0a14 */
[C---:B------:R-:W-:Y:S01]  /*18fe0*/  ISETP.GT.U32.AND P5, PT, R5.reuse, R0, PT ;  /* 0x000000000500720c */ /* 0x040fe20003fa4070 */
[----:B------:R-:W-:Y:S02]  /*18ff0*/  @!P2 IMAD.IADD R4, R4, 0x1, -R5 ;  /* 0x000000010404a824 */ /* 0x000fe400078e0a05 */
[----:B------:R-:W-:Y:S02]  /*19000*/  IMAD.MOV R11, RZ, RZ, -R11 ;  /* 0x000000ffff0b7224 */ /* 0x000fe400078e0a0b */
[----:B------:R-:W-:Y:S01]  /*19010*/  @!P1 IMAD.MOV R13, RZ, RZ, -R13 ;  /* 0x000000ffff0d9224 */ /* 0x000fe200078e0a0d */
[C---:B------:R-:W-:Y:S02]  /*19020*/  ISETP.GT.U32.AND P2, PT, R5.reuse, R4, PT ;  /* 0x000000040500720c */ /* 0x040fe40003f44070 */
[----:B------:R-:W-:Y:S01]  /*19030*/  ISETP.GE.AND P1, PT, R2, RZ, PT ;  /* 0x000000ff0200720c */ /* 0x000fe20003f26270 */
[----:B------:R-:W-:-:S02]  /*19040*/  IMAD R2, R5, R11, R16 ;  /* 0x0000000b05027224 */ /* 0x000fc400078e0210 */
[--C-:B------:R-:W-:Y:S01]  /*19050*/  @!P0 IMAD.IADD R3, R3, 0x1, -R5.reuse ;  /* 0x0000000103038824 */ /* 0x100fe200078e0a05 */
[----:B------:R-:W-:Y:S02]  /*19060*/  ISETP.GE.AND P3, PT, R12, RZ, PT ;  /* 0x000000ff0c00720c */ /* 0x000fe40003f66270 */
[C---:B------:R-:W-:Y:S01]  /*19070*/  ISETP.GT.U32.AND P0, PT, R5.reuse, R2, PT ;  /* 0x000000020500720c */ /* 0x040fe20003f04070 */
[--C-:B------:R-:W-:Y:S02]  /*19080*/  @!P5 IMAD.IADD R0, R0, 0x1, -R5.reuse ;  /* 0x000000010000d824 */ /* 0x100fe400078e0a05 */
[----:B------:R-:W-:Y:S01]  /*19090*/  @!P4 IMAD.MOV R10, RZ, RZ, -R10 ;  /* 0x000000ffff0ac224 */ /* 0x000fe200078e0a0a */
[----:B------:R-:W-:Y:S01]  /*190a0*/  STL [R1+0x9c], R20 ;  /* 0x00009c1401007387 */ /* 0x000fe20000100800 */
[----:B------:R-:W-:Y:S01]  /*190b0*/  @!P2 IMAD.IADD R4, R4, 0x1, -R5 ;  /* 0x000000010404a824 */ /* 0x000fe200078e0a05 */
[----:B------:R-:W-:Y:S02]  /*190c0*/  ISETP.GT.U32.AND P5, PT, R5, R0, PT ;  /* 0x000000000500720c */ /* 0x000fe40003fa4070 */
[----:B------:R-:W-:Y:S01]  /*190d0*/  STL [R1+0x98], R19 ;  /* 0x0000981301007387 */ /* 0x000fe20000100800 */
[----:B------:R-:W-:-:S03]  /*190e0*/  IMAD.MOV.U32 R12, RZ, RZ, R3 ;  /* 0x000000ffff0c7224 */ /* 0x000fc600078e0003 */
[----:B------:R0:W-:Y:S01]  /*190f0*/  STL [R1+0x94], R13 ;  /* 0x0000940d01007387 */ /* 0x0001e20000100800 */
[----:B------:R-:W-:-:S03]  /*19100*/  @!P0 IMAD.IADD R2, R2, 0x1, -R5 ;  /* 0x0000000102028824 */ /* 0x000fc600078e0a05 */
[----:B------:R1:W-:Y:S01]  /*19110*/  STL [R1+0x90], R10 ;  /* 0x0000900a01007387 */ /* 0x0003e20000100800 */
[----:B------:R-:W-:Y:S01]  /*19120*/  ISETP.GE.AND P2, PT, R9, RZ, PT ;  /* 0x000000ff0900720c */ /* 0x000fe20003f46270 */
[----:B0-----:R-:W-:Y:S02]  /*19130*/  IMAD.MOV.U32 R13, RZ, RZ, R4 ;  /* 0x000000ffff0d7224 */ /* 0x001fe400078e0004 */
[----:B-1----:R-:W-:Y:S01]  /*19140*/  VIADD R10, R24, 0x27 ;  /* 0x00000027180a7836 */ /* 0x002fe20000000000 */
[----:B------:R-:W-:Y:S01]  /*19150*/  ISETP.GE.AND P4, PT, R6, RZ, PT ;  /* 0x000000ff0600720c */ /* 0x000fe20003f86270 */
[----:B------:R-:W-:Y:S02]  /*19160*/  @!P3 IMAD.MOV R13, RZ, RZ, -R13 ;  /* 0x000000ffff0db224 */ /* 0x000fe400078e0a0d */
[C---:B------:R-:W-:Y:S01]  /*19170*/  VIADD R9, R24.reuse, 0x25 ;  /* 0x0000002518097836 */ /* 0x040fe20000000000 */
[----:B------:R-:W-:Y:S01]  /*19180*/  IABS R19, R10 ;  /* 0x0000000a00137213 */ /* 0x000fe20000000000 */
[----:B------:R-:W-:Y:S01]  /*19190*/  @!P1 IMAD.MOV R12, RZ, RZ, -R12 ;  /* 0x000000ffff0c9224 */ /* 0x000fe200078e0a0c */
[----:B------:R-:W-:Y:S01]  /*191a0*/  ISETP.GT.U32.AND P0, PT, R5, R2, PT ;  /* 0x000000020500720c */ /* 0x000fe20003f04070 */
[----:B------:R-:W-:Y:S01]  /*191b0*/  VIADD R6, R24, 0x26 ;  /* 0x0000002618067836 */ /* 0x000fe20000000000 */
[----:B------:R-:W-:Y:S01]  /*191c0*/  ISETP.GE.AND P3, PT, R10, RZ, PT ;  /* 0x000000ff0a00720c */ /* 0x000fe20003f66270 */
[----:B------:R-:W-:Y:S01]  /*191d0*/  STL [R1+0x8c], R13 ;  /* 0x00008c0d01007387 */ /* 0x000fe20000100800 */
[----:B------:R-:W-:Y:S01]  /*191e0*/  @!P5 IMAD.IADD R0, R0, 0x1, -R5 ;  /* 0x000000010000d824 */ /* 0x000fe200078e0a05 */
[----:B------:R-:W-:Y:S01]  /*191f0*/  ISETP.GE.AND P5, PT, R9, RZ, PT ;  /* 0x000000ff0900720c */ /* 0x000fe20003fa6270 */
[----:B------:R-:W-:Y:S01]  /*19200*/  IMAD.HI.U32 R10, R8, R19, RZ ;  /* 0x00000013080a7227 */ /* 0x000fe200078e00ff */
[----:B------:R0:W-:Y:S01]  /*19210*/  STL [R1+0x88], R12 ;  /* 0x0000880c01007387 */ /* 0x0001e20000100800 */
[----:B------:R-:W-:-:S02]  /*19220*/  IABS R9, R9 ;  /* 0x0000000900097213 */ /* 0x000fc40000000000 */
[----:B------:R-:W-:Y:S01]  /*19230*/  IMAD.MOV R10, RZ, RZ, -R10 ;  /* 0x000000ffff0a7224 */ /* 0x000fe200078e0a0a */
[----:B------:R-:W-:Y:S01]  /*19240*/  ISETP.GE.AND P1, PT, R6, RZ, PT ;  /* 0x000000ff0600720c */ /* 0x000fe20003f26270 */
[----:B------:R-:W-:Y:S01]  /*19250*/  IMAD.MOV.U32 R11, RZ, RZ, R0 ;  /* 0x000000ffff0b7224 */ /* 0x000fe200078e0000 */
[----:B0-----:R-:W-:Y:S01]  /*19260*/  IABS R12, R6 ;  /* 0x00000006000c7213 */ /* 0x001fe20000000000 */
[----:B------:R-:W-:-:S04]  /*19270*/  IMAD.HI.U32 R3, R8, R9, RZ ;  /* 0x0000000908037227 */ /* 0x000fc800078e00ff */
[----:B------:R-:W-:-:S04]  /*19280*/  IMAD.HI.U32 R6, R8, R12, RZ ;  /* 0x0000000c08067227 */ /* 0x000fc800078e00ff */
[C---:B------:R-:W-:Y:S02]  /*19290*/  IMAD R19, R5.reuse, R10, R19 ;  /* 0x0000000a05137224 */ /* 0x040fe400078e0213 */
[----:B------:R-:W-:Y:S02]  /*192a0*/  @!P4 IMAD.MOV R11, RZ, RZ, -R11 ;  /* 0x000000ffff0bc224 */ /* 0x000fe400078e0a0b */
[----:B------:R-:W-:Y:S02]  /*192b0*/  VIADD R18, R24, 0x24 ;  /* 0x0000002418127836 */ /* 0x000fe40000000000 */
[----:B------:R-:W-:Y:S02]  /*192c0*/  IMAD.MOV R6, RZ, RZ, -R6 ;  /* 0x000000ffff067224 */ /* 0x000fe400078e0a06 */
[----:B------:R-:W-:Y:S02]  /*192d0*/  IMAD.MOV R3, RZ, RZ, -R3 ;  /* 0x000000ffff037224 */ /* 0x000fe400078e0a03 */
[----:B------:R-:W-:Y:S01]  /*192e0*/  @!P0 IMAD.IADD R2, R2, 0x1, -R5 ;  /* 0x0000000102028824 */ /* 0x000fe200078e0a05 */
[C---:B------:R-:W-:Y:S01]  /*192f0*/  ISETP.GT.U32.AND P4, PT, R5.reuse, R19, PT ;  /* 0x000000130500720c */ /* 0x040fe20003f84070 */
[----:B------:R0:W-:Y:S01]  /*19300*/  STL [R1+0x84], R11 ;  /* 0x0000840b01007387 */ /* 0x0001e20000100800 */
[----:B------:R-:W-:Y:S01]  /*19310*/  IABS R4, R18 ;  /* 0x0000001200047213 */ /* 0x000fe20000000000 */
[----:B------:R-:W-:-:S02]  /*19320*/  IMAD R12, R5, R6, R12 ;  /* 0x00000006050c7224 */ /* 0x000fc400078e020c */
[C---:B------:R-:W-:Y:S02]  /*19330*/  IMAD R9, R5.reuse, R3, R9 ;  /* 0x0000000305097224 */ /* 0x040fe400078e0209 */
[----:B0-----:R-:W-:Y:S01]  /*19340*/  IMAD.MOV.U32 R11, RZ, RZ, R2 ;  /* 0x000000ffff0b7224 */ /* 0x001fe200078e0002 */
[----:B------:R-:W-:Y:S01]  /*19350*/  ISETP.GT.U32.AND P0, PT, R5, R12, PT ;  /* 0x0000000c0500720c */ /* 0x000fe20003f04070 */
[----:B------:R-:W-:-:S04]  /*19360*/  IMAD.HI.U32 R0, R8, R4, RZ ;  /* 0x0000000408007227 */ /* 0x000fc800078e00ff */
[----:B------:R-:W-:Y:S01]  /*19370*/  @!P2 IMAD.MOV R11, RZ, RZ, -R11 ;  /* 0x000000ffff0ba224 */ /* 0x000fe200078e0a0b */
[----:B------:R-:W-:Y:S01]  /*19380*/  ISETP.GT.U32.AND P2, PT, R5, R9, PT ;  /* 0x000000090500720c */ /* 0x000fe20003f44070 */
[----:B------:R-:W-:Y:S02]  /*19390*/  IMAD.MOV R0, RZ, RZ, -R0 ;  /* 0x000000ffff007224 */ /* 0x000fe400078e0a00 */
[--C-:B------:R-:W-:Y:S02]  /*193a0*/  @!P4 IMAD.IADD R19, R19, 0x1, -R5.reuse ;  /* 0x000000011313c824 */ /* 0x100fe400078e0a05 */
[C---:B------:R-:W-:Y:S02]  /*193b0*/  IMAD R4, R5.reuse, R0, R4 ;  /* 0x0000000005047224 */ /* 0x040fe400078e0204 */
[C---:B------:R-:W-:Y:S02]  /*193c0*/  VIADD R15, R24.reuse, 0x23 ;  /* 0x00000023180f7836 */ /* 0x040fe40000000000 */
[----:B------:R-:W-:Y:S01]  /*193d0*/  VIADD R0, R24, 0x22 ;  /* 0x0000002218007836 */ /* 0x000fe20000000000 */
[----:B------:R-:W-:Y:S01]  /*193e0*/  ISETP.GT.U32.AND P4, PT, R5, R19, PT ;  /* 0x000000130500720c */ /* 0x000fe20003f84070 */
[--C-:B------:R-:W-:Y:S01]  /*193f0*/  @!P0 IMAD.IADD R12, R12, 0x1, -R5.reuse ;  /* 0x000000010c0c8824 */ /* 0x100fe200078e0a05 */
[----:B------:R-:W-:Y:S01]  /*19400*/  IABS R10, R15 ;  /* 0x0000000f000a7213 */ /* 0x000fe20000000000 */
[----:B------:R-:W-:Y:S01]  /*19410*/  @!P2 IMAD.IADD R9, R9, 0x1, -R5 ;  /* 0x000000010909a824 */ /* 0x000fe200078e0a05 */
[----:B------:R-:W-:Y:S01]  /*19420*/  IABS R17, R0 ;  /* 0x0000000000117213 */ /* 0x000fe20000000000 */
[----:B------:R0:W-:Y:S01]  /*19430*/  STL [R1+0x80], R11 ;  /* 0x0000800b01007387 */ /* 0x0001e20000100800 */
[----:B------:R-:W-:-:S02]  /*19440*/  ISETP.GT.U32.AND P0, PT, R5, R12, PT ;  /* 0x0000000c0500720c */ /* 0x000fc40003f04070 */
[----:B------:R-:W-:Y:S01]  /*19450*/  ISETP.GT.U32.AND P2, PT, R5, R9, PT ;  /* 0x000000090500720c */ /* 0x000fe20003f44070 */
[----:B------:R-:W-:-:S04]  /*19460*/  IMAD.HI.U32 R6, R8, R17, RZ ;  /* 0x0000001108067227 */ /* 0x000fc800078e00ff */
[----:B0-----:R-:W-:-:S04]  /*19470*/  IMAD.HI.U32 R11, R8, R10, RZ ;  /* 0x0000000a080b7227 */ /* 0x001fc800078e00ff */
[----:B------:R-:W-:Y:S02]  /*19480*/  IMAD.MOV R11, RZ, RZ, -R11 ;  /* 0x000000ffff0b7224 */ /* 0x000fe400078e0a0b */
[----:B------:R-:W-:Y:S02]  /*19490*/  IMAD.MOV R6, RZ, RZ, -R6 ;  /* 0x000000ffff067224 */ /* 0x000fe400078e0a06 */
[----:B------:R-:W-:Y:S01]  /*194a0*/  @!P4 IMAD.IADD R19, R19, 0x1, -R5 ;  /* 0x000000011313c824 */ /* 0x000fe200078e0a05 */
[C---:B------:R-:W-:Y:S01]  /*194b0*/  ISETP.GT.U32.AND P4, PT, R5.reuse, R4, PT ;  /* 0x000000040500720c */ /* 0x040fe20003f84070 */
[C---:B------:R-:W-:Y:S02]  /*194c0*/  IMAD R10, R5.reuse, R11, R10 ;  /* 0x0000000b050a7224 */ /* 0x040fe400078e020a */
[C---:B------:R-:W-:Y:S02]  /*194d0*/  IMAD R17, R5.reuse, R6, R17 ;  /* 0x0000000605117224 */ /* 0x040fe400078e0211 */
[--C-:B------:R-:W-:Y:S01]  /*194e0*/  @!P0 IMAD.IADD R12, R12, 0x1, -R5.reuse ;  /* 0x000000010c0c8824 */ /* 0x100fe200078e0a05 */
[----:B------:R-:W-:Y:S01]  /*194f0*/  ISETP.GT.U32.AND P0, PT, R5, R10, PT ;  /* 0x0000000a0500720c */ /* 0x000fe20003f04070 */
[----:B------:R-:W-:Y:S01]  /*19500*/  @!P2 IMAD.IADD R9, R9, 0x1, -R5 ;  /* 0x000000010909a824 */ /* 0x000fe200078e0a05 */
[----:B------:R-:W-:Y:S01]  /*19510*/  ISETP.GT.U32.AND P2, PT, R5, R17, PT ;  /* 0x000000110500720c */ /* 0x000fe20003f44070 */
[----:B------:R-:W-:-:S02]  /*19520*/  VIADD R2, R24, 0x20 ;  /* 0x0000002018027836 */ /* 0x000fc40000000000 */
[----:B------:R-:W-:-:S03]  /*19530*/  VIADD R6, R24, 0x1f ;  /* 0x0000001f18067836 */ /* 0x000fc60000000000 */
[----:B------:R-:W-:Y:S01]  /*19540*/  IABS R16, R2 ;  /* 0x0000000200107213 */ /* 0x000fe20000000000 */
[----:B------:R-:W-:Y:S02]  /*19550*/  VIADD R3, R24, 0x21 ;  /* 0x0000002118037836 */ /* 0x000fe40000000000 */
[----:B------:R-:W-:Y:S02]  /*19560*/  IMAD.MOV.U32 R20, RZ, RZ, R19 ;  /* 0x000000ffff147224 */ /* 0x000fe400078e0013 */
[--C-:B------:R-:W-:Y:S01]  /*19570*/  @!P4 IMAD.IADD R4, R4, 0x1, -R5.reuse ;  /* 0x000000010404c824 */ /* 0x100fe200078e0a05 */
[----:B------:R-:W-:Y:S01]  /*19580*/  ISETP.GE.AND P4, PT, R18, RZ, PT ;  /* 0x000000ff1200720c */ /* 0x000fe20003f86270 */
[----:B------:R-:W-:Y:S01]  /*19590*/  IMAD.HI.U32 R11, R8, R16, RZ ;  /* 0x00000010080b7227 */ /* 0x000fe200078e00ff */
[----:B------:R-:W-:Y:S02]  /*195a0*/  IABS R18, R6 ;  /* 0x0000000600127213 */ /* 0x000fe40000000000 */
[----:B------:R-:W-:Y:S01]  /*195b0*/  IABS R13, R3 ;  /* 0x00000003000d7213 */ /* 0x000fe20000000000 */
[----:B------:R-:W-:Y:S01]  /*195c0*/  @!P3 IMAD.MOV R20, RZ, RZ, -R20 ;  /* 0x000000ffff14b224 */ /* 0x000fe200078e0a14 */
[----:B------:R-:W-:Y:S01]  /*195d0*/  ISETP.GT.U32.AND P3, PT, R5, R4, PT ;  /* 0x000000040500720c */ /* 0x000fe20003f64070 */
[--C-:B------:R-:W-:Y:S01]  /*195e0*/  @!P0 IMAD.IADD R10, R10, 0x1, -R5.reuse ;  /* 0x000000010a0a8824 */ /* 0x100fe200078e0a05 */
[----:B------:R-:W-:Y:S01]  /*195f0*/  ISETP.GE.AND P0, PT, R15, RZ, PT ;  /* 0x000000ff0f00720c */ /* 0x000fe20003f06270 */
[----:B------:R-:W-:-:S02]  /*19600*/  @!P2 IMAD.IADD R17, R17, 0x1, -R5 ;  /* 0x000000011111a824 */ /* 0x000fc400078e0a05 */
[----:B------:R-:W-:Y:S02]  /*19610*/  IMAD.MOV R11, RZ, RZ, -R11 ;  /* 0x000000ffff0b7224 */ /* 0x000fe400078e0a0b */
[----:B------:R-:W-:Y:S01]  /*19620*/  IMAD.MOV.U32 R15, RZ, RZ, R18 ;  /* 0x000000ffff0f7224 */ /* 0x000fe200078e0012 */
[----:B------:R-:W-:Y:S01]  /*19630*/  ISETP.GT.U32.AND P2, PT, R5, R17, PT ;  /* 0x000000110500720c */ /* 0x000fe20003f44070 */
[----:B------:R-:W-:-:S04]  /*19640*/  IMAD.HI.U32 R14, R8, R13, RZ ;  /* 0x0000000d080e7227 */ /* 0x000fc800078e00ff */
[----:B------:R-:W-:Y:S02]  /*19650*/  IMAD R16, R5, R11, R16 ;  /* 0x0000000b05107224 */ /* 0x000fe400078e0210 */
[----:B------:R-:W-:-:S04]  /*19660*/  IMAD.HI.U32 R11, R8, R15, RZ ;  /* 0x0000000f080b7227 */ /* 0x000fc800078e00ff */
[----:B------:R-:W-:Y:S02]  /*19670*/  IMAD.MOV R14, RZ, RZ, -R14 ;  /* 0x000000ffff0e7224 */ /* 0x000fe400078e0a0e */
[----:B------:R-:W-:Y:S01]  /*19680*/  @!P1 IMAD.MOV R12, RZ, RZ, -R12 ;  /* 0x000000ffff0c9224 */ /* 0x000fe200078e0a0c */
[C---:B------:R-:W-:Y:S01]  /*19690*/  ISETP.GT.U32.AND P1, PT, R5.reuse, R10, PT ;  /* 0x0000000a0500720c */ /* 0x040fe20003f24070 */
[----:B------:R-:W-:Y:S02]  /*196a0*/  IMAD.MOV R11, RZ, RZ, -R11 ;  /* 0x000000ffff0b7224 */ /* 0x000fe400078e0a0b */
[C---:B------:R-:W-:Y:S02]  /*196b0*/  IMAD R13, R5.reuse, R14, R13 ;  /* 0x0000000e050d7224 */ /* 0x040fe400078e020d */
[----:B------:R-:W-:Y:S01]  /*196c0*/  @!P3 IMAD.IADD R4, R4, 0x1, -R5 ;  /* 0x000000010404b824 */ /* 0x000fe200078e0a05 */
[----:B------:R-:W-:Y:S01]  /*196d0*/  STL [R1+0x7c], R20 ;  /* 0x00007c1401007387 */ /* 0x000fe20000100800 */
[C---:B------:R-:W-:Y:S01]  /*196e0*/  IMAD R15, R5.reuse, R11, R15 ;  /* 0x0000000b050f7224 */ /* 0x040fe200078e020f */
[----:B------:R-:W-:-:S02]  /*196f0*/  ISETP.GT.U32.AND P3, PT, R5, R13, PT ;  /* 0x0000000d0500720c */ /* 0x000fc40003f64070 */
[----:B------:R0:W-:Y:S01]  /*19700*/  STL [R1+0x78], R12 ;  /* 0x0000780c01007387 */ /* 0x0001e20000100800 */
[----:B------:R-:W-:Y:S01]  /*19710*/  @!P2 IMAD.IADD R17, R17, 0x1, -R5 ;  /* 0x000000011111a824 */ /* 0x000fe200078e0a05 */
[----:B------:R-:W-:Y:S01]  /*19720*/  ISETP.GT.U32.AND P2, PT, R5, R15, PT ;  /* 0x0000000f0500720c */ /* 0x000fe20003f44070 */
[----:B0-----:R-:W-:-:S04]  /*19730*/  IMAD.MOV.U32 R12, RZ, RZ, R4 ;  /* 0x000000ffff0c7224 */ /* 0x001fc800078e0004 */
[----:B------:R-:W-:Y:S01]  /*19740*/  @!P4 IMAD.MOV R12, RZ, RZ, -R12 ;  /* 0x000000ffff0cc224 */ /* 0x000fe200078e0a0c */
[----:B------:R-:W-:Y:S01]  /*19750*/  ISETP.GT.U32.AND P4, PT, R5, R16, PT ;  /* 0x000000100500720c */ /* 0x000fe20003f84070 */
[----:B------:R-:W-:Y:S01]  /*19760*/  @!P5 IMAD.MOV R9, RZ, RZ, -R9 ;  /* 0x000000ffff09d224 */ /* 0x000fe200078e0a09 */
[----:B------:R-:W-:Y:S01]  /*19770*/  ISETP.GE.AND P5, PT, R0, RZ, PT ;  /* 0x000000ff0000720c */ /* 0x000fe20003fa6270 */
[--C-:B------:R-:W-:Y:S01]  /*19780*/  @!P1 IMAD.IADD R10, R10, 0x1, -R5.reuse ;  /* 0x000000010a0a9824 */ /* 0x100fe200078e0a05 */
[----:B------:R-:W-:Y:S01]  /*19790*/  ISETP.GE.AND P1, PT, R3, RZ, PT ;  /* 0x000000ff0300720c */ /* 0x000fe20003f26270 */
[C---:B------:R-:W-:Y:S02]  /*197a0*/  VIADD R0, R24.reuse, 0x1e ;  /* 0x0000001e18007836 */ /* 0x040fe40000000000 */
[----:B------:R-:W-:Y:S02]  /*197b0*/  VIADD R3, R24, 0x1d ;  /* 0x0000001d18037836 */ /* 0x000fe40000000000 */
[----:B------:R-:W-:Y:S01]  /*197c0*/  IMAD.MOV.U32 R11, RZ, RZ, R10 ;  /* 0x000000ffff0b7224 */ /* 0x000fe200078e000a */
[----:B------:R0:W-:Y:S01]  /*197d0*/  STL [R1+0x74], R9 ;  /* 0x0000740901007387 */ /* 0x0001e20000100800 */
[--C-:B------:R-:W-:Y:S01]  /*197e0*/  @!P3 IMAD.IADD R13, R13, 0x1, -R5.reuse ;  /* 0x000000010d0db824 */ /* 0x100fe200078e0a05 */
[----:B------:R-:W-:Y:S01]  /*197f0*/  ISETP.GE.AND P3, PT, R2, RZ, PT ;  /* 0x000000ff0200720c */ /* 0x000fe20003f66270 */
[----:B------:R-:W-:Y:S01]  /*19800*/  @!P2 IMAD.IADD R15, R15, 0x1, -R5 ;  /* 0x000000010f0fa824 */ /* 0x000fe200078e0a05 */
[----:B------:R-:W-:Y:S01]  /*19810*/  IABS R2, R3 ;  /* 0x0000000300027213 */ /* 0x000fe20000000000 */
[----:B------:R-:W-:Y:S01]  /*19820*/  @!P0 IMAD.MOV R11, RZ, RZ, -R11 ;  /* 0x000000ffff0b8224 */ /* 0x000fe200078e0a0b */
[----:B------:R1:W-:Y:S01]  /*19830*/  STL [R1+0x70], R12 ;  /* 0x0000700c01007387 */ /* 0x0003e20000100800 */
[----:B------:R-:W-:Y:S01]  /*19840*/  @!P4 IMAD.IADD R16, R16, 0x1, -R5 ;  /* 0x000000011010c824 */ /* 0x000fe200078e0a05 */
[----:B0-----:R-:W-:-:S02]  /*19850*/  IABS R9, R0 ;  /* 0x0000000000097213 */ /* 0x001fc40000000000 */
[C---:B------:R-:W-:Y:S01]  /*19860*/  ISETP.GT.U32.AND P4, PT, R5.reuse, R13, PT ;  /* 0x0000000d0500720c */ /* 0x040fe20003f84070 */
[----:B------:R0:W-:Y:S01]  /*19870*/  STL [R1+0x6c], R11 ;  /* 0x00006c0b01007387 */ /* 0x0001e20000100800 */
[----:B------:R-:W-:Y:S01]  /*19880*/  ISETP.GT.U32.AND P0, PT, R5, R15, PT ;  /* 0x0000000f0500720c */ /* 0x000fe20003f04070 */
[----:B-1----:R-:W-:-:S04]  /*19890*/  IMAD.HI.U32 R12, R8, R9, RZ ;  /* 0x00000009080c7227 */ /* 0x002fc800078e00ff */
[----:B------:R-:W-:Y:S02]  /*198a0*/  IMAD.MOV R12, RZ, RZ, -R12 ;  /* 0x000000ffff0c7224 */ /* 0x000fe400078e0a0c */
[----:B0-----:R-:W-:-:S04]  /*198b0*/  IMAD.HI.U32 R11, R8, R2, RZ ;  /* 0x00000002080b7227 */ /* 0x001fc800078e00ff */
[----:B------:R-:W-:Y:S02]  /*198c0*/  IMAD.MOV R11, RZ, RZ, -R11 ;  /* 0x000000ffff0b7224 */ /* 0x000fe400078e0a0b */
[C---:B------:R-:W-:Y:S02]  /*198d0*/  IMAD R9, R5.reuse, R12, R9 ;  /* 0x0000000c05097224 */ /* 0x040fe400078e0209 */
[----:B------:R-:W-:Y:S02]  /*198e0*/  IMAD R2, R5, R11, R2 ;  /* 0x0000000b05027224 */ /* 0x000fe400078e0202 */
[--C-:B------:R-:W-:Y:S01]  /*198f0*/  @!P4 IMAD.IADD R13, R13, 0x1, -R5.reuse ;  /* 0x000000010d0dc824 */ /* 0x100fe200078e0a05 */
[----:B------:R-:W-:Y:S01]  /*19900*/  ISETP.GT.U32.AND P4, PT, R5, R9, PT ;  /* 0x000000090500720c */ /* 0x000fe20003f84070 */
[----:B------:R-:W-:Y:S01]  /*19910*/  @!P0 IMAD.IADD R15, R15, 0x1, -R5 ;  /* 0x000000010f0f8824 */ /* 0x000fe200078e0a05 */
[C---:B------:R-:W-:Y:S01]  /*19920*/  ISETP.GT.U32.AND P2, PT, R5.reuse, R16, PT ;  /* 0x000000100500720c */ /* 0x040fe20003f44070 */
[----:B------:R-:W-:Y:S01]  /*19930*/  VIADD R4, R24, 0x1c ;  /* 0x0000001c18047836 */ /* 0x000fe20000000000 */
[----:B------:R-:W-:-:S04]  /*19940*/  ISETP.GT.U32.AND P0, PT, R5, R2, PT ;  /* 0x000000020500720c */ /* 0x000fc80003f04070 */
[----:B------:R-:W-:-:S05]  /*19950*/  IABS R14, R4 ;  /* 0x00000004000e7213 */ /* 0x000fca0000000000 */
[----:B------:R-:W-:-:S04]  /*19960*/  IMAD.HI.U32 R12, R8, R14, RZ ;  /* 0x0000000e080c7227 */ /* 0x000fc800078e00ff */
[--C-:B------:R-:W-:Y:S02]  /*19970*/  @!P4 IMAD.IADD R9, R9, 0x1, -R5.reuse ;  /* 0x000000010909c824 */ /* 0x100fe400078e0a05 */
[--C-:B------:R-:W-:Y:S01]  /*19980*/  @!P2 IMAD.IADD R16, R16, 0x1, -R5.reuse ;  /* 0x000000011010a824 */ /* 0x100fe200078e0a05 */
[----:B------:R-:W-:Y:S01]  /*19990*/  ISETP.GE.AND P2, PT, R6, RZ, PT ;  /* 0x000000ff0600720c */ /* 0x000fe20003f46270 */
[----:B------:R-:W-:Y:S01]  /*199a0*/  @!P0 IMAD.IADD R2, R2, 0x1, -R5 ;  /* 0x0000000102028824 */ /* 0x000fe200078e0a05 */
[C---:B------:R-:W-:Y:S01]  /*199b0*/  ISETP.GT.U32.AND P0, PT, R5.reuse, R9, PT ;  /* 0x000000090500720c */ /* 0x040fe20003f04070 */
[C---:B------:R-:W-:Y:S02]  /*199c0*/  VIADD R6, R24.reuse, 0x1a ;  /* 0x0000001a18067836 */ /* 0x040fe40000000000 */
[----:B------:R-:W-:Y:S02]  /*199d0*/  IMAD.MOV R12, RZ, RZ, -R12 ;  /* 0x000000ffff0c7224 */ /* 0x000fe400078e0a0c */
[----:B------:R-:W-:Y:S01]  /*199e0*/  @!P5 IMAD.MOV R17, RZ, RZ, -R17 ;  /* 0x000000ffff11d224 */ /* 0x000fe200078e0a11 */
[C---:B------:R-:W-:Y:S01]  /*199f0*/  ISETP.GT.U32.AND P5, PT, R5.reuse, R2, PT ;  /* 0x000000020500720c */ /* 0x040fe20003fa4070 */
[----:B------:R-:W-:Y:S01]  /*19a00*/  IMAD R14, R5, R12, R14 ;  /* 0x0000000c050e7224 */ /* 0x000fe200078e020e */
[----:B------:R-:W-:Y:S01]  /*19a10*/  IABS R12, R6 ;  /* 0x00000006000c7213 */ /* 0x000fe20000000000 */
[----:B------:R-:W-:Y:S01]  /*19a20*/  VIADD R10, R24, 0x1b ;  /* 0x0000001b180a7836 */ /* 0x000fe20000000000 */
[----:B------:R0:W-:Y:S01]  /*19a30*/  STL [R1+0x68], R17 ;  /* 0x0000681101007387 */ /* 0x0001e20000100800 */
[----:B------:R-:W-:Y:S01]  /*19a40*/  IMAD.MOV.U32 R18, RZ, RZ, R13 ;  /* 0x000000ffff127224 */ /* 0x000fe200078e000d */
[----:B------:R-:W-:Y:S01]  /*19a50*/  ISETP.GE.AND P4, PT, R0, RZ, PT ;  /* 0x000000ff0000720c */ /* 0x000fe20003f86270 */
[----:B------:R-:W-:Y:S01]  /*19a60*/  IMAD.HI.U32 R13, R8, R12, RZ ;  /* 0x0000000c080d7227 */ /* 0x000fe200078e00ff */
[----:B------:R-:W-:-:S03]  /*19a70*/  IABS R20, R10 ;  /* 0x0000000a00147213 */ /* 0x000fc60000000000 */
[----:B------:R-:W-:Y:S02]  /*19a80*/  @!P1 IMAD.MOV R18, RZ, RZ, -R18 ;  /* 0x000000ffff129224 */ /* 0x000fe400078e0a12 */
[----:B0-----:R-:W-:Y:S02]  /*19a90*/  IMAD.MOV.U32 R17, RZ, RZ, R15 ;  /* 0x000000ffff117224 */ /* 0x001fe400078e000f */
[----:B------:R-:W-:Y:S02]  /*19aa0*/  @!P3 IMAD.MOV R16, RZ, RZ, -R16 ;  /* 0x000000ffff10b224 */ /* 0x000fe400078e0a10 */
[----:B------:R-:W-:Y:S01]  /*19ab0*/  @!P2 IMAD.MOV R17, RZ, RZ, -R17 ;  /* 0x000000ffff11a224 */ /* 0x000fe200078e0a11 */
[----:B------:R-:W-:Y:S01]  /*19ac0*/  STL [R1+0x64], R18 ;  /* 0x0000641201007387 */ /* 0x000fe20000100800 */
[----:B------:R-:W-:Y:S02]  /*19ad0*/  @!P0 IMAD.IADD R9, R9, 0x1, -R5 ;  /* 0x0000000109098824 */ /* 0x000fe400078e0a05 */
[----:B------:R-:W-:Y:S01]  /*19ae0*/  IMAD.MOV R13, RZ, RZ, -R13 ;  /* 0x000000ffff0d7224 */ /* 0x000fe200078e0a0d */
[----:B------:R-:W-:Y:S01]  /*19af0*/  STL [R1+0x60], R16 ;  /* 0x0000601001007387 */ /* 0x000fe20000100800 */
[----:B------:R-:W-:-:S03]  /*19b00*/  IMAD.HI.U32 R11, R8, R20, RZ ;  /* 0x00000014080b7227 */ /* 0x000fc600078e00ff */
[----:B------:R0:W-:Y:S01]  /*19b10*/  STL [R1+0x5c], R17 ;  /* 0x00005c1101007387 */ /* 0x0001e20000100800 */
[----:B------:R-:W-:Y:S01]  /*19b20*/  @!P5 IMAD.IADD R2, R2, 0x1, -R5 ;  /* 0x000000010202d824 */ /* 0x000fe200078e0a05 */
[----:B------:R-:W-:Y:S01]  /*19b30*/  ISETP.GE.AND P5, PT, R10, RZ, PT ;  /* 0x000000ff0a00720c */ /* 0x000fe20003fa6270 */
[C---:B------:R-:W-:Y:S02]  /*19b40*/  IMAD R10, R5.reuse, R13, R12 ;  /* 0x0000000d050a7224 */ /* 0x040fe400078e020c */
[----:B------:R-:W-:Y:S02]  /*19b50*/  IMAD.MOV R11, RZ, RZ, -R11 ;  /* 0x000000ffff0b7224 */ /* 0x000fe400078e0a0b */
[----:B------:R-:W-:Y:S02]  /*19b60*/  VIADD R0, R24, 0x19 ;  /* 0x0000001918007836 */ /* 0x000fe40000000000 */
[----:B0-----:R-:W-:Y:S01]  /*19b70*/  IMAD.MOV.U32 R17, RZ, RZ, R9 ;  /* 0x000000ffff117224 */ /* 0x001fe200078e0009 */
[C---:B------:R-:W-:Y:S01]  /*19b80*/  ISETP.GT.U32.AND P1, PT, R5.reuse, R14, PT ;  /* 0x0000000e0500720c */ /* 0x040fe20003f24070 */
[----:B------:R-:W-:-:S02]  /*19b90*/  IMAD R20, R5, R11, R20 ;  /* 0x0000000b05147224 */ /* 0x000fc400078e0214 */
[----:B------:R-:W-:Y:S01]  /*19ba0*/  @!P4 IMAD.MOV R17, RZ, RZ, -R17 ;  /* 0x000000ffff11c224 */ /* 0x000fe200078e0a11 */
[C---:B------:R-:W-:Y:S02]  /*19bb0*/  ISETP.GT.U32.AND P4, PT, R5.reuse, R10, PT ;  /* 0x0000000a0500720c */ /* 0x040fe40003f84070 */
[----:B------:R-:W-:Y:S02]  /*19bc0*/  IABS R11, R0 ;  /* 0x00000000000b7213 */ /* 0x000fe40000000000 */
[----:B------:R-:W-:Y:S02]  /*19bd0*/  ISETP.GT.U32.AND P3, PT, R5, R20, PT ;  /* 0x000000140500720c */ /* 0x000fe40003f64070 */
[----:B------:R-:W-:Y:S01]  /*19be0*/  ISETP.GE.AND P2, PT, R3, RZ, PT ;  /* 0x000000ff0300720c */ /* 0x000fe20003f46270 */
[----:B------:R-:W-:Y:S01]  /*19bf0*/  IMAD.HI.U32 R15, R8, R11, RZ ;  /* 0x0000000b080f7227 */ /* 0x000fe200078e00ff */
[----:B------:R-:W-:-:S03]  /*19c00*/  ISETP.GE.AND P0, PT, R4, RZ, PT ;  /* 0x000000ff0400720c */ /* 0x000fc60003f06270 */
[----:B------:R-:W-:Y:S02]  /*19c10*/  VIADD R4, R24, 0x18 ;  /* 0x0000001818047836 */ /* 0x000fe40000000000 */
[----:B------:R-:W-:Y:S02]  /*19c20*/  IMAD.MOV R15, RZ, RZ, -R15 ;  /* 0x000000ffff0f7224 */ /* 0x000fe400078e0a0f */
[--C-:B------:R-:W-:Y:S01]  /*19c30*/  @!P1 IMAD.IADD R14, R14, 0x1, -R5.reuse ;  /* 0x000000010e0e9824 */ /* 0x100fe200078e0a05 */
[----:B------:R-:W-:Y:S01]  /*19c40*/  IABS R13, R4 ;  /* 0x00000004000d7213 */ /* 0x000fe20000000000 */
[----:B------:R-:W-:Y:S02]  /*19c50*/  @!P4 IMAD.IADD R10, R10, 0x1, -R5 ;  /* 0x000000010a0ac824 */ /* 0x000fe400078e0a05 */
[C---:B------:R-:W-:Y:S02]  /*19c60*/  IMAD R11, R5.reuse, R15, R11 ;  /* 0x0000000f050b7224 */ /* 0x040fe400078e020b */
[----:B------:R-:W-:Y:S01]  /*19c70*/  IMAD.MOV.U32 R16, RZ, RZ, R2 ;  /* 0x000000ffff107224 */ /* 0x000fe200078e0002 */
[C---:B------:R-:W-:Y:S01]  /*19c80*/  ISETP.GT.U32.AND P1, PT, R5.reuse, R14, PT ;  /* 0x0000000e0500720c */ /* 0x040fe20003f24070 */
[----:B------:R-:W-:Y:S01]  /*19c90*/  @!P3 IMAD.IADD R20, R20, 0x1, -R5 ;  /* 0x000000011414b824 */ /* 0x000fe200078e0a05 */
[C---:B------:R-:W-:Y:S01]  /*19ca0*/  ISETP.GT.U32.AND P4, PT, R5.reuse, R10, PT ;  /* 0x0000000a0500720c */ /* 0x040fe20003f84070 */
[----:B------:R-:W-:Y:S01]  /*19cb0*/  @!P2 IMAD.MOV R16, RZ, RZ, -R16 ;  /* 0x000000ffff10a224 */ /* 0x000fe200078e0a10 */
[C---:B------:R-:W-:Y:S01]  /*19cc0*/  ISETP.GT.U32.AND P2, PT, R5.reuse, R11, PT ;  /* 0x0000000b0500720c */ /* 0x040fe20003f44070 */
[----:B------:R-:W-:Y:S01]  /*19cd0*/  IMAD.HI.U32 R9, R8, R13, RZ ;  /* 0x0000000d08097227 */ /* 0x000fe200078e00ff */
[----:B------:R-:W-:-:S03]  /*19ce0*/  ISETP.GT.U32.AND P3, PT, R5, R20, PT ;  /* 0x000000140500720c */ /* 0x000fc60003f64070 */
[----:B------:R-:W-:Y:S02]  /*19cf0*/  IMAD.MOV R9, RZ, RZ, -R9 ;  /* 0x000000ffff097224 */ /* 0x000fe400078e0a09 */
[----:B------:R-:W-:Y:S02]  /*19d00*/  VIADD R3, R24, 0x17 ;  /* 0x0000001718037836 */ /* 0x000fe40000000000 */
[C---:B------:R-:W-:Y:S02]  /*19d10*/  IMAD R13, R5.reuse, R9, R13 ;  /* 0x00000009050d7224 */ /* 0x040fe400078e020d */
[--C-:B------:R-:W-:Y:S01]  /*19d20*/  @!P1 IMAD.IADD R14, R14, 0x1, -R5.reuse ;  /* 0x000000010e0e9824 */ /* 0x100fe200078e0a05 */
[----:B------:R-:W-:Y:S01]  /*19d30*/  ISETP.GE.AND P1, PT, R6, RZ, PT ;  /* 0x000000ff0600720c */ /* 0x000fe20003f26270 */
[--C-:B------:R-:W-:Y:S01]  /*19d40*/  @!P4 IMAD.IADD R10, R10, 0x1, -R5.reuse ;  /* 0x000000010a0ac824 */ /* 0x100fe200078e0a05 */
[----:B------:R-:W-:Y:S01]  /*19d50*/  ISETP.GT.U32.AND P4, PT, R5, R13, PT ;  /* 0x0000000d0500720c */ /* 0x000fe20003f84070 */
[----:B------:R-:W-:Y:S01]  /*19d60*/  VIADD R6, R24, 0x16 ;  /* 0x0000001618067836 */ /* 0x000fe20000000000 */
[----:B------:R-:W-:Y:S01]  /*19d70*/  IABS R2, R3 ;  /* 0x0000000300027213 */ /* 0x000fe20000000000 */
[----:B------:R-:W-:-:S02]  /*19d80*/  @!P2 IMAD.IADD R11, R11, 0x1, -R5 ;  /* 0x000000010b0ba824 */ /* 0x000fc400078e0a05 */
[----:B------:R-:W-:Y:S01]  /*19d90*/  @!P3 IMAD.IADD R20, R20, 0x1, -R5 ;  /* 0x000000011414b824 */ /* 0x000fe200078e0a05 */
[----:B------:R-:W-:Y:S01]  /*19da0*/  ISETP.GE.AND P3, PT, R0, RZ, PT ;  /* 0x000000ff0000720c */ /* 0x000fe20003f66270 */
[----:B------:R-:W-:Y:S01]  /*19db0*/  IMAD.HI.U32 R0, R8, R2, RZ ;  /* 0x0000000208007227 */ /* 0x000fe200078e00ff */
[----:B------:R-:W-:Y:S02]  /*19dc0*/  IABS R12, R6 ;  /* 0x00000006000c7213 */ /* 0x000fe40000000000 */
[----:B------:R-:W-:Y:S01]  /*19dd0*/  ISETP.GT.U32.AND P2, PT, R5, R11, PT ;  /* 0x0000000b0500720c */ /* 0x000fe20003f44070 */
[----:B------:R-:W-:Y:S02]  /*19de0*/  IMAD.MOV.U32 R15, RZ, RZ, R14 ;  /* 0x000000ffff0f7224 */ /* 0x000fe400078e000e */
[----:B------:R-:W-:Y:S02]  /*19df0*/  VIADD R9, R24, 0x15 ;  /* 0x0000001518097836 */ /* 0x000fe40000000000 */
[----:B------:R-:W-:-:S02]  /*19e00*/  IMAD.MOV R0, RZ, RZ, -R0 ;  /* 0x000000ffff007224 */ /* 0x000fc400078e0a00 */
[----:B------:R-:W-:Y:S01]  /*19e10*/  IMAD.HI.U32 R14, R8, R12, RZ ;  /* 0x0000000c080e7227 */ /* 0x000fe200078e00ff */
[----:B------:R-:W-:Y:S03]  /*19e20*/  STL [R1+0x58], R17 ;  /* 0x0000581101007387 */ /* 0x000fe60000100800 */
[----:B------:R-:W-:Y:S01]  /*19e30*/  @!P4 IMAD.IADD R13, R13, 0x1, -R5 ;  /* 0x000000010d0dc824 */ /* 0x000fe200078e0a05 */
[----:B------:R0:W-:Y:S01]  /*19e40*/  STL [R1+0x54], R16 ;  /* 0x0000541001007387 */ /* 0x0001e20000100800 */
[C---:B------:R-:W-:Y:S02]  /*19e50*/  IMAD R2, R5.reuse, R0, R2 ;  /* 0x0000000005027224 */ /* 0x040fe400078e0202 */
[----:B------:R-:W-:Y:S02]  /*19e60*/  IMAD.MOV R14, RZ, RZ, -R14 ;  /* 0x000000ffff0e7224 */ /* 0x000fe400078e0a0e */
[----:B------:R-:W-:Y:S01]  /*19e70*/  @!P5 IMAD.MOV R20, RZ, RZ, -R20 ;  /* 0x000000ffff14d224 */ /* 0x000fe200078e0a14 */
[----:B------:R-:W-:-:S02]  /*19e80*/  ISETP.GT.U32.AND P5, PT, R5, R13, PT ;  /* 0x0000000d0500720c */ /* 0x000fc40003fa4070 */
[----:B0-----:R-:W-:Y:S01]  /*19e90*/  IABS R16, R9 ;  /* 0x0000000900107213 */ /* 0x001fe20000000000 */
[----:B------:R-:W-:Y:S01]  /*19ea0*/  @!P2 IMAD.IADD R11, R11, 0x1, -R5 ;  /* 0x000000010b0ba824 */ /* 0x000fe200078e0a05 */
[C---:B------:R-:W-:Y:S01]  /*19eb0*/  ISETP.GT.U32.AND P2, PT, R5.reuse, R2, PT ;  /* 0x000000020500720c */ /* 0x040fe20003f44070 */
[----:B------:R-:W-:Y:S02]  /*19ec0*/  IMAD R12, R5, R14, R12 ;  /* 0x0000000e050c7224 */ /* 0x000fe400078e020c */
[----:B------:R-:W-:-:S04]  /*19ed0*/  IMAD.HI.U32 R19, R8, R16, RZ ;  /* 0x0000001008137227 */ /* 0x000fc800078e00ff */
[----:B------:R-:W-:Y:S01]  /*19ee0*/  @!P0 IMAD.MOV R15, RZ, RZ, -R15 ;  /* 0x000000ffff0f8224 */ /* 0x000fe200078e0a0f */
[----:B------:R-:W-:Y:S01]  /*19ef0*/  ISETP.GE.AND P0, PT, R4, RZ, PT ;  /* 0x000000ff0400720c */ /* 0x000fe20003f06270 */
[C---:B------:R-:W-:Y:S01]  /*19f00*/  VIADD R4, R24.reuse, 0x13 ;  /* 0x0000001318047836 */ /* 0x040fe20000000000 */
[C---:B------:R-:W-:Y:S01]  /*19f10*/  ISETP.GT.U32.AND P4, PT, R5.reuse, R12, PT ;  /* 0x0000000c0500720c */ /* 0x040fe20003f84070 */
[----:B------:R-:W-:Y:S02]  /*19f20*/  IMAD.MOV R19, RZ, RZ, -R19 ;  /* 0x000000ffff137224 */ /* 0x000fe400078e0a13 */
[----:B------:R-:W-:Y:S01]  /*19f30*/  VIADD R0, R24, 0x14 ;  /* 0x0000001418007836 */ /* 0x000fe20000000000 */
[----:B------:R0:W-:Y:S01]  /*19f40*/  STL [R1+0x50], R15 ;  /* 0x0000500f01007387 */ /* 0x0001e20000100800 */
[----:B------:R-:W-:Y:S02]  /*19f50*/  IMAD R16, R5, R19, R16 ;  /* 0x0000001305107224 */ /* 0x000fe400078e0210 */
[--C-:B------:R-:W-:Y:S01]  /*19f60*/  @!P5 IMAD.IADD R13, R13, 0x1, -R5.reuse ;  /* 0x000000010d0dd824 */ /* 0x100fe200078e0a05 */
[----:B------:R-:W-:Y:S01]  /*19f70*/  IABS R18, R0 ;  /* 0x0000000000127213 */ /* 0x000fe20000000000 */
[----:B------:R1:W-:Y:S01]  /*19f80*/  STL [R1+0x48], R20 ;  /* 0x0000481401007387 */ /* 0x0003e20000100800 */
[----:B------:R-:W-:Y:S01]  /*19f90*/  @!P2 IMAD.IADD R2, R2, 0x1, -R5 ;  /* 0x000000010202a824 */ /* 0x000fe200078e0a05 */
[----:B0-----:R-:W-:-:S02]  /*19fa0*/  IABS R15, R4 ;  /* 0x00000004000f7213 */ /* 0x001fc40000000000 */
[----:B------:R-:W-:Y:S01]  /*19fb0*/  ISETP.GT.U32.AND P5, PT, R5, R16, PT ;  /* 0x000000100500720c */ /* 0x000fe20003fa4070 */
[----:B-1----:R-:W-:Y:S02]  /*19fc0*/  IMAD.MOV.U32 R20, RZ, RZ, R10 ;  /* 0x000000ffff147224 */ /* 0x002fe400078e000a */
[----:B------:R-:W-:-:S04]  /*19fd0*/  IMAD.HI.U32 R10, R8, R15, RZ ;  /* 0x0000000f080a7227 */ /* 0x000fc800078e00ff */
[----:B------:R-:W-:-:S04]  /*19fe0*/  IMAD.HI.U32 R17, R8, R18, RZ ;  /* 0x0000001208117227 */ /* 0x000fc800078e00ff */
[----:B------:R-:W-:Y:S01]  /*19ff0*/  @!P4 IMAD.IADD R12, R12, 0x1, -R5 ;  /* 0x000000010c0cc824 */ /* 0x000fe200078e0a05 */
[C---:B------:R-:W-:Y:S01]  /*1a000*/  ISETP.GT.U32.AND P4, PT, R5.reuse, R2, PT ;  /* 0x000000020500720c */ /* 0x040fe20003f84070 */
[----:B------:R-:W-:Y:S02]  /*1a010*/  IMAD.MOV R10, RZ, RZ, -R10 ;  /* 0x000000ffff0a7224 */ /* 0x000fe400078e0a0a */
[----:B------:R-:W-:Y:S02]  /*1a020*/  IMAD.MOV R17, RZ, RZ, -R17 ;  /* 0x000000ffff117224 */ /* 0x000fe400078e0a11 */
[----:B------:R-:W-:Y:S02]  /*1a030*/  VIADD R14, R24, 0x12 ;  /* 0x00000012180e7836 */ /* 0x000fe40000000000 */
[C---:B------:R-:W-:Y:S02]  /*1a040*/  IMAD R15, R5.reuse, R10, R15 ;  /* 0x0000000a050f7224 */ /* 0x040fe400078e020f */
[----:B------:R-:W-:-:S02]  /*1a050*/  IMAD R18, R5, R17, R18 ;  /* 0x0000001105127224 */ /* 0x000fc400078e0212 */
[----:B------:R-:W-:Y:S01]  /*1a060*/  @!P1 IMAD.MOV R20, RZ, RZ, -R20 ;  /* 0x000000ffff149224 */ /* 0x000fe200078e0a14 */
[----:B------:R-:W-:Y:S01]  /*1a070*/  ISETP.GT.U32.AND P1, PT, R5, R12, PT ;  /* 0x0000000c0500720c */ /* 0x000fe20003f24070 */
[----:B------:R-:W-:Y:S01]  /*1a080*/  IMAD.MOV.U32 R19, RZ, RZ, R11 ;  /* 0x000000ffff137224 */ /* 0x000fe200078e000b */
[----:B------:R-:W-:Y:S01]  /*1a090*/  ISETP.GE.AND P2, PT, R3, RZ, PT ;  /* 0x000000ff0300720c */ /* 0x000fe20003f46270 */
[----:B------:R-:W-:Y:S01]  /*1a0a0*/  IMAD.MOV.U32 R17, RZ, RZ, R13 ;  /* 0x000000ffff117224 */ /* 0x000fe200078e000d */
[----:B------:R-:W-:Y:S01]  /*1a0b0*/  IABS R3, R14 ;  /* 0x0000000e00037213 */ /* 0x000fe20000000000 */
[----:B------:R-:W-:Y:S01]  /*1a0c0*/  @!P5 IMAD.IADD R16, R16, 0x1, -R5 ;  /* 0x000000011010d824 */ /* 0x000fe200078e0a05 */
[----:B------:R-:W-:Y:S01]  /*1a0d0*/  ISETP.GT.U32.AND P5, PT, R5, R15, PT ;  /* 0x0000000f0500720c */ /* 0x000fe20003fa4070 */
[----:B------:R-:W-:Y:S02]  /*1a0e0*/  @!P3 IMAD.MOV R19, RZ, RZ, -R19 ;  /* 0x000000ffff13b224 */ /* 0x000fe400078e0a13 */
[----:B------:R-:W-:Y:S01]  /*1a0f0*/  @!P0 IMAD.MOV R17, RZ, RZ, -R17 ;  /* 0x000000ffff118224 */ /* 0x000fe200078e0a11 */
[----:B------:R-:W-:Y:S01]  /*1a100*/  STL [R1+0x44], R20 ;  /* 0x0000441401007387 */ /* 0x000fe20000100800 */
[----:B------:R-:W-:-:S02]  /*1a110*/  @!P4 IMAD.IADD R2, R2, 0x1, -R5 ;  /* 0x000000010202c824 */ /* 0x000fc400078e0a05 */
[----:B------:R-:W-:Y:S01]  /*1a120*/  IMAD.HI.U32 R11, R8, R3, RZ ;  /* 0x00000003080b7227 */ /* 0x000fe200078e00ff */
[----:B------:R-:W-:Y:S01]  /*1a130*/  STL [R1+0x40], R19 ;  /* 0x0000401301007387 */ /* 0x000fe20000100800 */
[----:B------:R-:W-:-:S03]  /*1a140*/  ISETP.GT.U32.AND P0, PT, R5, R18, PT ;  /* 0x000000120500720c */ /* 0x000fc60003f04070 */
[----:B------:R0:W-:Y:S01]  /*1a150*/  STL [R1+0x3c], R17 ;  /* 0x00003c1101007387 */ /* 0x0001e20000100800 */
[----:B------:R-:W-:Y:S02]  /*1a160*/  IMAD.MOV R11, RZ, RZ, -R11 ;  /* 0x000000ffff0b7224 */ /* 0x000fe400078e0a0b */
[----:B------:R-:W-:Y:S02]  /*1a170*/  VIADD R13, R24, 0x11 ;  /* 0x00000011180d7836 */ /* 0x000fe40000000000 */
[----:B------:R-:W-:Y:S01]  /*1a180*/  @!P1 IMAD.IADD R12, R12, 0x1, -R5 ;  /* 0x000000010c0c9824 */ /* 0x000fe200078e0a05 */
[----:B------:R-:W-:Y:S01]  /*1a190*/  ISETP.GE.AND P1, PT, R0, RZ, PT ;  /* 0x000000ff0000720c */ /* 0x000fe20003f26270 */
[----:B0-----:R-:W-:Y:S02]  /*1a1a0*/  IMAD.MOV.U32 R17, RZ, RZ, R2 ;  /* 0x000000ffff117224 */ /* 0x001fe400078e0002 */
[C---:B------:R-:W-:Y:S02]  /*1a1b0*/  IMAD R0, R5.reuse, R11, R3 ;  /* 0x0000000b05007224 */ /* 0x040fe400078e0203 */
[----:B------:R-:W-:Y:S01]  /*1a1c0*/  @!P2 IMAD.MOV R17, RZ, RZ, -R17 ;  /* 0x000000ffff11a224 */ /* 0x000fe200078e0a11 */
[----:B------:R-:W-:Y:S01]  /*1a1d0*/  ISETP.GT.U32.AND P2, PT, R5, R16, PT ;  /* 0x000000100500720c */ /* 0x000fe20003f44070 */
[----:B------:R-:W-:Y:S01]  /*1a1e0*/  @!P5 IMAD.IADD R15, R15, 0x1, -R5 ;  /* 0x000000010f0fd824 */ /* 0x000fe200078e0a05 */
[----:B------:R-:W-:-:S02]  /*1a1f0*/  IABS R11, R13 ;  /* 0x0000000d000b7213 */ /* 0x000fc40000000000 */
[----:B------:R-:W-:Y:S02]  /*1a200*/  ISETP.GE.AND P4, PT, R9, RZ, PT ;  /* 0x000000ff0900720c */ /* 0x000fe40003f86270 */
[----:B------:R-:W-:Y:S01]  /*1a210*/  ISETP.GT.U32.AND P5, PT, R5, R15, PT ;  /* 0x0000000f0500720c */ /* 0x000fe20003fa4070 */
[----:B------:R-:W-:-:S04]  /*1a220*/  IMAD.HI.U32 R9, R8, R11, RZ ;  /* 0x0000000b08097227 */ /* 0x000fc800078e00ff */
[----:B------:R-:W-:Y:S02]  /*1a230*/  @!P0 IMAD.IADD R18, R18, 0x1, -R5 ;  /* 0x0000000112128824 */ /* 0x000fe400078e0a05 */
[----:B------:R-:W-:Y:S02]  /*1a240*/  IMAD.MOV R9, RZ, RZ, -R9 ;  /* 0x000000ffff097224 */ /* 0x000fe400078e0a09 */
[----:B------:R-:W-:Y:S01]  /*1a250*/  @!P2 IMAD.IADD R16, R16, 0x1, -R5 ;  /* 0x000000011010a824 */ /* 0x000fe200078e0a05 */
[C---:B------:R-:W-:Y:S01]  /*1a260*/  ISETP.GT.U32.AND P0, PT, R5.reuse, R18, PT ;  /* 0x000000120500720c */ /* 0x040fe20003f04070 */
[C---:B------:R-:W-:Y:S01]  /*1a270*/  IMAD R11, R5.reuse, R9, R11 ;  /* 0x00000009050b7224 */ /* 0x040fe200078e020b */
[----:B------:R-:W-:Y:S01]  /*1a280*/  ISETP.GT.U32.AND P2, PT, R5, R0, PT ;  /* 0x000000000500720c */ /* 0x000fe20003f44070 */
[----:B------:R-:W-:Y:S01]  /*1a290*/  VIADD R3, R24, 0x10 ;  /* 0x0000001018037836 */ /* 0x000fe20000000000 */
[----:B------:R-:W-:Y:S01]  /*1a2a0*/  ISETP.GE.AND P3, PT, R6, RZ, PT ;  /* 0x000000ff0600720c */ /* 0x000fe20003f66270 */
[----:B------:R-:W-:Y:S01]  /*1a2b0*/  @!P5 IMAD.IADD R15, R15, 0x1, -R5 ;  /* 0x000000010f0fd824 */ /* 0x000fe200078e0a05 */
[----:B------:R-:W-:-:S02]  /*1a2c0*/  ISETP.GT.U32.AND P5, PT, R5, R11, PT ;  /* 0x0000000b0500720c */ /* 0x000fc40003fa4070 */
[----:B------:R-:W-:Y:S01]  /*1a2d0*/  IABS R19, R3 ;  /* 0x0000000300137213 */ /* 0x000fe20000000000 */
[----:B------:R-:W-:-:S04]  /*1a2e0*/  IMAD.MOV.U32 R22, RZ, RZ, R12 ;  /* 0x000000ffff167224 */ /* 0x000fc800078e000c */
[----:B------:R-:W-:Y:S01]  /*1a2f0*/  @!P0 IMAD.IADD R18, R18, 0x1, -R5 ;  /* 0x0000000112128824 */ /* 0x000fe200078e0a05 */
[----:B------:R-:W-:Y:S01]  /*1a300*/  ISETP.GE.AND P0, PT, R4, RZ, PT ;  /* 0x000000ff0400720c */ /* 0x000fe20003f06270 */
[----:B------:R-:W-:-:S04]  /*1a310*/  IMAD.HI.U32 R20, R8, R19, RZ ;  /* 0x0000001308147227 */ /* 0x000fc800078e00ff */
[--C-:B------:R-:W-:Y:S02]  /*1a320*/  @!P2 IMAD.IADD R0, R0, 0x1, -R5.reuse ;  /* 0x000000010000a824 */ /* 0x100fe400078e0a05 */
[----:B------:R-:W-:Y:S02]  /*1a330*/  IMAD.MOV R20, RZ, RZ, -R20 ;  /* 0x000000ffff147224 */ /* 0x000fe400078e0a14 */
[----:B------:R-:W-:Y:S01]  /*1a340*/  @!P3 IMAD.MOV R22, RZ, RZ, -R22 ;  /* 0x000000ffff16b224 */ /* 0x000fe200078e0a16 */
[----:B------:R-:W-:Y:S01]  /*1a350*/  ISETP.GT.U32.AND P3, PT, R5, R0, PT ;  /* 0x000000000500720c */ /* 0x000fe20003f64070 */
[----:B------:R-:W-:Y:S01]  /*1a360*/  @!P5 IMAD.IADD R11, R11, 0x1, -R5 ;  /* 0x000000010b0bd824 */ /* 0x000fe200078e0a05 */
[----:B------:R-:W-:Y:S01]  /*1a370*/  ISETP.GE.AND P2, PT, R14, RZ, PT ;  /* 0x000000ff0e00720c */ /* 0x000fe20003f46270 */
[C---:B------:R-:W-:Y:S02]  /*1a380*/  IMAD R14, R5.reuse, R20, R19 ;  /* 0x00000014050e7224 */ /* 0x040fe400078e0213 */
[----:B------:R-:W-:Y:S01]  /*1a390*/  IMAD.MOV.U32 R19, RZ, RZ, R15 ;  /* 0x000000ffff137224 */ /* 0x000fe200078e000f */
[----:B------:R-:W-:Y:S01]  /*1a3a0*/  ISETP.GT.U32.AND P5, PT, R5, R11, PT ;  /* 0x0000000b0500720c */ /* 0x000fe20003fa4070 */
[----:B------:R-:W-:-:S02]  /*1a3b0*/  IMAD.MOV.U32 R21, RZ, RZ, R16 ;  /* 0x000000ffff157224 */ /* 0x000fc400078e0010 */
[----:B------:R-:W-:Y:S01]  /*1a3c0*/  @!P0 IMAD.MOV R19, RZ, RZ, -R19 ;  /* 0x000000ffff138224 */ /* 0x000fe200078e0a13 */
[----:B------:R-:W-:Y:S01]  /*1a3d0*/  ISETP.GE.AND P0, PT, R13, RZ, PT ;  /* 0x000000ff0d00720c */ /* 0x000fe20003f06270 */
[----:B------:R-:W-:Y:S02]  /*1a3e0*/  @!P4 IMAD.MOV R21, RZ, RZ, -R21 ;  /* 0x000000ffff15c224 */ /* 0x000fe400078e0a15 */
[----:B------:R-:W-:Y:S01]  /*1a3f0*/  @!P1 IMAD.MOV R18, RZ, RZ, -R18 ;  /* 0x000000ffff129224 */ /* 0x000fe200078e0a12 */
[----:B------:R-:W-:Y:S01]  /*1a400*/  STL [R1+0x38], R17 ;  /* 0x0000381101007387 */ /* 0x000fe20000100800 */
[----:B------:R-:W-:-:S03]  /*1a410*/  @!P3 IMAD.IADD R0, R0, 0x1, -R5 ;  /* 0x000000010000b824 */ /* 0x000fc600078e0a05 */
[----:B------:R-:W-:Y:S01]  /*1a420*/  STL [R1+0x34], R22 ;  /* 0x0000341601007387 */ /* 0x000fe20000100800 */
[----:B------:R-:W-:-:S03]  /*1a430*/  @!P5 IMAD.IADD R11, R11, 0x1, -R5 ;  /* 0x000000010b0bd824 */ /* 0x000fc600078e0a05 */
[----:B------:R-:W-:Y:S04]  /*1a440*/  STL [R1+0x28], R21 ;  /* 0x0000281501007387 */ /* 0x000fe80000100800 */
[----:B------:R0:W-:Y:S01]  /*1a450*/  STL [R1+0x20], R18 ;  /* 0x0000201201007387 */ /* 0x0001e20000100800 */
[----:B------:R-:W-:Y:S02]  /*1a460*/  @!P0 IMAD.MOV R11, RZ, RZ, -R11 ;  /* 0x000000ffff0b8224 */ /* 0x000fe400078e0a0b */
[----:B0-----:R-:W-:-:S04]  /*1a470*/  IMAD.MOV.U32 R18, RZ, RZ, R0 ;  /* 0x000000ffff127224 */ /* 0x001fc800078e0000 */
[----:B------:R-:W-:Y:S01]  /*1a480*/  @!P2 IMAD.MOV R18, RZ, RZ, -R18 ;  /* 0x000000ffff12a224 */ /* 0x000fe200078e0a12 */
[----:B------:R-:W-:Y:S04]  /*1a490*/  STL [R1+0x1c], R19 ;  /* 0x00001c1301007387 */ /* 0x000fe80000100800 */
[----:B------:R-:W-:Y:S04]  /*1a4a0*/  STL [R1+0x18], R18 ;  /* 0x0000181201007387 */ /* 0x000fe80000100800 */
[----:B------:R0:W-:Y:S04]  /*1a4b0*/  STL [R1+0x37ac], R11 ;  /* 0x0037ac0b01007387 */ /* 0x0001e80000100800 */
[----:B0-----:R-:W5:Y:S01]  /*1a4c0*/  LDL R11, [R1+0x5c0] ;  /* 0x0005c000010b7983 */ /* 0x001f620000100800 */
[----:B------:R-:W-:-:S05]  /*1a4d0*/  VIADD R6, R24, 0xf ;  /* 0x0000000f18067836 */ /* 0x000fca0000000000 */
[----:B------:R-:W-:Y:S01]  /*1a4e0*/  IABS R2, R6 ;  /* 0x0000000600027213 */ /* 0x000fe20000000000 */
[----:B------:R-:W-:-:S04]  /*1a4f0*/  VIADD R10, R24, 0xe ;  /* 0x0000000e180a7836 */ /* 0x000fc80000000000 */
[----:B------:R-:W-:Y:S01]  /*1a500*/  IMAD.HI.U32 R9, R8, R2, RZ ;  /* 0x0000000208097227 */ /* 0x000fe200078e00ff */
[----:B------:R-:W-:-:S03]  /*1a510*/  IABS R17, R10 ;  /* 0x0000000a00117213 */ /* 0x000fc60000000000 */
[----:B------:R-:W-:Y:S02]  /*1a520*/  IMAD.MOV R9, RZ, RZ, -R9 ;  /* 0x000000ffff097224 */ /* 0x000fe400078e0a09 */
[----:B------:R-:W-:-:S04]  /*1a530*/  IMAD.HI.U32 R4, R8, R17, RZ ;  /* 0x0000001108047227 */ /* 0x000fc800078e00ff */
[----:B------:R-:W-:Y:S02]  /*1a540*/  IMAD R2, R5, R9, R2 ;  /* 0x0000000905027224 */ /* 0x000fe400078e0202 */
[----:B------:R-:W-:-:S03]  /*1a550*/  IMAD.MOV R4, RZ, RZ, -R4 ;  /* 0x000000ffff047224 */ /* 0x000fc600078e0a04 */
[C---:B------:R-:W-:Y:S01]  /*1a560*/  ISETP.GT.U32.AND P1, PT, R5.reuse, R2, PT ;  /* 0x000000020500720c */ /* 0x040fe20003f24070 */
[C---:B------:R-:W-:Y:S01]  /*1a570*/  IMAD R17, R5.reuse, R4, R17 ;  /* 0x0000000405117224 */ /* 0x040fe200078e0211 */
[----:B------:R-:W-:Y:S01]  /*1a580*/  ISETP.GT.U32.AND P4, PT, R5, R14, PT ;  /* 0x0000000e0500720c */ /* 0x000fe20003f84070 */
[C---:B------:R-:W-:Y:S02]  /*1a590*/  VIADD R4, R24.reuse, 0xb ;  /* 0x0000000b18047836 */ /* 0x040fe40000000000 */
[----:B------:R-:W-:-:S03]  /*1a5a0*/  VIADD R9, R24, 0xd ;  /* 0x0000000d18097836 */ /* 0x000fc60000000000 */
[----:B------:R-:W-:Y:S02]  /*1a5b0*/  IABS R16, R4 ;  /* 0x0000000400107213 */ /* 0x000fe40000000000 */
[----:B------:R-:W-:-:S03]  /*1a5c0*/  IABS R12, R9 ;  /* 0x00000009000c7213 */ /* 0x000fc60000000000 */
[----:B------:R-:W-:Y:S01]  /*1a5d0*/  @!P1 IMAD.IADD R2, R2, 0x1, -R5 ;  /* 0x0000000102029824 */ /* 0x000fe200078e0a05 */
[C---:B------:R-:W-:Y:S01]  /*1a5e0*/  ISETP.GT.U32.AND P3, PT, R5.reuse, R17, PT ;  /* 0x000000110500720c */ /* 0x040fe20003f64070 */
[----:B------:R-:W-:Y:S02]  /*1a5f0*/  IMAD.MOV.U32 R13, RZ, RZ, R16 ;  /* 0x000000ffff0d7224 */ /* 0x000fe400078e0010 */
[----:B------:R-:W-:Y:S01]  /*1a600*/  IMAD.HI.U32 R15, R8, R12, RZ ;  /* 0x0000000c080f7227 */ /* 0x000fe200078e00ff */
[----:B------:R-:W-:-:S03]  /*1a610*/  ISETP.GT.U32.AND P2, PT, R5, R2, PT ;  /* 0x000000020500720c */ /* 0x000fc60003f44070 */
[----:B------:R-:W-:Y:S01]  /*1a620*/  @!P4 IMAD.IADD R14, R14, 0x1, -R5 ;  /* 0x000000010e0ec824 */ /* 0x000fe200078e0a05 */
[----:B------:R-:W-:Y:S01]  /*1a630*/  ISETP.GE.AND P4, PT, R6, RZ, PT ;  /* 0x000000ff0600720c */ /* 0x000fe20003f86270 */
[----:B------:R-:W-:Y:S01]  /*1a640*/  IMAD.HI.U32 R6, R8, R13, RZ ;  /* 0x0000000d08067227 */ /* 0x000fe200078e00ff */
[----:B------:R-:W-:-:S03]  /*1a650*/  ISETP.GE.AND P5, PT, R3, RZ, PT ;  /* 0x000000ff0300720c */ /* 0x000fc60003fa6270 */
[----:B------:R-:W-:Y:S02]  /*1a660*/  IMAD.MOV R15, RZ, RZ, -R15 ;  /* 0x000000ffff0f7224 */ /* 0x000fe400078e0a0f */
[----:B------:R-:W-:Y:S02]  /*1a670*/  IMAD.MOV R6, RZ, RZ, -R6 ;  /* 0x000000ffff067224 */ /* 0x000fe400078e0a06 */
[C---:B------:R-:W-:Y:S02]  /*1a680*/  IMAD R3, R5.reuse, R15, R12 ;  /* 0x0000000f05037224 */ /* 0x040fe400078e020c */
[C---:B------:R-:W-:Y:S01]  /*1a690*/  IMAD R13, R5.reuse, R6, R13 ;  /* 0x00000006050d7224 */ /* 0x040fe200078e020d */
[----:B------:R-:W-:Y:S01]  /*1a6a0*/  ISETP.GT.U32.AND P1, PT, R5, R14, PT ;  /* 0x0000000e0500720c */ /* 0x000fe20003f24070 */
[--C-:B------:R-:W-:Y:S01]  /*1a6b0*/  @!P3 IMAD.IADD R17, R17, 0x1, -R5.reuse ;  /* 0x000000011111b824 */ /* 0x100fe200078e0a05 */
[C---:B------:R-:W-:Y:S01]  /*1a6c0*/  ISETP.GT.U32.AND P0, PT, R5.reuse, R3, PT ;  /* 0x000000030500720c */ /* 0x040fe20003f04070 */
[----:B------:R-:W-:Y:S01]  /*1a6d0*/  @!P2 IMAD.IADD R2, R2, 0x1, -R5 ;  /* 0x000000010202a824 */ /* 0x000fe200078e0a05 */
[----:B------:R-:W-:-:S02]  /*1a6e0*/  ISETP.GT.U32.AND P2, PT, R5, R13, PT ;  /* 0x0000000d0500720c */ /* 0x000fc40003f44070 */
[----:B------:R-:W-:Y:S01]  /*1a6f0*/  ISETP.GT.U32.AND P3, PT, R5, R17, PT ;  /* 0x000000110500720c */ /* 0x000fe20003f64070 */
[----:B------:R-:W-:-:S05]  /*1a700*/  VIADD R6, R24, 0xa ;  /* 0x0000000a18067836 */ /* 0x000fca0000000000 */
[----:B------:R-:W-:Y:S01]  /*1a710*/  IABS R15, R6 ;  /* 0x00000006000f7213 */ /* 0x000fe20000000000 */
[--C-:B------:R-:W-:Y:S02]  /*1a720*/  @!P1 IMAD.IADD R14, R14, 0x1, -R5.reuse ;  /* 0x000000010e0e9824 */ /* 0x100fe400078e0a05 */
[--C-:B------:R-:W-:Y:S02]  /*1a730*/  @!P0 IMAD.IADD R3, R3, 0x1, -R5.reuse ;  /* 0x0000000103038824 */ /* 0x100fe400078e0a05 */
[--C-:B------:R-:W-:Y:S02]  /*1a740*/  @!P2 IMAD.IADD R13, R13, 0x1, -R5.reuse ;  /* 0x000000010d0da824 */ /* 0x100fe400078e0a05 */
[----:B------:R-:W-:Y:S01]  /*1a750*/  @!P3 IMAD.IADD R17, R17, 0x1, -R5 ;  /* 0x000000011111b824 */ /* 0x000fe200078e0a05 */
[----:B------:R-:W-:Y:S01]  /*1a760*/  ISETP.GE.AND P3, PT, R9, RZ, PT ;  /* 0x000000ff0900720c */ /* 0x000fe20003f66270 */
[----:B------:R-:W-:Y:S01]  /*1a770*/  @!P5 IMAD.MOV R14, RZ, RZ, -R14 ;  /* 0x000000ffff0ed224 */ /* 0x000fe200078e0a0e */
[----:B------:R-:W-:Y:S01]  /*1a780*/  ISETP.GT.U32.AND P5, PT, R5, R3, PT ;  /* 0x000000030500720c */ /* 0x000fe20003fa4070 */
[----:B------:R-:W-:Y:S01]  /*1a790*/  IMAD.HI.U32 R9, R8, R15, RZ ;  /* 0x0000000f08097227 */ /* 0x000fe200078e00ff */
[----:B------:R-:W-:-:S02]  /*1a7a0*/  ISETP.GE.AND P0, PT, R4, RZ, PT ;  /* 0x000000ff0400720c */ /* 0x000fc40003f06270 */
[----:B------:R-:W-:Y:S01]  /*1a7b0*/  ISETP.GT.U32.AND P2, PT, R5, R13, PT ;  /* 0x0000000d0500720c */ /* 0x000fe20003f44070 */
[----:B------:R-:W-:Y:S01]  /*1a7c0*/  IMAD.MOV R9, RZ, RZ, -R9 ;  /* 0x000000ffff097224 */ /* 0x000fe200078e0a09 */
[----:B------:R-:W-:-:S03]  /*1a7d0*/  ISETP.GE.AND P1, PT, R10, RZ, PT ;  /* 0x000000ff0a00720c */ /* 0x000fc60003f26270 */
[----:B------:R-:W-:-:S04]  /*1a7e0*/  IMAD R15, R5, R9, R15 ;  /* 0x00000009050f7224 */ /* 0x000fc800078e020f */
[----:B------:R-:W-:Y:S01]  /*1a7f0*/  @!P5 IMAD.IADD R3, R3, 0x1, -R5 ;  /* 0x000000010303d824 */ /* 0x000fe200078e0a05 */
[----:B------:R-:W-:-:S03]  /*1a800*/  ISETP.GT.U32.AND P5, PT, R5, R15, PT ;  /* 0x0000000f0500720c */ /* 0x000fc60003fa4070 */
[----:B------:R-:W-:Y:S02]  /*1a810*/  @!P2 IMAD.IADD R13, R13, 0x1, -R5 ;  /* 0x000000010d0da824 */ /* 0x000fe400078e0a05 */
[----:B------:R-:W-:Y:S02]  /*1a820*/  @!P1 IMAD.MOV R17, RZ, RZ, -R17 ;  /* 0x000000ffff119224 */ /* 0x000fe400078e0a11 */
[----:B------:R-:W-:-:S06]  /*1a830*/  @!P3 IMAD.MOV R3, RZ, RZ, -R3 ;  /* 0x000000ffff03b224 */ /* 0x000fcc00078e0a03 */
[----:B------:R-:W-:Y:S02]  /*1a840*/  @!P5 IMAD.IADD R15, R15, 0x1, -R5 ;  /* 0x000000010f0fd824 */ /* 0x000fe400078e0a05 */
[----:B------:R-:W-:Y:S01]  /*1a850*/  @!P4 IMAD.MOV R2, RZ, RZ, -R2 ;  /* 0x000000ffff02c224 */ /* 0x000fe200078e0a02 */
[----:B------:R-:W-:Y:S02]  /*1a860*/  ISETP.GE.AND P4, PT, R6, RZ, PT ;  /* 0x000000ff0600720c */ /* 0x000fe40003f86270 */
[----:B------:R-:W-:Y:S01]  /*1a870*/  ISETP.GT.U32.AND P3, PT, R5, R15, PT ;  /* 0x0000000f0500720c */ /* 0x000fe20003f64070 */
[----:B------:R-:W-:-:S12]  /*1a880*/  @!P0 IMAD.MOV R13, RZ, RZ, -R13 ;  /* 0x000000ffff0d8224 */ /* 0x000fd800078e0a0d */
[----:B------:R-:W-:-:S04]  /*1a890*/  @!P3 IMAD.IADD R15, R15, 0x1, -R5 ;  /* 0x000000010f0fb824 */ /* 0x000fc800078e0a05 */
[----:B------:R-:W-:Y:S01]  /*1a8a0*/  @!P4 IMAD.MOV R15, RZ, RZ, -R15 ;  /* 0x000000ffff0fc224 */ /* 0x000fe200078e0a0f */
[----:B------:R-:W-:Y:S01]  /*1a8b0*/  STL [R1+0x37b0], R14 ;  /* 0x0037b00e01007387 */ /* 0x000fe20000100800 */
[----:B---3--:R-:W-:-:S03]  /*1a8c0*/  IMAD R29, R29, UR6, RZ ;  /* 0x000000061d1d7c24 */ /* 0x008fc6000f8e02ff */
[----:B------:R0:W-:Y:S04]  /*1a8d0*/  STL [R1+0x37b4], R2 ;  /* 0x0037b40201007387 */ /* 0x0001e80000100800 */
[----:B------:R-:W-:Y:S01]  /*1a8e0*/  STL [R1+0x37b8], R17 ;  /* 0x0037b81101007387 */ /* 0x000fe20000100800 */
[----:B0-----:R-:W-:-:S03]  /*1a8f0*/  IMAD R2, RZ, RZ, -UR6 ;  /* 0x80000006ff027e24 */ /* 0x001fc6000f8e02ff */
[----:B------:R0:W-:Y:S04]  /*1a900*/  STL [R1+0x37bc], R3 ;  /* 0x0037bc0301007387 */ /* 0x0001e80000100800 */
[----:B------:R-:W-:Y:S01]  /*1a910*/  STL [R1+0x37c0], R13 ;  /* 0x0037c00d01007387 */ /* 0x000fe20000100800 */
[----:B0-----:R-:W-:-:S03]  /*1a920*/  IMAD R3, R2, 0x2, R29 ;  /* 0x0000000202037824 */ /* 0x001fc600078e021d */
[----:B------:R-:W-:Y:S01]  /*1a930*/  STL [R1+0x37c4], R15 ;  /* 0x0037c40f01007387 */ /* 0x000fe20000100800 */
[----:B------:R-:W0:Y:S01]  /*1a940*/  S2R R17, SR_TID.X ;  /* 0x0000000000117919 */ /* 0x000e220000002100 */
[----:B-----5:R-:W-:-:S05]  /*1a950*/  VIADD R0, R11, 0x9 ;  /* 0x000000090b007836 */ /* 0x020fca0000000000 */
[----:B------:R-:W-:-:S05]  /*1a960*/  IABS R16, R0 ;  /* 0x0000000000107213 */ /* 0x000fca0000000000 */
[----:B------:R-:W-:-:S04]  /*1a970*/  IMAD.HI.U32 R4, R8, R16, RZ ;  /* 0x0000001008047227 */ /* 0x000fc800078e00ff */
[----:B------:R-:W-:-:S04]  /*1a980*/  IMAD.MOV R4, RZ, RZ, -R4 ;  /* 0x000000ffff047224 */ /* 0x000fc800078e0a04 */
[----:B------:R-:W-:-:S05]  /*1a990*/  IMAD R16, R5, R4, R16 ;  /* 0x0000000405107224 */ /* 0x000fca00078e0210 */
[----:B------:R-:W-:Y:S02]  /*1a9a0*/  ISETP.GT.U32.AND P2, PT, R5, R16, PT ;  /* 0x000000100500720c */ /* 0x000fe40003f44070 */
[----:B------:R-:W-:Y:S01]  /*1a9b0*/  ISETP.GE.AND P1, PT, R0, RZ, PT ;  /* 0x000000ff0000720c */ /* 0x000fe20003f26270 */
[C---:B------:R-:W-:Y:S02]  /*1a9c0*/  VIADD R0, R11.reuse, 0x8 ;  /* 0x000000080b007836 */ /* 0x040fe40000000000 */
[----:B------:R-:W-:-:S03]  /*1a9d0*/  VIADD R19, R11, 0x7 ;  /* 0x000000070b137836 */ /* 0x000fc60000000000 */
[----:B------:R-:W-:Y:S02]  /*1a9e0*/  IABS R21, R0 ;  /* 0x0000000000157213 */ /* 0x000fe40000000000 */
[----:B------:R-:W-:-:S03]  /*1a9f0*/  IABS R12, R19 ;  /* 0x00000013000c7213 */ /* 0x000fc60000000000 */
[----:B------:R-:W-:Y:S02]  /*1aa00*/  @!P2 IMAD.IADD R16, R16, 0x1, -R5 ;  /* 0x000000011010a824 */ /* 0x000fe400078e0a05 */
[----:B------:R-:W-:-:S03]  /*1aa10*/  IMAD.HI.U32 R22, R8, R21, RZ ;  /* 0x0000001508167227 */ /* 0x000fc600078e00ff */
[----:B------:R-:W-:Y:S01]  /*1aa20*/  ISETP.GT.U32.AND P2, PT, R5, R16, PT ;  /* 0x000000100500720c */ /* 0x000fe20003f44070 */
[----:B------:R-:W-:Y:S01]  /*1aa30*/  IMAD.HI.U32 R6, R8, R12, RZ ;  /* 0x0000000c08067227 */ /* 0x000fe200078e00ff */
[----:B------:R-:W-:-:S03]  /*1aa40*/  ISETP.GE.AND P0, PT, R19, RZ, PT ;  /* 0x000000ff1300720c */ /* 0x000fc60003f06270 */
[C---:B------:R-:W-:Y:S02]  /*1aa50*/  VIADD R10, R11.reuse, 0x6 ;  /* 0x000000060b0a7836 */ /* 0x040fe40000000000 */
[----:B------:R-:W-:Y:S02]  /*1aa60*/  IMAD.MOV R22, RZ, RZ, -R22 ;  /* 0x000000ffff167224 */ /* 0x000fe400078e0a16 */
[----:B------:R-:W-:Y:S02]  /*1aa70*/  VIADD R9, R11, 0x5 ;  /* 0x000000050b097836 */ /* 0x000fe40000000000 */
[----:B------:R-:W-:Y:S01]  /*1aa80*/  IMAD.MOV R6, RZ, RZ, -R6 ;  /* 0x000000ffff067224 */ /* 0x000fe200078e0a06 */
[----:B------:R-:W-:Y:S01]  /*1aa90*/  IABS R20, R10 ;  /* 0x0000000a00147213 */ /* 0x000fe20000000000 */
[C---:B------:R-:W-:Y:S01]  /*1aaa0*/  IMAD R19, R5.reuse, R22, R21 ;  /* 0x0000001605137224 */ /* 0x040fe200078e0215 */
[----:B------:R-:W-:Y:S01]  /*1aab0*/  IABS R18, R9 ;  /* 0x0000000900127213 */ /* 0x000fe20000000000 */
[C---:B------:R-:W-:Y:S01]  /*1aac0*/  IMAD R12, R5.reuse, R6, R12 ;  /* 0x00000006050c7224 */ /* 0x040fe200078e020c */
[----:B------:R-:W-:Y:S01]  /*1aad0*/  ISETP.GE.AND P5, PT, R0, RZ, PT ;  /* 0x000000ff0000720c */ /* 0x000fe20003fa6270 */
[----:B------:R-:W-:Y:S01]  /*1aae0*/  IMAD.HI.U32 R0, R8, R20, RZ ;  /* 0x0000001408007227 */ /* 0x000fe200078e00ff */
[----:B------:R-:W-:-:S03]  /*1aaf0*/  ISETP.GT.U32.AND P3, PT, R5, R19, PT ;  /* 0x000000130500720c */ /* 0x000fc60003f64070 */
[----:B------:R-:W-:Y:S01]  /*1ab00*/  @!P2 IMAD.IADD R16, R16, 0x1, -R5 ;  /* 0x000000011010a824 */ /* 0x000fe200078e0a05 */
[----:B------:R-:W-:Y:S01]  /*1ab10*/  ISETP.GT.U32.AND P2, PT, R5, R12, PT ;  /* 0x0000000c0500720c */ /* 0x000fe20003f44070 */
[----:B------:R-:W-:-:S04]  /*1ab20*/  IMAD.HI.U32 R4, R8, R18, RZ ;  /* 0x0000001208047227 */ /* 0x000fc800078e00ff */
[----:B------:R-:W-:Y:S02]  /*1ab30*/  IMAD.MOV R0, RZ, RZ, -R0 ;  /* 0x000000ffff007224 */ /* 0x000fe400078e0a00 */
[----:B------:R-:W-:Y:S02]  /*1ab40*/  IMAD.MOV R4, RZ, RZ, -R4 ;  /* 0x000000ffff047224 */ /* 0x000fe400078e0a04 */
[C---:B------:R-:W-:Y:S02]  /*1ab50*/  IMAD R20, R5.reuse, R0, R20 ;  /* 0x0000000005147224 */ /* 0x040fe400078e0214 */
[----:B------:R-:W-:Y:S02]  /*1ab60*/  IMAD R18, R5, R4, R18 ;  /* 0x0000000405127224 */ /* 0x000fe400078e0212 */
[--C-:B------:R-:W-:Y:S01]  /*1ab70*/  @!P3 IMAD.IADD R19, R19, 0x1, -R5.reuse ;  /* 0x000000011313b824 */ /* 0x100fe200078e0a05 */
[C---:B------:R-:W-:Y:S01]  /*1ab80*/  ISETP.GT.U32.AND P3, PT, R5.reuse, R20, PT ;  /* 0x000000140500720c */ /* 0x040fe20003f64070 */
[----:B------:R-:W-:Y:S01]  /*1ab90*/  @!P2 IMAD.IADD R12, R12, 0x1, -R5 ;  /* 0x000000010c0ca824 */ /* 0x000fe200078e0a05 */
[----:B------:R-:W-:Y:S01]  /*1aba0*/  ISETP.GT.U32.AND P2, PT, R5, R18, PT ;  /* 0x000000120500720c */ /* 0x000fe20003f44070 */
[----:B------:R-:W-:-:S02]  /*1abb0*/  VIADD R6, R11, 0x4 ;  /* 0x000000040b067836 */ /* 0x000fc40000000000 */
[----:B------:R-:W-:-:S03]  /*1abc0*/  VIADD R0, R11, 0x2 ;  /* 0x000000020b007836 */ /* 0x000fc60000000000 */
[----:B------:R-:W-:Y:S02]  /*1abd0*/  IABS R22, R6 ;  /* 0x0000000600167213 */ /* 0x000fe40000000000 */
[----:B------:R-:W-:-:S03]  /*1abe0*/  IABS R24, R0 ;  /* 0x0000000000187213 */ /* 0x000fc60000000000 */
[--C-:B------:R-:W-:Y:S01]  /*1abf0*/  @!P3 IMAD.IADD R20, R20, 0x1, -R5.reuse ;  /* 0x000000011414b824 */ /* 0x100fe200078e0a05 */
[C---:B------:R-:W-:Y:S01]  /*1ac00*/  ISETP.GT.U32.AND P3, PT, R5.reuse, R19, PT ;  /* 0x000000130500720c */ /* 0x040fe20003f64070 */
[----:B------:R-:W-:Y:S02]  /*1ac10*/  @!P2 IMAD.IADD R18, R18, 0x1, -R5 ;  /* 0x000000011212a824 */ /* 0x000fe400078e0a05 */
[----:B------:R-:W-:Y:S01]  /*1ac20*/  IMAD.HI.U32 R28, R8, R22, RZ ;  /* 0x00000016081c7227 */ /* 0x000fe200078e00ff */
[----:B------:R-:W-:-:S03]  /*1ac30*/  ISETP.GT.U32.AND P4, PT, R5, R20, PT ;  /* 0x000000140500720c */ /* 0x000fc60003f84070 */
[----:B------:R-:W-:Y:S01]  /*1ac40*/  @!P1 IMAD.MOV R16, RZ, RZ, -R16 ;  /* 0x000000ffff109224 */ /* 0x000fe200078e0a10 */
[----:B------:R-:W-:Y:S01]  /*1ac50*/  ISETP.GT.U32.AND P1, PT, R5, R18, PT ;  /* 0x000000120500720c */ /* 0x000fe20003f24070 */
[----:B------:R-:W-:-:S04]  /*1ac60*/  IMAD.HI.U32 R21, R8, R24, RZ ;  /* 0x0000001808157227 */ /* 0x000fc800078e00ff */
[----:B------:R-:W-:Y:S02]  /*1ac70*/  IMAD.MOV R28, RZ, RZ, -R28 ;  /* 0x000000ffff1c7224 */ /* 0x000fe400078e0a1c */
[----:B------:R-:W-:Y:S02]  /*1ac80*/  VIADD R4, R11, 0x3 ;  /* 0x000000030b047836 */ /* 0x000fe40000000000 */
[----:B------:R-:W-:Y:S02]  /*1ac90*/  IMAD.MOV R21, RZ, RZ, -R21 ;  /* 0x000000ffff157224 */ /* 0x000fe400078e0a15 */
[C---:B------:R-:W-:Y:S01]  /*1aca0*/  IMAD R22, R5.reuse, R28, R22 ;  /* 0x0000001c05167224 */ /* 0x040fe200078e0216 */
[C---:B------:R-:W-:Y:S01]  /*1acb0*/  ISETP.GT.U32.AND P2, PT, R5.reuse, R12, PT ;  /* 0x0000000c0500720c */ /* 0x040fe20003f44070 */
[----:B------:R-:W-:Y:S01]  /*1acc0*/  IMAD R24, R5, R21, R24 ;  /* 0x0000001505187224 */ /* 0x000fe200078e0218 */
[----:B------:R-:W-:Y:S01]  /*1acd0*/  IABS R23, R4 ;  /* 0x0000000400177213 */ /* 0x000fe20000000000 */
[--C-:B------:R-:W-:Y:S01]  /*1ace0*/  @!P3 IMAD.IADD R19, R19, 0x1, -R5.reuse ;  /* 0x000000011313b824 */ /* 0x100fe200078e0a05 */
[C---:B------:R-:W-:Y:S01]  /*1acf0*/  ISETP.GT.U32.AND P3, PT, R5.reuse, R22, PT ;  /* 0x000000160500720c */ /* 0x040fe20003f64070 */
[--C-:B------:R-:W-:Y:S01]  /*1ad00*/  @!P4 IMAD.IADD R20, R20, 0x1, -R5.reuse ;  /* 0x000000011414c824 */ /* 0x100fe200078e0a05 */
[----:B------:R-:W-:Y:S01]  /*1ad10*/  STL [R1+0x37c8], R16 ;  /* 0x0037c81001007387 */ /* 0x000fe20000100800 */
[----:B------:R-:W-:Y:S01]  /*1ad20*/  ISETP.GE.AND P4, PT, R10, RZ, PT ;  /* 0x000000ff0a00720c */ /* 0x000fe20003f86270 */
[----:B------:R-:W-:Y:S01]  /*1ad30*/  @!P1 IMAD.IADD R18, R18, 0x1, -R5 ;  /* 0x0000000112129824 */ /* 0x000fe200078e0a05 */
[----:B------:R-:W-:Y:S01]  /*1ad40*/  ISETP.GT.U32.AND P1, PT, R5, R24, PT ;  /* 0x000000180500720c */ /* 0x000fe20003f24070 */
[----:B------:R1:W-:Y:S01]  /*1ad50*/  STL [R1+0x4c], R3 ;  /* 0x00004c0301007387 */ /* 0x0003e20000100800 */
[----:B------:R-:W-:-:S04]  /*1ad60*/  IMAD.HI.U32 R27, R8, R23, RZ ;  /* 0x00000017081b7227 */ /* 0x000fc800078e00ff */
[----:B------:R-:W-:Y:S02]  /*1ad70*/  IMAD.MOV R27, RZ, RZ, -R27 ;  /* 0x000000ffff1b7224 */ /* 0x000fe400078e0a1b */
[----:B-1----:R-:W-:Y:S02]  /*1ad80*/  IMAD R3, R2, 0x2, R3 ;  /* 0x0000000202037824 */ /* 0x002fe400078e0203 */
[----:B------:R-:W-:-:S03]  /*1ad90*/  @!P2 IMAD.IADD R12, R12, 0x1, -R5 ;  /* 0x000000010c0ca824 */ /* 0x000fc600078e0a05 */
[----:B------:R1:W-:Y:S01]  /*1ada0*/  STL [R1+0xc4], R3 ;  /* 0x0000c40301007387 */ /* 0x0003e20000100800 */
[----:B------:R-:W-:Y:S02]  /*1adb0*/  VIADD R14, R11, 0x1 ;  /* 0x000000010b0e7836 */ /* 0x000fe40000000000 */
[C---:B------:R-:W-:Y:S02]  /*1adc0*/  IMAD R23, R5.reuse, R27, R23 ;  /* 0x0000001b05177224 */ /* 0x040fe400078e0217 */
[----:B------:R-:W-:Y:S02]  /*1add0*/  @!P3 IMAD.IADD R22, R22, 0x1, -R5 ;  /* 0x000000011616b824 */ /* 0x000fe400078e0a05 */
[----:B------:R-:W-:Y:S02]  /*1ade0*/  @!P5 IMAD.MOV R19, RZ, RZ, -R19 ;  /* 0x000000ffff13d224 */ /* 0x000fe400078e0a13 */
[----:B-1----:R-:W-:Y:S02]  /*1adf0*/  IMAD R3, R2, 0x2, R3 ;  /* 0x0000000202037824 */ /* 0x002fe400078e0203 */
[----:B------:R-:W-:Y:S01]  /*1ae00*/  @!P0 IMAD.MOV R12, RZ, RZ, -R12 ;  /* 0x000000ffff0c8224 */ /* 0x000fe200078e0a0c */
[----:B------:R-:W-:Y:S01]  /*1ae10*/  IABS R25, R14 ;  /* 0x0000000e00197213 */ /* 0x000fe20000000000 */
[----:B------:R-:W-:Y:S01]  /*1ae20*/  @!P4 IMAD.MOV R20, RZ, RZ, -R20 ;  /* 0x000000ffff14c224 */ /* 0x000fe200078e0a14 */
[----:B------:R1:W-:Y:S01]  /*1ae30*/  STL [R1+0xc], R3 ;  /* 0x00000c0301007387 */ /* 0x0003e20000100800 */
[C---:B------:R-:W-:Y:S01]  /*1ae40*/  ISETP.GT.U32.AND P2, PT, R5.reuse, R23, PT ;  /* 0x000000170500720c */ /* 0x040fe20003f44070 */
[----:B------:R-:W-:Y:S01]  /*1ae50*/  @!P1 IMAD.IADD R24, R24, 0x1, -R5 ;  /* 0x0000000118189824 */ /* 0x000fe200078e0a05 */
[----:B------:R-:W-:Y:S01]  /*1ae60*/  ISETP.GT.U32.AND P1, PT, R5, R22, PT ;  /* 0x000000160500720c */ /* 0x000fe20003f24070 */
[----:B------:R-:W-:Y:S01]  /*1ae70*/  STL [R1+0x37cc], R19 ;  /* 0x0037cc1301007387 */ /* 0x000fe20000100800 */
[----:B------:R-:W-:-:S04]  /*1ae80*/  IMAD.HI.U32 R21, R8, R25, RZ ;  /* 0x0000001908157227 */ /* 0x000fc800078e00ff */
[----:B-1----:R-:W-:Y:S01]  /*1ae90*/  IMAD R3, R2, 0x2, R3 ;  /* 0x0000000202037824 */ /* 0x002fe200078e0203 */
[----:B------:R-:W-:Y:S04]  /*1aea0*/  STL [R1+0x37d0], R12 ;  /* 0x0037d00c01007387 */ /* 0x000fe80000100800 */
[----:B------:R-:W-:Y:S04]  /*1aeb0*/  STL [R1+0x37d4], R20 ;  /* 0x0037d41401007387 */ /* 0x000fe80000100800 */
[----:B------:R1:W-:Y:S01]  /*1aec0*/  STL [R1+0x8], R3 ;  /* 0x0000080301007387 */ /* 0x0003e20000100800 */
[----:B------:R-:W-:-:S02]  /*1aed0*/  IMAD.MOV R21, RZ, RZ, -R21 ;  /* 0x000000ffff157224 */ /* 0x000fc400078e0a15 */
[----:B-1----:R-:W-:Y:S02]  /*1aee0*/  IMAD R3, R2, 0x2, R3 ;  /* 0x0000000202037824 */ /* 0x002fe400078e0203 */
[----:B------:R-:W-:-:S03]  /*1aef0*/  IMAD R25, R5, R21, R25 ;  /* 0x0000001505197224 */ /* 0x000fc600078e0219 */
[----:B------:R1:W-:Y:S01]  /*1af00*/  STL [R1+0x4], R3 ;  /* 0x0000040301007387 */ /* 0x0003e20000100800 */
[--C-:B------:R-:W-:Y:S01]  /*1af10*/  @!P2 IMAD.IADD R23, R23, 0x1, -R5.reuse ;  /* 0x000000011717a824 */ /* 0x100fe200078e0a05 */
[----:B------:R-:W-:Y:S01]  /*1af20*/  IABS R27, R11 ;  /* 0x0000000b001b7213 */ /* 0x000fe20000000000 */
[----:B------:R-:W-:Y:S01]  /*1af30*/  @!P1 IMAD.IADD R22, R22, 0x1, -R5 ;  /* 0x0000000116169824 */ /* 0x000fe200078e0a05 */
[----:B------:R-:W-:Y:S01]  /*1af40*/  ISETP.GE.AND P1, PT, R4, RZ, PT ;  /* 0x000000ff0400720c */ /* 0x000fe20003f26270 */
[----:B0-----:R-:W-:Y:S02]  /*1af50*/  IMAD.SHL.U32 R4, R17, 0x8, RZ ;  /* 0x0000000811047824 */ /* 0x001fe400078e00ff */
[----:B-1----:R-:W-:Y:S01]  /*1af60*/  IMAD R3, R2, 0x2, R3 ;  /* 0x0000000202037824 */ /* 0x002fe200078e0203 */
[C---:B------:R-:W-:Y:S01]  /*1af70*/  ISETP.GT.U32.AND P2, PT, R5.reuse, R25, PT ;  /* 0x000000190500720c */ /* 0x040fe20003f44070 */
[----:B------:R-:W-:Y:S01]  /*1af80*/  IMAD.HI.U32 R8, R8, R27, RZ ;  /* 0x0000001b08087227 */ /* 0x000fe200078e00ff */
[----:B------:R-:W-:-:S02]  /*1af90*/  ISETP.GT.U32.AND P0, PT, R5, R23, PT ;  /* 0x000000170500720c */ /* 0x000fc40003f04070 */
[----:B------:R0:W-:Y:S01]  /*1afa0*/  STL [R1+0x10], R3 ;  /* 0x0000100301007387 */ /* 0x0001e20000100800 */
[----:B------:R-:W-:-:S03]  /*1afb0*/  IMAD.MOV R8, RZ, RZ, -R8 ;  /* 0x000000ffff087224 */ /* 0x000fc600078e0a08 */
[----:B------:R-:W-:Y:S01]  /*1afc0*/  STL [R1+0x34b0], R4 ;  /* 0x0034b00401007387 */ /* 0x000fe20000100800 */
[----:B0-----:R-:W-:-:S04]  /*1afd0*/  IMAD R3, R2, 0x2, R3 ;  /* 0x0000000202037824 */ /* 0x001fc800078e0203 */
[----:B------:R-:W-:Y:S01]  /*1afe0*/  IMAD R29, R2, 0x2, R3 ;  /* 0x00000002021d7824 */ /* 0x000fe200078e0203 */
[----:B------:R0:W-:Y:S01]  /*1aff0*/  STL [R1], R3 ;  /* 0x0000000301007387 */ /* 0x0001e20000100800 */
[C---:B------:R-:W-:Y:S01]  /*1b000*/  IMAD R27, R5.reuse, R8, R27 ;  /* 0x00000008051b7224 */ /* 0x040fe200078e021b */
[----:B------:R-:W-:Y:S01]  /*1b010*/  ISETP.GT.U32.AND P5, PT, R5, R24, PT ;  /* 0x000000180500720c */ /* 0x000fe20003fa4070 */
[--C-:B------:R-:W-:Y:S01]  /*1b020*/  @!P2 IMAD.IADD R25, R25, 0x1, -R5.reuse ;  /* 0x000000011919a824 */ /* 0x100fe200078e0a05 */
[----:B0-----:R-:W0:Y:S01]  /*1b030*/  S2R R3, SR_TID.X ;  /* 0x0000000000037919 */ /* 0x001e220000002100 */
[----:B------:R-:W-:Y:S01]  /*1b040*/  @!P0 IMAD.IADD R23, R23, 0x1, -R5 ;  /* 0x0000000117178824 */ /* 0x000fe200078e0a05 */
[C---:B------:R-:W-:Y:S02]  /*1b050*/  ISETP.GT.U32.AND P0, PT, R5.reuse, R27, PT ;  /* 0x0000001b0500720c */ /* 0x040fe40003f04070 */
[----:B------:R-:W-:-:S07]  /*1b060*/  ISETP.GT.U32.AND P4, PT, R5, R25, PT ;  /* 0x000000190500720c */ /* 0x000fce0003f84070 */
[--C-:B------:R-:W-:Y:S01]  /*1b070*/  @!P5 IMAD.IADD R24, R24, 0x1, -R5.reuse ;  /* 0x000000011818d824 */ /* 0x100fe200078e0a05 */
[----:B------:R-:W-:Y:S02]  /*1b080*/  ISETP.GE.AND P2, PT, R6, RZ, PT ;  /* 0x000000ff0600720c */ /* 0x000fe40003f46270 */
[----:B------:R-:W-:Y:S02]  /*1b090*/  ISETP.GE.AND P5, PT, R0, RZ, PT ;  /* 0x000000ff0000720c */ /* 0x000fe40003fa6270 */
[----:B------:R-:W-:Y:S02]  /*1b0a0*/  LOP3.LUT R0, R17, 0x7, RZ, 0xc0, !PT ;  /* 0x0000000711007812 */ /* 0x000fe400078ec0ff */
[----:B------:R-:W-:Y:S01]  /*1b0b0*/  LOP3.LUT R6, R4, 0x30, RZ, 0xc0, !PT ;  /* 0x0000003004067812 */ /* 0x000fe200078ec0ff */
[--C-:B------:R-:W-:Y:S02]  /*1b0c0*/  @!P0 IMAD.IADD R27, R27, 0x1, -R5.reuse ;  /* 0x000000011b1b8824 */ /* 0x100fe400078e0a05 */
[----:B------:R-:W-:Y:S01]  /*1b0d0*/  @!P4 IMAD.IADD R25, R25, 0x1, -R5 ;  /* 0x000000011919c824 */ /* 0x000fe200078e0a05 */
[C---:B------:R-:W-:Y:S01]  /*1b0e0*/  ISETP.GT.U32.AND P4, PT, R5.reuse, R26, PT ;  /* 0x0000001a0500720c */ /* 0x040fe20003f84070 */
[----:B------:R-:W-:Y:S01]  /*1b0f0*/  IMAD R8, R2, 0x2, R29 ;  /* 0x0000000202087824 */ /* 0x000fe200078e021d */
[----:B------:R-:W-:Y:S01]  /*1b100*/  ISETP.GT.U32.AND P0, PT, R5, R27, PT ;  /* 0x0000001b0500720c */ /* 0x000fe20003f04070 */
[----:B------:R-:W-:Y:S01]  /*1b110*/  IMAD R28, R0, 0x110, RZ ;  /* 0x00000110001c7824 */ /* 0x000fe200078e02ff */
[----:B------:R-:W-:Y:S01]  /*1b120*/  ISETP.GE.AND P3, PT, R9, RZ, PT ;  /* 0x000000ff0900720c */ /* 0x000fe20003f66270 */
[----:B------:R-:W-:-:S02]  /*1b130*/  IMAD.SHL.U32 R4, R17, 0x2, RZ ;  /* 0x0000000211047824 */ /* 0x000fc400078e00ff */
[----:B------:R-:W-:Y:S02]  /*1b140*/  IMAD R6, R0, 0x40, R6 ;  /* 0x0000004000067824 */ /* 0x000fe400078e0206 */
[----:B------:R-:W-:Y:S01]  /*1b150*/  IMAD R0, R2, 0x2, R8 ;  /* 0x0000000202007824 */ /* 0x000fe200078e0208 */
[--C-:B------:R-:W-:Y:S01]  /*1b160*/  LOP3.LUT R28, R28, 0x30, R4.reuse, 0x78, !PT ;  /* 0x000000301c1c7812 */ /* 0x100fe200078e7804 */
[----:B------:R-:W-:Y:S01]  /*1b170*/  IMAD.SHL.U32 R9, R17, 0x20, RZ ;  /* 0x0000002011097824 */ /* 0x000fe200078e00ff */
[----:B------:R-:W-:Y:S01]  /*1b180*/  LOP3.LUT R6, R6, 0x10, R4, 0x78, !PT ;  /* 0x0000001006067812 */ /* 0x000fe200078e7804 */
[----:B------:R-:W-:Y:S01]  /*1b190*/  IMAD R4, R2, 0x2, R0 ;  /* 0x0000000202047824 */ /* 0x000fe200078e0200 */
[----:B0-----:R-:W-:Y:S01]  /*1b1a0*/  LOP3.LUT R3, R3, 0x20, RZ, 0xc0, !PT ;  /* 0x0000002003037812 */ /* 0x001fe200078ec0ff */
[----:B------:R-:W-:Y:S04]  /*1b1b0*/  STL [R1+0x37d8], R29 ;  /* 0x0037d81d01007387 */ /* 0x000fe80000100800 */
[----:B------:R0:W-:Y:S01]  /*1b1c0*/  STL [R1+0x37dc], R0 ;  /* 0x0037dc0001007387 */ /* 0x0001e20000100800 */
[----:B------:R-:W-:-:S02]  /*1b1d0*/  IMAD.SHL.U32 R8, R3, 0x40, RZ ;  /* 0x0000004003087824 */ /* 0x000fc400078e00ff */
[--C-:B------:R-:W-:Y:S01]  /*1b1e0*/  @!P4 IMAD.IADD R26, R26, 0x1, -R5.reuse ;  /* 0x000000011a1ac824 */ /* 0x100fe200078e0a05 */
[----:B------:R-:W-:Y:S01]  /*1b1f0*/  ISETP.GE.AND P4, PT, R14, RZ, PT ;  /* 0x000000ff0e00720c */ /* 0x000fe20003f86270 */
[----:B------:R-:W-:Y:S01]  /*1b200*/  @!P0 IMAD.IADD R27, R27, 0x1, -R5 ;  /* 0x000000011b1b8824 */ /* 0x000fe200078e0a05 */
[----:B0-----:R-:W-:Y:S01]  /*1b210*/  LOP3.LUT R0, R6, 0x200, R9, 0xf8, !PT ;  /* 0x0000020006007812 */ /* 0x001fe200078ef809 */
[----:B------:R-:W-:Y:S01]  /*1b220*/  IMAD R6, R2, 0x2, R4 ;  /* 0x0000000202067824 */ /* 0x000fe200078e0204 */
[----:B------:R-:W-:Y:S01]  /*1b230*/  LOP3.LUT R28, R28, R8, RZ, 0xfc, !PT ;  /* 0x000000081c1c7212 */ /* 0x000fe200078efcff */
[----:B------:R-:W-:Y:S01]  /*1b240*/  @!P3 IMAD.MOV R18, RZ, RZ, -R18 ;  /* 0x000000ffff12b224 */ /* 0x000fe200078e0a12 */
[----:B------:R-:W-:Y:S01]  /*1b250*/  ISETP.GE.AND P3, PT, R11, RZ, PT ;  /* 0x000000ff0b00720c */ /* 0x000fe20003f66270 */
[C---:B------:R-:W-:Y:S01]  /*1b260*/  IMAD R5, R2.reuse, 0x2, R6 ;  /* 0x0000000202057824 */ /* 0x040fe200078e0206 */
[----:B------:R-:W-:Y:S02]  /*1b270*/  ISETP.NE.AND P0, PT, R7, RZ, PT ;  /* 0x000000ff0700720c */ /* 0x000fe40003f05270 */
[----:B------:R-:W-:Y:S01]  /*1b280*/  LOP3.LUT R21, RZ, R7, RZ, 0x33, !PT ;  /* 0x00000007ff157212 */ /* 0x000fe200078e33ff */
[----:B------:R-:W-:Y:S01]  /*1b290*/  IMAD R7, R2, 0x2, R5 ;  /* 0x0000000202077824 */ /* 0x000fe200078e0205 */
[----:B------:R-:W-:Y:S01]  /*1b2a0*/  STL [R1+0x3538], R28 ;  /* 0x0035381c01007387 */ /* 0x000fe20000100800 */
[----:B------:R-:W-:-:S02]  /*1b2b0*/  @!P2 IMAD.MOV R22, RZ, RZ, -R22 ;  /* 0x000000ffff16a224 */ /* 0x000fc400078e0a16 */
[----:B------:R-:W-:Y:S01]  /*1b2c0*/  IMAD R8, R2, 0x2, R7 ;  /* 0x0000000202087824 */ /* 0x000fe200078e0207 */
[----:B------:R-:W-:Y:S01]  /*1b2d0*/  STL [R1+0x37e0], R4 ;  /* 0x0037e00401007387 */ /* 0x000fe20000100800 */
[----:B------:R-:W-:-:S03]  /*1b2e0*/  @!P1 IMAD.MOV R23, RZ, RZ, -R23 ;  /* 0x000000ffff179224 */ /* 0x000fc600078e0a17 */
        /* <DEDUP_REMOVED lines=8> */
[----:B------:R-:W-:Y:S04]  /*1b370*/  STL [R1+0x37f0], R7 ;  /* 0x0037f00701007387 */ /* 0x000fe80000100800 */
[----:B------:R-:W-:Y:S04]  /*1b380*/  STL [R1+0x37f4], R8 ;  /* 0x0037f40801007387 */ /* 0x000fe80000100800 */
[----:B------:R-:W-:Y:S04]  /*1b390*/  STL [R1+0x37f8], R22 ;  /* 0x0037f81601007387 */ /* 0x000fe80000100800 */
[----:B------:R-:W-:Y:S04]  /*1b3a0*/  STL [R1+0x37fc], R23 ;  /* 0x0037fc1701007387 */ /* 0x000fe80000100800 */
[----:B------:R-:W-:Y:S04]  /*1b3b0*/  STL [R1+0x3800], R24 ;  /* 0x0038001801007387 */ /* 0x000fe80000100800 */
[----:B------:R-:W-:Y:S04]  /*1b3c0*/  STL [R1+0x3804], R25 ;  /* 0x0038041901007387 */ /* 0x000fe80000100800 */
[----:B------:R-:W-:Y:S04]  /*1b3d0*/  STL [R1+0x3808], R26 ;  /* 0x0038081a01007387 */ /* 0x000fe80000100800 */
[----:B------:R0:W-:Y:S04]  /*1b3e0*/  STL [R1+0x380c], R27 ;  /* 0x00380c1b01007387 */ /* 0x0001e80000100800 */
[----:B0-----:R-:W3:Y:S01]  /*1b3f0*/  LDL.LU R27, [R1+0x7d8] ;  /* 0x0007d800011b7983 */ /* 0x001ee20000300800 */
[----:B------:R-:W-:-:S04]  /*1b400*/  IMAD R9, R2, 0x2, R8 ;  /* 0x0000000202097824 */ /* 0x000fc800078e0208 */
[----:B------:R-:W-:Y:S01]  /*1b410*/  IMAD R10, R2, 0x2, R9 ;  /* 0x00000002020a7824 */ /* 0x000fe200078e0209 */
[----:B---3--:R0:W-:Y:S04]  /*1b420*/  STL [R1+0x38ac], R27 ;  /* 0x0038ac1b01007387 */ /* 0x0081e80000100800 */
[----:B0-----:R-:W3:Y:S04]  /*1b430*/  LDL.LU R27, [R1+0x7e4] ;  /* 0x0007e400011b7983 */ /* 0x001ee80000300800 */
[----:B------:R-:W5:Y:S04]  /*1b440*/  LDL.LU R26, [R1+0x7d4] ;  /* 0x0007d400011a7983 */ /* 0x000f680000300800 */
[----:B------:R-:W2:Y:S04]  /*1b450*/  LDL.LU R25, [R1+0x7d0] ;  /* 0x0007d00001197983 */ /* 0x000ea80000300800 */
[----:B------:R-:W2:Y:S04]  /*1b460*/  LDL.LU R24, [R1+0x7cc] ;  /* 0x0007cc0001187983 */ /* 0x000ea80000300800 */
[----:B------:R-:W2:Y:S04]  /*1b470*/  LDL.LU R23, [R1+0x7c8] ;  /* 0x0007c80001177983 */ /* 0x000ea80000300800 */
[----:B------:R-:W4:Y:S04]  /*1b480*/  LDL.LU R22, [R1+0x7c4] ;  /* 0x0007c40001167983 */ /* 0x000f280000300800 */
        /* <DEDUP_REMOVED lines=20> */
[----:B------:R0:W-:Y:S04]  /*1b5d0*/  STL [R1+0x3814], R10 ;  /* 0x0038140a01007387 */ /* 0x0001e80000100800 */
[----:B0-----:R-:W4:Y:S04]  /*1b5e0*/  LDL.LU R10, [R1+0x7dc] ;  /* 0x0007dc00010a7983 */ /* 0x001f280000300800 */
[----:B------:R0:W-:Y:S04]  /*1b5f0*/  STL [R1+0x3810], R9 ;  /* 0x0038100901007387 */ /* 0x0001e80000100800 */
[----:B0-----:R-:W4:Y:S01]  /*1b600*/  LDL.LU R9, [R1+0x7e0] ;  /* 0x0007e00001097983 */ /* 0x001f220000300800 */
[----:B---3--:R-:W-:-:S05]  /*1b610*/  SEL R27, R21, R27, !P0 ;  /* 0x0000001b151b7207 */ /* 0x008fca0004000000 */
[----:B------:R0:W-:Y:S04]  /*1b620*/  STL [R1+0x828], R27 ;  /* 0x0008281b01007387 */ /* 0x0001e80000100800 */
[----:B0-----:R-:W3:Y:S01]  /*1b630*/  LDL.LU R27, [R1+0x38ac] ;  /* 0x0038ac00011b7983 */ /* 0x001ee20000300800 */
[C---:B-----5:R-:W-:Y:S02]  /*1b640*/  SEL R26, R21.reuse, R26, !P0 ;  /* 0x0000001a151a7207 */ /* 0x060fe40004000000 */
[C---:B--2---:R-:W-:Y:S02]  /*1b650*/  SEL R23, R21.reuse, R23, !P0 ;  /* 0x0000001715177207 */ /* 0x044fe40004000000 */
[C---:B----4-:R-:W-:Y:S02]  /*1b660*/  SEL R5, R21.reuse, R5, !P0 ;  /* 0x0000000515057207 */ /* 0x050fe40004000000 */
[----:B------:R-:W-:-:S02]  /*1b670*/  SEL R6, R21, R6, !P0 ;  /* 0x0000000615067207 */ /* 0x000fc40004000000 */
[C---:B------:R-:W-:Y:S02]  /*1b680*/  SEL R0, R21.reuse, R0, !P0 ;  /* 0x0000000015007207 */ /* 0x040fe40004000000 */
[C---:B------:R-:W-:Y:S02]  /*1b690*/  SEL R10, R21.reuse, R10, !P0 ;  /* 0x0000000a150a7207 */ /* 0x040fe40004000000 */
[----:B------:R-:W-:-:S05]  /*1b6a0*/  SEL R9, R21, R9, !P0 ;  /* 0x0000000915097207 */ /* 0x000fca0004000000 */
[----:B------:R-:W-:Y:S04]  /*1b6b0*/  STL [R1+0x824], R9 ;  /* 0x0008240901007387 */ /* 0x000fe80000100800 */
[----:B------:R0:W-:Y:S02]  /*1b6c0*/  STL [R1+0x820], R10 ;  /* 0x0008200a01007387 */ /* 0x0001e40000100800 */
[C---:B0-----:R-:W-:Y:S02]  /*1b6d0*/  SEL R10, R21.reuse, R25, !P0 ;  /* 0x00000019150a7207 */ /* 0x041fe40004000000 */
[----:B---3--:R-:W-:-:S05]  /*1b6e0*/  SEL R9, R21, R27, !P0 ;  /* 0x0000001b15097207 */ /* 0x008fca0004000000 */
[----:B------:R0:W-:Y:S04]  /*1b6f0*/  STL [R1+0x81c], R9 ;  /* 0x00081c0901007387 */ /* 0x0001e80000100800 */
[----:B------:R-:W-:Y:S01]  /*1b700*/  STL [R1+0x818], R26 ;  /* 0x0008181a01007387 */ /* 0x000fe20000100800 */
[----:B0-----:R-:W-:-:S03]  /*1b710*/  SEL R9, R21, R24, !P0 ;  /* 0x0000001815097207 */ /* 0x001fc60004000000 */
[----:B------:R0:W-:Y:S04]  /*1b720*/  STL [R1+0x814], R10 ;  /* 0x0008140a01007387 */ /* 0x0001e80000100800 */
[----:B------:R1:W-:Y:S01]  /*1b730*/  STL [R1+0x810], R9 ;  /* 0x0008100901007387 */ /* 0x0003e20000100800 */
[----:B0-----:R-:W-:-:S03]  /*1b740*/  SEL R10, R21, R22, !P0 ;  /* 0x00000016150a7207 */ /* 0x001fc60004000000 */
[----:B------:R-:W-:Y:S01]  /*1b750*/  STL [R1+0x80c], R23 ;  /* 0x00080c1701007387 */ /* 0x000fe20000100800 */
[C---:B-1----:R-:W-:Y:S02]  /*1b760*/  SEL R9, R21.reuse, R8, !P0 ;  /* 0x0000000815097207 */ /* 0x042fe40004000000 */
[C---:B------:R-:W-:Y:S01]  /*1b770*/  SEL R8, R21.reuse, R7, !P0 ;  /* 0x0000000715087207 */ /* 0x040fe20004000000 */
[----:B------:R-:W-:Y:S01]  /*1b780*/  STL [R1+0x808], R10 ;  /* 0x0008080a01007387 */ /* 0x000fe20000100800 */
[----:B------:R-:W-:-:S03]  /*1b790*/  SEL R7, R21, R18, !P0 ;  /* 0x0000001215077207 */ /* 0x000fc60004000000 */
[----:B------:R-:W-:Y:S04]  /*1b7a0*/  STL [R1+0x804], R9 ;  /* 0x0008040901007387 */ /* 0x000fe80000100800 */
[----:B------:R-:W-:Y:S04]  /*1b7b0*/  STL [R1+0x800], R8 ;  /* 0x0008000801007387 */ /* 0x000fe80000100800 */
[----:B------:R0:W-:Y:S04]  /*1b7c0*/  STL [R1+0x7fc], R5 ;  /* 0x0007fc0501007387 */ /* 0x0001e80000100800 */
[----:B------:R-:W-:Y:S01]  /*1b7d0*/  STL [R1+0x7f8], R7 ;  /* 0x0007f80701007387 */ /* 0x000fe20000100800 */
[----:B0-----:R-:W-:-:S02]  /*1b7e0*/  SEL R5, R21, R4, !P0 ;  /* 0x0000000415057207 */ /* 0x001fc40004000000 */
[C---:B------:R-:W-:Y:S01]  /*1b7f0*/  SEL R4, R21.reuse, R28, !P0 ;  /* 0x0000001c15047207 */ /* 0x040fe20004000000 */
[----:B------:R-:W-:Y:S04]  /*1b800*/  STL [R1+0x7f4], R6 ;  /* 0x0007f40601007387 */ /* 0x000fe80000100800 */
[----:B------:R0:W-:Y:S04]  /*1b810*/  STL [R1+0x7f0], R5 ;  /* 0x0007f00501007387 */ /* 0x0001e80000100800 */
[----:B------:R1:W-:Y:S04]  /*1b820*/  STL [R1+0x7ec], R4 ;  /* 0x0007ec0401007387 */ /* 0x0003e80000100800 */
[----:B------:R2:W-:Y:S01]  /*1b830*/  STL [R1+0x7e8], R0 ;  /* 0x0007e80001007387 */ /* 0x0005e20000100800 */
[----:B0-----:R-:W-:-:S02]  /*1b840*/  SEL R5, R21, R29, !P0 ;  /* 0x0000001d15057207 */ /* 0x001fc40004000000 */
[----:B-1----:R-:W-:-:S03]  /*1b850*/  SEL R4, R21, R20, !P0 ;  /* 0x0000001415047207 */ /* 0x002fc60004000000 */
[----:B------:R0:W-:Y:S01]  /*1b860*/  STL [R1+0x7e4], R5 ;  /* 0x0007e40501007387 */ /* 0x0001e20000100800 */
[----:B--2---:R-:W-:-:S03]  /*1b870*/  SEL R0, R21, R12, !P0 ;  /* 0x0000000c15007207 */ /* 0x004fc60004000000 */
[----:B------:R1:W-:Y:S04]  /*1b880*/  STL [R1+0x7e0], R4 ;  /* 0x0007e00401007387 */ /* 0x0003e80000100800 */
[----:B------:R2:W-:Y:S01]  /*1b890*/  STL [R1+0x7dc], R0 ;  /* 0x0007dc0001007387 */ /* 0x0005e20000100800 */
[C---:B0-----:R-:W-:Y:S02]  /*1b8a0*/  SEL R5, R21.reuse, R19, !P0 ;  /* 0x0000001315057207 */ /* 0x041fe40004000000 */
[----:B-1----:R-:W-:-:S03]  /*1b8b0*/  SEL R4, R21, R16, !P0 ;  /* 0x0000001015047207 */ /* 0x002fc60004000000 */
[----:B------:R0:W-:Y:S01]  /*1b8c0*/  STL [R1+0x7d8], R5 ;  /* 0x0007d80501007387 */ /* 0x0001e20000100800 */
[----:B--2---:R-:W-:-:S03]  /*1b8d0*/  SEL R0, R21, R15, !P0 ;  /* 0x0000000f15007207 */ /* 0x004fc60004000000 */
[----:B------:R1:W-:Y:S04]  /*1b8e0*/  STL [R1+0x7d4], R4 ;  /* 0x0007d40401007387 */ /* 0x0003e80000100800 */
[----:B------:R2:W-:Y:S01]  /*1b8f0*/  STL [R1+0x7d0], R0 ;  /* 0x0007d00001007387 */ /* 0x0005e20000100800 */
[C---:B0-----:R-:W-:Y:S02]  /*1b900*/  SEL R5, R21.reuse, R13, !P0 ;  /* 0x0000000d15057207 */ /* 0x041fe40004000000 */
[C---:B-1----:R-:W-:Y:S02]  /*1b910*/  SEL R4, R21.reuse, R3, !P0 ;  /* 0x0000000315047207 */ /* 0x042fe40004000000 */
[C---:B------:R-:W-:Y:S02]  /*1b920*/  SEL R3, R21.reuse, R2, !P0 ;  /* 0x0000000215037207 */ /* 0x040fe40004000000 */
[C---:B--2---:R-:W-:Y:S01]  /*1b930*/  SEL R0, R21.reuse, R17, !P0 ;  /* 0x0000001115007207 */ /* 0x044fe20004000000 */
[----:B------:R-:W-:Y:S04]  /*1b940*/  STL [R1+0x7cc], R5 ;  /* 0x0007cc0501007387 */ /* 0x000fe80000100800 */
[----:B------:R-:W-:Y:S04]  /*1b950*/  STL [R1+0x7c8], R4 ;  /* 0x0007c80401007387 */ /* 0x000fe80000100800 */
[----:B------:R0:W-:Y:S04]  /*1b960*/  STL [R1+0x7c4], R0 ;  /* 0x0007c40001007387 */ /* 0x0001e80000100800 */
[----:B------:R-:W-:Y:S04]  /*1b970*/  STL [R1+0x7c0], R3 ;  /* 0x0007c00301007387 */ /* 0x000fe80000100800 */
[----:B------:R-:W2:Y:S01]  /*1b980*/  LDL.LU R9, [R1+0x764] ;  /* 0x0007640001097983 */ /* 0x000ea20000300800 */
[----:B------:R-:W-:-:S02]  /*1b990*/  SEL R2, R21, R14, !P0 ;  /* 0x0000000e15027207 */ /* 0x000fc40004000000 */
[----:B0-----:R-:W-:-:S03]  /*1b9a0*/  SEL R0, R21, R11, !P0 ;  /* 0x0000000b15007207 */ /* 0x001fc60004000000 */
[----:B------:R-:W-:Y:S04]  /*1b9b0*/  STL [R1+0x7bc], R2 ;  /* 0x0007bc0201007387 */ /* 0x000fe80000100800 */
[----:B--2---:R0:W-:Y:S04]  /*1b9c0*/  STL [R1+0x38a0], R9 ;  /* 0x0038a00901007387 */ /* 0x0041e80000100800 */
[----:B------:R-:W-:Y:S04]  /*1b9d0*/  STL [R1+0x7b8], R0 ;  /* 0x0007b80001007387 */ /* 0x000fe80000100800 */
[----:B0-----:R-:W2:Y:S04]  /*1b9e0*/  LDL.LU R9, [R1+0x768] ;  /* 0x0007680001097983 */ /* 0x001ea80000300800 */
[----:B--2---:R0:W-:Y:S04]  /*1b9f0*/  STL [R1+0x38a4], R9 ;  /* 0x0038a40901007387 */ /* 0x0041e80000100800 */
[----:B0-----:R-:W2:Y:S04]  /*1ba00*/  LDL.LU R9, [R1+0x76c] ;  /* 0x00076c0001097983 */ /* 0x001ea80000300800 */
[----:B--2---:R0:W-:Y:S04]  /*1ba10*/  STL [R1+0x38a8], R9 ;  /* 0x0038a80901007387 */ /* 0x0041e80000100800 */
[----:B0-----:R-:W2:Y:S04]  /*1ba20*/  LDL.LU R9, [R1+0x770] ;  /* 0x0007700001097983 */ /* 0x001ea80000300800 */
[----:B------:R-:W3:Y:S04]  /*1ba30*/  LDL.LU R10, [R1+0x760] ;  /* 0x00076000010a7983 */ /* 0x000ee80000300800 */
[----:B------:R-:W4:Y:S04]  /*1ba40*/  LDL.LU R27, [R1+0x75c] ;  /* 0x00075c00011b7983 */ /* 0x000f280000300800 */
[----:B------:R-:W5:Y:S04]  /*1ba50*/  LDL.LU R26, [R1+0x758] ;  /* 0x00075800011a7983 */ /* 0x000f680000300800 */
[----:B------:R-:W3:Y:S04]  /*1ba60*/  LDL.LU R25, [R1+0x754] ;  /* 0x0007540001197983 */ /* 0x000ee80000300800 */
        /* <DEDUP_REMOVED lines=22> */
[----:B------:R-:W3:Y:S01]  /*1bbd0*/  LDL.LU R11, [R1+0x6f8] ;  /* 0x0006f800010b7983 */ /* 0x000ee20000300800 */
[----:B--2---:R-:W-:-:S05]  /*1bbe0*/  SEL R9, R21, R9, !P0 ;  /* 0x0000000915097207 */ /* 0x004fca0004000000 */
[----:B------:R0:W-:Y:S04]  /*1bbf0*/  STL [R1+0x7b4], R9 ;  /* 0x0007b40901007387 */ /* 0x0001e80000100800 */
[----:B0-----:R-:W2:Y:S02]  /*1bc00*/  LDL.LU R9, [R1+0x38a8] ;  /* 0x0038a80001097983 */ /* 0x001ea40000300800 */
[----:B--2---:R-:W-:-:S05]  /*1bc10*/  SEL R9, R21, R9, !P0 ;  /* 0x0000000915097207 */ /* 0x004fca0004000000 */
[----:B------:R0:W-:Y:S04]  /*1bc20*/  STL [R1+0x7b0], R9 ;  /* 0x0007b00901007387 */ /* 0x0001e80000100800 */
[----:B0-----:R-:W2:Y:S02]  /*1bc30*/  LDL.LU R9, [R1+0x38a4] ;  /* 0x0038a40001097983 */ /* 0x001ea40000300800 */
[----:B--2---:R-:W-:-:S05]  /*1bc40*/  SEL R9, R21, R9, !P0 ;  /* 0x0000000915097207 */ /* 0x004fca0004000000 */
[----:B------:R0:W-:Y:S04]  /*1bc50*/  STL [R1+0x7ac], R9 ;  /* 0x0007ac0901007387 */ /* 0x0001e80000100800 */
[----:B0-----:R-:W2:Y:S01]  /*1bc60*/  LDL.LU R9, [R1+0x38a0] ;  /* 0x0038a00001097983 */ /* 0x001ea20000300800 */
[C---:B---3--:R-:W-:Y:S02]  /*1bc70*/  SEL R10, R21.reuse, R10, !P0 ;  /* 0x0000000a150a7207 */ /* 0x048fe40004000000 */
[C---:B-----5:R-:W-:Y:S02]  /*1bc80*/  SEL R26, R21.reuse, R26, !P0 ;  /* 0x0000001a151a7207 */ /* 0x060fe40004000000 */
[C---:B------:R-:W-:Y:S02]  /*1bc90*/  SEL R23, R21.reuse, R23, !P0 ;  /* 0x0000001715177207 */ /* 0x040fe40004000000 */
[----:B------:R-:W-:-:S02]  /*1bca0*/  SEL R5, R21, R5, !P0 ;  /* 0x0000000515057207 */ /* 0x000fc40004000000 */
[C---:B------:R-:W-:Y:S02]  /*1bcb0*/  SEL R6, R21.reuse, R6, !P0 ;  /* 0x0000000615067207 */ /* 0x040fe40004000000 */
[C---:B------:R-:W-:Y:S02]  /*1bcc0*/  SEL R0, R21.reuse, R0, !P0 ;  /* 0x0000000015007207 */ /* 0x040fe40004000000 */
[----:B--2---:R-:W-:-:S05]  /*1bcd0*/  SEL R9, R21, R9, !P0 ;  /* 0x0000000915097207 */ /* 0x004fca0004000000 */
[----:B------:R4:W-:Y:S04]  /*1bce0*/  STL [R1+0x7a8], R9 ;  /* 0x0007a80901007387 */ /* 0x0009e80000100800 */
[----:B------:R0:W-:Y:S01]  /*1bcf0*/  STL [R1+0x7a4], R10 ;  /* 0x0007a40a01007387 */ /* 0x0001e20000100800 */
[C---:B----4-:R-:W-:Y:S02]  /*1bd00*/  SEL R9, R21.reuse, R27, !P0 ;  /* 0x0000001b15097207 */ /* 0x050fe40004000000 */
[----:B0-----:R-:W-:-:S03]  /*1bd10*/  SEL R10, R21, R25, !P0 ;  /* 0x00000019150a7207 */ /* 0x001fc60004000000 */
        /* <DEDUP_REMOVED lines=334> */
[----:B------:R-:W-:Y:S01]  /*1d200*/  STL [R1+0x5dc], R5 ;  /* 0x0005dc0501007387 */ /* 0x000fe20000100800 */
[----:B------:R-:W-:-:S03]  /*1d210*/  SEL R2, R21, R14, !P0 ;  /* 0x0000000e15027207 */ /* 0x000fc60004000000 */
[----:B------:R-:W-:Y:S04]  /*1d220*/  STL [R1+0x5d8], R4 ;  /* 0x0005d80401007387 */ /* 0x000fe80000100800 */
[----:B------:R0:W-:Y:S04]  /*1d230*/  STL [R1+0x5d4], R0 ;  /* 0x0005d40001007387 */ /* 0x0001e80000100800 */
[----:B------:R-:W-:Y:S04]  /*1d240*/  STL [R1+0x5d0], R3 ;  /* 0x0005d00301007387 */ /* 0x000fe80000100800 */
[----:B------:R-:W2:Y:S04]  /*1d250*/  LDL.LU R14, [R1+0x5b0] ;  /* 0x0005b000010e7983 */ /* 0x000ea80000300800 */
[----:B------:R-:W-:Y:S04]  /*1d260*/  STL [R1+0x5cc], R2 ;  /* 0x0005cc0201007387 */ /* 0x000fe80000100800 */
[----:B------:R-:W3:Y:S01]  /*1d270*/  LDL.LU R9, [R1+0x598] ;  /* 0x0005980001097983 */ /* 0x000ee20000300800 */
[----:B0-----:R-:W-:-:S05]  /*1d280*/  SEL R0, R21, R11, !P0 ;  /* 0x0000000b15007207 */ /* 0x001fca0004000000 */
[----:B------:R-:W-:Y:S04]  /*1d290*/  STL [R1+0x5c8], R0 ;  /* 0x0005c80001007387 */ /* 0x000fe80000100800 */
[----:B---3--:R0:W-:Y:S04]  /*1d2a0*/  STL [R1+0x3874], R9 ;  /* 0x0038740901007387 */ /* 0x0081e80000100800 */
[----:B0-----:R-:W3:Y:S01]  /*1d2b0*/  LDL.LU R9, [R1+0x594] ;  /* 0x0005940001097983 */ /* 0x001ee20000300800 */
[----:B--2---:R-:W-:-:S03]  /*1d2c0*/  SEL R14, R21, R14, !P0 ;  /* 0x0000000e150e7207 */ /* 0x004fc60004000000 */
[----:B---3--:R0:W-:Y:S04]  /*1d2d0*/  STL [R1+0x3878], R9 ;  /* 0x0038780901007387 */ /* 0x0081e80000100800 */
        /* <DEDUP_REMOVED lines=27> */
[----:B------:R0:W-:Y:S04]  /*1d490*/  STL [R1+0x5c4], R14 ;  /* 0x0005c40e01007387 */ /* 0x0001e80000100800 */
[----:B0-----:R-:W3:Y:S01]  /*1d4a0*/  LDL.LU R14, [R1+0x540] ;  /* 0x00054000010e7983 */ /* 0x001ee20000300800 */
[----:B--2---:R-:W-:-:S05]  /*1d4b0*/  SEL R9, R21, R9, !P0 ;  /* 0x0000000915097207 */ /* 0x004fca0004000000 */
[----:B------:R0:W-:Y:S04]  /*1d4c0*/  STL [R1+0x5bc], R9 ;  /* 0x0005bc0901007387 */ /* 0x0001e80000100800 */
[----:B0-----:R-:W2:Y:S02]  /*1d4d0*/  LDL.LU R9, [R1+0x3878] ;  /* 0x0038780001097983 */ /* 0x001ea40000300800 */
[----:B--2---:R-:W-:-:S05]  /*1d4e0*/  SEL R9, R21, R9, !P0 ;  /* 0x0000000915097207 */ /* 0x004fca0004000000 */
[----:B------:R0:W-:Y:S04]  /*1d4f0*/  STL [R1+0x5b8], R9 ;  /* 0x0005b80901007387 */ /* 0x0001e80000100800 */
[----:B0-----:R-:W2:Y:S01]  /*1d500*/  LDL.LU R9, [R1+0x3874] ;  /* 0x0038740001097983 */ /* 0x001ea20000300800 */
[C---:B---3--:R-:W-:Y:S02]  /*1d510*/  SEL R25, R21.reuse, R25, !P0 ;  /* 0x0000001915197207 */ /* 0x048fe40004000000 */
[C---:B------:R-:W-:Y:S02]  /*1d520*/  SEL R22, R21.reuse, R22, !P0 ;  /* 0x0000001615167207 */ /* 0x040fe40004000000 */
[----:B--2---:R-:W-:-:S05]  /*1d530*/  SEL R9, R21, R9, !P0 ;  /* 0x0000000915097207 */ /* 0x004fca0004000000 */
[----:B------:R0:W-:Y:S02]  /*1d540*/  STL [R1+0x5b4], R9 ;  /* 0x0005b40901007387 */ /* 0x0001e40000100800 */
[C---:B0-----:R-:W-:Y:S02]  /*1d550*/  SEL R9, R21.reuse, R10, !P0 ;  /* 0x0000000a15097207 */ /* 0x041fe40004000000 */
[----:B----4-:R-:W-:-:S03]  /*1d560*/  SEL R10, R21, R27, !P0 ;  /* 0x0000001b150a7207 */ /* 0x010fc60004000000 */
[----:B------:R5:W-:Y:S04]  /*1d570*/  STL [R1+0x5b0], R9 ;  /* 0x0005b00901007387 */ /* 0x000be80000100800 */
[----:B------:R0:W-:Y:S01]  /*1d580*/  STL [R1+0x5ac], R10 ;  /* 0x0005ac0a01007387 */ /* 0x0001e20000100800 */
[C---:B-----5:R-:W-:Y:S02]  /*1d590*/  SEL R9, R21.reuse, R26, !P0 ;  /* 0x0000001a15097207 */ /* 0x060fe40004000000 */
[----:B0-----:R-:W-:-:S03]  /*1d5a0*/  SEL R10, R21, R24, !P0 ;  /* 0x00000018150a7207 */ /* 0x001fc60004000000 */
[----:B------:R0:W-:Y:S04]  /*1d5b0*/  STL [R1+0x5a8], R9 ;  /* 0x0005a80901007387 */ /* 0x0001e80000100800 */
[----:B------:R-:W-:Y:S01]  /*1d5c0*/  STL [R1+0x5a4], R25 ;  /* 0x0005a41901007387 */ /* 0x000fe20000100800 */
[----:B0-----:R-:W-:-:S03]  /*1d5d0*/  SEL R9, R21, R23, !P0 ;  /* 0x0000001715097207 */ /* 0x001fc60004000000 */
[----:B------:R0:W-:Y:S04]  /*1d5e0*/  STL [R1+0x5a0], R10 ;  /* 0x0005a00a01007387 */ /* 0x0001e80000100800 */
[----:B------:R1:W-:Y:S01]  /*1d5f0*/  STL [R1+0x59c], R9 ;  /* 0x00059c0901007387 */ /* 0x0003e20000100800 */
[C---:B0-----:R-:W-:Y:S02]  /*1d600*/  SEL R10, R21.reuse, R8, !P0 ;  /* 0x00000008150a7207 */ /* 0x041fe40004000000 */
[C---:B------:R-:W-:Y:S02]  /*1d610*/  SEL R8, R21.reuse, R5, !P0 ;  /* 0x0000000515087207 */ /* 0x040fe40004000000 */
[C---:B-1----:R-:W-:Y:S01]  /*1d620*/  SEL R9, R21.reuse, R7, !P0 ;  /* 0x0000000715097207 */ /* 0x042fe20004000000 */
[----:B------:R-:W-:Y:S01]  /*1d630*/  STL [R1+0x598], R22 ;  /* 0x0005981601007387 */ /* 0x000fe20000100800 */
[----:B------:R-:W-:-:S02]  /*1d640*/  SEL R7, R21, R18, !P0 ;  /* 0x0000001215077207 */ /* 0x000fc40004000000 */
[C---:B------:R-:W-:Y:S01]  /*1d650*/  SEL R5, R21.reuse, R6, !P0 ;  /* 0x0000000615057207 */ /* 0x040fe20004000000 */
[----:B------:R-:W-:Y:S01]  /*1d660*/  STL [R1+0x594], R10 ;  /* 0x0005940a01007387 */ /* 0x000fe20000100800 */
[----:B------:R-:W-:-:S03]  /*1d670*/  SEL R6, R21, R4, !P0 ;  /* 0x0000000415067207 */ /* 0x000fc60004000000 */
        /* <DEDUP_REMOVED lines=21> */
[----:B------:R-:W-:Y:S04]  /*1d7d0*/  STL [R1+0x560], R5 ;  /* 0x0005600501007387 */ /* 0x000fe80000100800 */
[----:B------:R1:W-:Y:S01]  /*1d7e0*/  STL [R1+0x55c], R0 ;  /* 0x00055c0001007387 */ /* 0x0003e20000100800 */
[C---:B0-----:R-:W-:Y:S02]  /*1d7f0*/  SEL R4, R21.reuse, R3, !P0 ;  /* 0x0000000315047207 */ /* 0x041fe40004000000 */
[----:B------:R-:W-:-:S03]  /*1d800*/  SEL R3, R21, R17, !P0 ;  /* 0x0000001115037207 */ /* 0x000fc60004000000 */
[----:B------:R-:W-:Y:S01]  /*1d810*/  STL [R1+0x558], R4 ;  /* 0x0005580401007387 */ /* 0x000fe20000100800 */
[----:B-1----:R-:W-:-:S03]  /*1d820*/  SEL R0, R21, R11, !P0 ;  /* 0x0000000b15007207 */ /* 0x002fc60004000000 */
[----:B------:R-:W2:Y:S04]  /*1d830*/  LDL.LU R11, [R1+0x53c] ;  /* 0x00053c00010b7983 */ /* 0x000ea80000300800 */
[----:B------:R-:W-:Y:S04]  /*1d840*/  STL [R1+0x554], R3 ;  /* 0x0005540301007387 */ /* 0x000fe80000100800 */
[----:B------:R0:W-:Y:S04]  /*1d850*/  STL [R1+0x550], R0 ;  /* 0x0005500001007387 */ /* 0x0001e80000100800 */
[----:B------:R-:W3:Y:S01]  /*1d860*/  LDL.LU R9, [R1+0x528] ;  /* 0x0005280001097983 */ /* 0x000ee20000300800 */
[----:B------:R-:W-:-:S02]  /*1d870*/  SEL R2, R21, R2, !P0 ;  /* 0x0000000215027207 */ /* 0x000fc40004000000 */
[----:B0-----:R-:W-:-:S03]  /*1d880*/  SEL R0, R21, R14, !P0 ;  /* 0x0000000e15007207 */ /* 0x001fc60004000000 */
[----:B------:R-:W-:Y:S04]  /*1d890*/  STL [R1+0x54c], R2 ;  /* 0x00054c0201007387 */ /* 0x000fe80000100800 */
[----:B---3--:R0:W-:Y:S04]  /*1d8a0*/  STL [R1+0x386c], R9 ;  /* 0x00386c0901007387 */ /* 0x0081e80000100800 */
[----:B------:R-:W-:Y:S04]  /*1d8b0*/  STL [R1+0x548], R0 ;  /* 0x0005480001007387 */ /* 0x000fe80000100800 */
        /* <DEDUP_REMOVED lines=30> */
[----:B0-----:R-:W3:Y:S04]  /*1daa0*/  LDL.LU R2, [R1+0x4b0] ;  /* 0x0004b00001027983 */ /* 0x001ee80000300800 */
[----:B------:R-:W3:Y:S01]  /*1dab0*/  LDL.LU R11, [R1+0x4ac] ;  /* 0x0004ac00010b7983 */ /* 0x000ee20000300800 */
        /* <DEDUP_REMOVED lines=50> */
[----:B------:R-:W-:Y:S01]  /*1dde0*/  STL [R1+0x4e4], R5 ;  /* 0x0004e40501007387 */ /* 0x000fe20000100800 */
[----:B0-----:R-:W-:-:S03]  /*1ddf0*/  SEL R4, R21, R14, !P0 ;  /* 0x0000000e15047207 */ /* 0x001fc60004000000 */
[----:B------:R-:W2:Y:S04]  /*1de00*/  LDL.LU R14, [R1+0x4a8] ;  /* 0x0004a800010e7983 */ /* 0x000ea80000300800 */
[----:B------:R0:W-:Y:S04]  /*1de10*/  STL [R1+0x4e0], R0 ;  /* 0x0004e00001007387 */ /* 0x0001e80000100800 */
[----:B------:R-:W-:Y:S01]  /*1de20*/  STL [R1+0x4dc], R4 ;  /* 0x0004dc0401007387 */ /* 0x000fe20000100800 */
[C---:B0-----:R-:W-:Y:S02]  /*1de30*/  SEL R0, R21.reuse, R3, !P0 ;  /* 0x0000000315007207 */ /* 0x041fe40004000000 */
[----:B------:R-:W-:-:S03]  /*1de40*/  SEL R3, R21, R17, !P0 ;  /* 0x0000001115037207 */ /* 0x000fc60004000000 */
[----:B------:R0:W-:Y:S04]  /*1de50*/  STL [R1+0x4d8], R0 ;  /* 0x0004d80001007387 */ /* 0x0001e80000100800 */
[----:B------:R-:W-:Y:S04]  /*1de60*/  STL [R1+0x4d4], R3 ;  /* 0x0004d40301007387 */ /* 0x000fe80000100800 */
[----:B------:R-:W3:Y:S01]  /*1de70*/  LDL.LU R9, [R1+0x49c] ;  /* 0x00049c0001097983 */ /* 0x000ee20000300800 */
[C---:B------:R-:W-:Y:S02]  /*1de80*/  SEL R2, R21.reuse, R2, !P0 ;  /* 0x0000000215027207 */ /* 0x040fe40004000000 */
        /* <DEDUP_REMOVED lines=32> */
[----:B------:R-:W3:Y:S04]  /*1e090*/  LDL.LU R3, [R1+0x438] ;  /* 0x0004380001037983 */ /* 0x000ee80000300800 */
[----:B------:R-:W3:Y:S04]  /*1e0a0*/  LDL.LU R17, [R1+0x434] ;  /* 0x0004340001117983 */ /* 0x000ee80000300800 */
        /* <DEDUP_REMOVED lines=50> */
[----:B------:R-:W2:Y:S04]  /*1e3d0*/  LDL.LU R11, [R1+0x424] ;  /* 0x00042400010b7983 */ /* 0x000ea80000300800 */
[----:B------:R1:W-:Y:S01]  /*1e3e0*/  STL [R1+0x46c], R4 ;  /* 0x00046c0401007387 */ /* 0x0003e20000100800 */
[----:B0-----:R-:W-:-:S03]  /*1e3f0*/  SEL R5, R21, R15, !P0 ;  /* 0x0000000f15057207 */ /* 0x001fc60004000000 */
[----:B------:R0:W-:Y:S01]  /*1e400*/  STL [R1+0x468], R0 ;  /* 0x0004680001007387 */ /* 0x0001e20000100800 */
[----:B-1----:R-:W-:-:S03]  /*1e410*/  SEL R4, R21, R13, !P0 ;  /* 0x0000000d15047207 */ /* 0x002fc60004000000 */
[----:B------:R-:W-:Y:S01]  /*1e420*/  STL [R1+0x464], R5 ;  /* 0x0004640501007387 */ /* 0x000fe20000100800 */
[C---:B0-----:R-:W-:Y:S02]  /*1e430*/  SEL R0, R21.reuse, R3, !P0 ;  /* 0x0000000315007207 */ /* 0x041fe40004000000 */
[C---:B------:R-:W-:Y:S01]  /*1e440*/  SEL R3, R21.reuse, R17, !P0 ;  /* 0x0000001115037207 */ /* 0x040fe20004000000 */
[----:B------:R-:W-:Y:S04]  /*1e450*/  STL [R1+0x460], R4 ;  /* 0x0004600401007387 */ /* 0x000fe80000100800 */
[----:B------:R0:W-:Y:S04]  /*1e460*/  STL [R1+0x45c], R0 ;  /* 0x00045c0001007387 */ /* 0x0001e80000100800 */
[----:B------:R-:W-:Y:S04]  /*1e470*/  STL [R1+0x458], R3 ;  /* 0x0004580301007387 */ /* 0x000fe80000100800 */
        /* <DEDUP_REMOVED lines=65> */
[----:B------:R0:W-:Y:S04]  /*1e890*/  STL [R1+0x41c], R7 ;  /* 0x00041c0701007387 */ /* 0x0001e80000100800 */
[----:B------:R-:W-:Y:S04]  /*1e8a0*/  STL [R1+0x418], R8 ;  /* 0x0004180801007387 */ /* 0x000fe80000100800 */
[----:B------:R1:W-:Y:S01]  /*1e8b0*/  STL [R1+0x414], R5 ;  /* 0x0004140501007387 */ /* 0x0003e20000100800 */
[----:B0-----:R-:W-:-:S02]  /*1e8c0*/  SEL R7, R21, R6, !P0 ;  /* 0x0000000615077207 */ /* 0x001fc40004000000 */
[C---:B------:R-:W-:Y:S02]  /*1e8d0*/  SEL R6, R21.reuse, R4, !P0 ;  /* 0x0000000415067207 */ /* 0x040fe40004000000 */
[C---:B------:R-:W-:Y:S01]  /*1e8e0*/  SEL R4, R21.reuse, R0, !P0 ;  /* 0x0000000015047207 */ /* 0x040fe20004000000 */
[----:B------:R-:W-:Y:S01]  /*1e8f0*/  STL [R1+0x410], R7 ;  /* 0x0004100701007387 */ /* 0x000fe20000100800 */
[----:B-1----:R-:W-:-:S03]  /*1e900*/  SEL R5, R21, R28, !P0 ;  /* 0x0000001c15057207 */ /* 0x002fc60004000000 */
[----:B------:R-:W-:Y:S01]  /*1e910*/  STL [R1+0x40c], R6 ;  /* 0x00040c0601007387 */ /* 0x000fe20000100800 */
[----:B------:R-:W-:-:S03]  /*1e920*/  SEL R0, R21, R29, !P0 ;  /* 0x0000001d15007207 */ /* 0x000fc60004000000 */
[----:B------:R0:W-:Y:S04]  /*1e930*/  STL [R1+0x408], R5 ;  /* 0x0004080501007387 */ /* 0x0001e80000100800 */
[----:B------:R1:W-:Y:S04]  /*1e940*/  STL [R1+0x404], R4 ;  /* 0x0004040401007387 */ /* 0x0003e80000100800 */
[----:B------:R2:W-:Y:S01]  /*1e950*/  STL [R1+0x400], R0 ;  /* 0x0004000001007387 */ /* 0x0005e20000100800 */
[C---:B0-----:R-:W-:Y:S02]  /*1e960*/  SEL R5, R21.reuse, R20, !P0 ;  /* 0x0000001415057207 */ /* 0x041fe40004000000 */
[----:B-1----:R-:W-:-:S03]  /*1e970*/  SEL R4, R21, R12, !P0 ;  /* 0x0000000c15047207 */ /* 0x002fc60004000000 */
[----:B------:R0:W-:Y:S01]  /*1e980*/  STL [R1+0x3fc], R5 ;  /* 0x0003fc0501007387 */ /* 0x0001e20000100800 */
[----:B--2---:R-:W-:-:S03]  /*1e990*/  SEL R0, R21, R14, !P0 ;  /* 0x0000000e15007207 */ /* 0x004fc60004000000 */
[----:B------:R-:W2:Y:S04]  /*1e9a0*/  LDL.LU R14, [R1+0x3ac] ;  /* 0x0003ac00010e7983 */ /* 0x000ea80000300800 */
[----:B------:R1:W-:Y:S04]  /*1e9b0*/  STL [R1+0x3f8], R4 ;  /* 0x0003f80401007387 */ /* 0x0003e80000100800 */
[----:B------:R3:W-:Y:S01]  /*1e9c0*/  STL [R1+0x3f4], R0 ;  /* 0x0003f40001007387 */ /* 0x0007e20000100800 */
[C---:B0-----:R-:W-:Y:S02]  /*1e9d0*/  SEL R5, R21.reuse, R15, !P0 ;  /* 0x0000000f15057207 */ /* 0x041fe40004000000 */
[----:B-1----:R-:W-:-:S02]  /*1e9e0*/  SEL R4, R21, R19, !P0 ;  /* 0x0000001315047207 */ /* 0x002fc40004000000 */
[----:B---3--:R-:W-:-:S03]  /*1e9f0*/  SEL R0, R21, R16, !P0 ;  /* 0x0000001015007207 */ /* 0x008fc60004000000 */
[----:B------:R0:W-:Y:S04]  /*1ea00*/  STL [R1+0x3f0], R4 ;  /* 0x0003f00401007387 */ /* 0x0001e80000100800 */
[----:B------:R1:W-:Y:S01]  /*1ea10*/  STL [R1+0x3ec], R0 ;  /* 0x0003ec0001007387 */ /* 0x0003e20000100800 */
[----:B0-----:R-:W-:-:S03]  /*1ea20*/  SEL R4, R21, R13, !P0 ;  /* 0x0000000d15047207 */ /* 0x001fc60004000000 */
[----:B------:R-:W-:Y:S01]  /*1ea30*/  STL [R1+0x3e8], R5 ;  /* 0x0003e80501007387 */ /* 0x000fe20000100800 */
[C---:B-1----:R-:W-:Y:S02]  /*1ea40*/  SEL R0, R21.reuse, R3, !P0 ;  /* 0x0000000315007207 */ /* 0x042fe40004000000 */
        /* <DEDUP_REMOVED lines=80> */
[----:B------:R1:W-:Y:S01]  /*1ef50*/  STL [R1+0x388], R5 ;  /* 0x0003880501007387 */ /* 0x0003e20000100800 */
[----:B0-----:R-:W-:-:S03]  /*1ef60*/  SEL R4, R21, R11, !P0 ;  /* 0x0000000b15047207 */ /* 0x001fc60004000000 */
[----:B------:R-:W2:Y:S04]  /*1ef70*/  LDL.LU R11, [R1+0x32c] ;  /* 0x00032c00010b7983 */ /* 0x000ea80000300800 */
[----:B------:R0:W-:Y:S01]  /*1ef80*/  STL [R1+0x384], R0 ;  /* 0x0003840001007387 */ /* 0x0001e20000100800 */
[----:B-1----:R-:W-:-:S03]  /*1ef90*/  SEL R5, R21, R12, !P0 ;  /* 0x0000000c15057207 */ /* 0x002fc60004000000 */
[----:B------:R1:W-:Y:S01]  /*1efa0*/  STL [R1+0x380], R4 ;  /* 0x0003800401007387 */ /* 0x0003e20000100800 */
[C---:B0-----:R-:W-:Y:S02]  /*1efb0*/  SEL R0, R21.reuse, R20, !P0 ;  /* 0x0000001415007207 */ /* 0x041fe40004000000 */
[----:B-1----:R-:W-:-:S03]  /*1efc0*/  SEL R4, R21, R19, !P0 ;  /* 0x0000001315047207 */ /* 0x002fc60004000000 */
[----:B------:R0:W-:Y:S04]  /*1efd0*/  STL [R1+0x37c], R0 ;  /* 0x00037c0001007387 */ /* 0x0001e80000100800 */
[----:B------:R1:W-:Y:S01]  /*1efe0*/  STL [R1+0x378], R5 ;  /* 0x0003780501007387 */ /* 0x0003e20000100800 */
[----:B0-----:R-:W-:-:S03]  /*1eff0*/  SEL R0, R21, R16, !P0 ;  /* 0x0000001015007207 */ /* 0x001fc60004000000 */
[----:B------:R0:W-:Y:S01]  /*1f000*/  STL [R1+0x374], R4 ;  /* 0x0003740401007387 */ /* 0x0001e20000100800 */
[----:B-1----:R-:W-:-:S03]  /*1f010*/  SEL R5, R21, R15, !P0 ;  /* 0x0000000f15057207 */ /* 0x002fc60004000000 */
        /* <DEDUP_REMOVED lines=68> */
[----:B-1----:R-:W-:-:S03]  /*1f460*/  SEL R9, R21, R8, !P0 ;  /* 0x0000000815097207 */ /* 0x002fc60004000000 */
[----:B------:R-:W-:Y:S01]  /*1f470*/  STL [R1+0x32c], R10 ;  /* 0x00032c0a01007387 */ /* 0x000fe20000100800 */
[C---:B------:R-:W-:Y:S02]  /*1f480*/  SEL R8, R21.reuse, R5, !P0 ;  /* 0x0000000515087207 */ /* 0x040fe40004000000 */
[C---:B------:R-:W-:Y:S01]  /*1f490*/  SEL R5, R21.reuse, R18, !P0 ;  /* 0x0000001215057207 */ /* 0x040fe20004000000 */
        /* <DEDUP_REMOVED lines=9> */
[----:B------:R-:W-:Y:S04]  /*1f530*/  STL [R1+0x314], R6 ;  /* 0x0003140601007387 */ /* 0x000fe80000100800 */
[----:B------:R-:W2:Y:S04]  /*1f540*/  LDL.LU R14, [R1+0x2a4] ;  /* 0x0002a400010e7983 */ /* 0x000ea80000300800 */
[----:B------:R0:W-:Y:S04]  /*1f550*/  STL [R1+0x310], R5 ;  /* 0x0003100501007387 */ /* 0x0001e80000100800 */
[----:B------:R1:W-:Y:S01]  /*1f560*/  STL [R1+0x30c], R4 ;  /* 0x00030c0401007387 */ /* 0x0003e20000100800 */
[----:B0-----:R-:W-:-:S02]  /*1f570*/  SEL R5, R21, R0, !P0 ;  /* 0x0000000015057207 */ /* 0x001fc40004000000 */
[C---:B------:R-:W-:Y:S02]  /*1f580*/  SEL R0, R21.reuse, R20, !P0 ;  /* 0x0000001415007207 */ /* 0x040fe40004000000 */
[C---:B-1----:R-:W-:Y:S01]  /*1f590*/  SEL R4, R21.reuse, R29, !P0 ;  /* 0x0000001d15047207 */ /* 0x042fe20004000000 */
[----:B------:R0:W-:Y:S04]  /*1f5a0*/  STL [R1+0x308], R5 ;  /* 0x0003080501007387 */ /* 0x0001e80000100800 */
[----:B------:R1:W-:Y:S04]  /*1f5b0*/  STL [R1+0x304], R4 ;  /* 0x0003040401007387 */ /* 0x0003e80000100800 */
[----:B------:R3:W-:Y:S01]  /*1f5c0*/  STL [R1+0x300], R0 ;  /* 0x0003000001007387 */ /* 0x0007e20000100800 */
[----:B0-----:R-:W-:-:S02]  /*1f5d0*/  SEL R5, R21, R12, !P0 ;  /* 0x0000000c15057207 */ /* 0x001fc40004000000 */
[----:B-1----:R-:W-:-:S03]  /*1f5e0*/  SEL R4, R21, R19, !P0 ;  /* 0x0000001315047207 */ /* 0x002fc60004000000 */
[----:B------:R0:W-:Y:S01]  /*1f5f0*/  STL [R1+0x2fc], R5 ;  /* 0x0002fc0501007387 */ /* 0x0001e20000100800 */
[----:B---3--:R-:W-:-:S03]  /*1f600*/  SEL R0, R21, R16, !P0 ;  /* 0x0000001015007207 */ /* 0x008fc60004000000 */
[----:B------:R1:W-:Y:S04]  /*1f610*/  STL [R1+0x2f8], R4 ;  /* 0x0002f80401007387 */ /* 0x0003e80000100800 */
[----:B------:R3:W-:Y:S01]  /*1f620*/  STL [R1+0x2f4], R0 ;  /* 0x0002f40001007387 */ /* 0x0007e20000100800 */
[C---:B0-----:R-:W-:Y:S02]  /*1f630*/  SEL R5, R21.reuse, R15, !P0 ;  /* 0x0000000f15057207 */ /* 0x041fe40004000000 */
[----:B-1----:R-:W-:-:S03]  /*1f640*/  SEL R4, R21, R13, !P0 ;  /* 0x0000000d15047207 */ /* 0x002fc60004000000 */
[----:B------:R-:W-:Y:S01]  /*1f650*/  STL [R1+0x2f0], R5 ;  /* 0x0002f00501007387 */ /* 0x000fe20000100800 */
[C---:B---3--:R-:W-:Y:S02]  /*1f660*/  SEL R0, R21.reuse, R3, !P0 ;  /* 0x0000000315007207 */ /* 0x048fe40004000000 */
        /* <DEDUP_REMOVED lines=9> */
[----:B------:R2:W-:Y:S04]  /*1f700*/  STL [R1+0x2dc], R0 ;  /* 0x0002dc0001007387 */ /* 0x0005e80000100800 */
        /* <DEDUP_REMOVED lines=64> */
[----:B0-----:R-:W-:-:S03]  /*1fb10*/  SEL R5, R21, R11, !P0 ;  /* 0x0000000b15057207 */ /* 0x001fc60004000000 */
[----:B------:R-:W2:Y:S04]  /*1fb20*/  LDL.LU R11, [R1+0x244] ;  /* 0x00024400010b7983 */ /* 0x000ea80000300800 */
[----:B------:R0:W-:Y:S04]  /*1fb30*/  STL [R1+0x29c], R6 ;  /* 0x00029c0601007387 */ /* 0x0001e80000100800 */
[----:B------:R1:W-:Y:S04]  /*1fb40*/  STL [R1+0x298], R5 ;  /* 0x0002980501007387 */ /* 0x0003e80000100800 */
[----:B------:R3:W-:Y:S01]  /*1fb50*/  STL [R1+0x294], R4 ;  /* 0x0002940401007387 */ /* 0x0007e20000100800 */
[----:B0-----:R-:W-:-:S02]  /*1fb60*/  SEL R6, R21, R28, !P0 ;  /* 0x0000001c15067207 */ /* 0x001fc40004000000 */
[C---:B-1----:R-:W-:Y:S02]  /*1fb70*/  SEL R5, R21.reuse, R0, !P0 ;  /* 0x0000000015057207 */ /* 0x042fe40004000000 */
[C---:B------:R-:W-:Y:S02]  /*1fb80*/  SEL R0, R21.reuse, R20, !P0 ;  /* 0x0000001415007207 */ /* 0x040fe40004000000 */
[C---:B---3--:R-:W-:Y:S01]  /*1fb90*/  SEL R4, R21.reuse, R29, !P0 ;  /* 0x0000001d15047207 */ /* 0x048fe20004000000 */
[----:B------:R-:W-:Y:S04]  /*1fba0*/  STL [R1+0x290], R6 ;  /* 0x0002900601007387 */ /* 0x000fe80000100800 */
        /* <DEDUP_REMOVED lines=61> */
[C---:B----4-:R-:W-:Y:S02]  /*1ff80*/  SEL R27, R21.reuse, R27, !P0 ;  /* 0x0000001b151b7207 */ /* 0x050fe40004000000 */
[C---:B---3--:R-:W-:Y:S02]  /*1ff90*/  SEL R24, R21.reuse, R24, !P0 ;  /* 0x0000001815187207 */ /* 0x048fe40004000000 */
[C---:B------:R-:W-:Y:S02]  /*1ffa0*/  SEL R8, R21.reuse, R8, !P0 ;  /* 0x0000000815087207 */ /* 0x040fe40004000000 */
[----:B------:R-:W-:-:S02]  /*1ffb0*/  SEL R7, R21, R7, !P0 ;  /* 0x0000000715077207 */ /* 0x000fc40004000000 */
[C---:B------:R-:W-:Y:S02]  /*1ffc0*/  SEL R28, R21.reuse, R28, !P0 ;  /* 0x0000001c151c7207 */ /* 0x040fe40004000000 */
[C---:B------:R-:W-:Y:S02]  /*1ffd0*/  SEL R5, R21.reuse, R5, !P0 ;  /* 0x0000000515057207 */ /* 0x040fe40004000000 */
[C---:B------:R-:W-:Y:S02]  /*1ffe0*/  SEL R4, R21.reuse, R4, !P0 ;  /* 0x0000000415047207 */ /* 0x040fe40004000000 */
[C---:B------:R-:W-:Y:S02]  /*1fff0*/  SEL R0, R21.reuse, R0, !P0 ;  /* 0x0000000015007207 */ /* 0x040fe40004000000 */
[----:B--2---:R-:W-:-:S05]  /*20000*/  SEL R9, R21, R9, !P0 ;  /* 0x0000000915097207 */ /* 0x004fca0004000000 */
[----:B------:R0:W-:Y:S02]  /*20010*/  STL [R1+0x250], R9 ;  /* 0x0002500901007387 */ /* 0x0001e40000100800 */
[C---:B0-----:R-:W-:Y:S02]  /*20020*/  SEL R9, R21.reuse, R10, !P0 ;  /* 0x0000000a15097207 */ /* 0x041fe40004000000 */
[----:B-----5:R-:W-:-:S03]  /*20030*/  SEL R10, R21, R26, !P0 ;  /* 0x0000001a150a7207 */ /* 0x020fc60004000000 */
        /* <DEDUP_REMOVED lines=8> */
[----:B------:R-:W-:Y:S04]  /*200c0*/  STL [R1+0x238], R10 ;  /* 0x0002380a01007387 */ /* 0x000fe80000100800 */
[----:B------:R-:W-:Y:S04]  /*200d0*/  STL [R1+0x234], R9 ;  /* 0x0002340901007387 */ /* 0x000fe80000100800 */
[----:B------:R-:W-:Y:S04]  /*200e0*/  STL [R1+0x230], R8 ;  /* 0x0002300801007387 */ /* 0x000fe80000100800 */
[----:B------:R0:W-:Y:S04]  /*200f0*/  STL [R1+0x22c], R7 ;  /* 0x00022c0701007387 */ /* 0x0001e80000100800 */
[----:B------:R-:W-:Y:S04]  /*20100*/  STL [R1+0x37a8], R28 ;  /* 0x0037a81c01007387 */ /* 0x000fe80000100800 */
[----:B------:R1:W-:Y:S01]  /*20110*/  STL [R1+0x228], R5 ;  /* 0x0002280501007387 */ /* 0x0003e20000100800 */
[----:B0-----:R-:W-:-:S02]  /*20120*/  SEL R7, R21, R18, !P0 ;  /* 0x0000001215077207 */ /* 0x001fc40004000000 */
[----:B-1----:R-:W-:-:S03]  /*20130*/  SEL R5, R21, R6, !P0 ;  /* 0x0000000615057207 */ /* 0x002fc60004000000 */
        /* <DEDUP_REMOVED lines=73> */
[C---:B------:R-:W-:Y:S02]  /*205d0*/  SEL R22, R21.reuse, R22, !P0 ;  /* 0x0000001615167207 */ /* 0x040fe40004000000 */
[----:B------:R-:W-:-:S02]  /*205e0*/  SEL R4, R21, R4, !P0 ;  /* 0x0000000415047207 */ /* 0x000fc40004000000 */
[C---:B------:R-:W-:Y:S02]  /*205f0*/  SEL R0, R21.reuse, R0, !P0 ;  /* 0x0000000015007207 */ /* 0x040fe40004000000 */
[----:B--2---:R-:W-:-:S05]  /*20600*/  SEL R28, R21, R28, !P0 ;  /* 0x0000001c151c7207 */ /* 0x004fca0004000000 */
[----:B------:R4:W-:Y:S04]  /*20610*/  STL [R1+0x1d4], R28 ;  /* 0x0001d41c01007387 */ /* 0x0009e80000100800 */
[----:B------:R0:W-:Y:S01]  /*20620*/  STL [R1+0x1d0], R9 ;  /* 0x0001d00901007387 */ /* 0x0001e20000100800 */
[C---:B----4-:R-:W-:Y:S02]  /*20630*/  SEL R28, R21.reuse, R10, !P0 ;  /* 0x0000000a151c7207 */ /* 0x050fe40004000000 */
[C---:B-----5:R-:W-:Y:S02]  /*20640*/  SEL R10, R21.reuse, R27, !P0 ;  /* 0x0000001b150a7207 */ /* 0x060fe40004000000 */
[C---:B0-----:R-:W-:Y:S01]  /*20650*/  SEL R9, R21.reuse, R26, !P0 ;  /* 0x0000001a15097207 */ /* 0x041fe20004000000 */
[----:B------:R-:W-:Y:S04]  /*20660*/  STL [R1+0x1cc], R28 ;  /* 0x0001cc1c01007387 */ /* 0x000fe80000100800 */
[----:B------:R0:W-:Y:S04]  /*20670*/  STL [R1+0x1c8], R10 ;  /* 0x0001c80a01007387 */ /* 0x0001e80000100800 */
[----:B------:R1:W-:Y:S01]  /*20680*/  STL [R1+0x1c4], R9 ;  /* 0x0001c40901007387 */ /* 0x0003e20000100800 */
[----:B0-----:R-:W-:-:S03]  /*20690*/  SEL R10, R21, R24, !P0 ;  /* 0x00000018150a7207 */ /* 0x001fc60004000000 */
[----:B------:R-:W-:Y:S01]  /*206a0*/  STL [R1+0x1c0], R25 ;  /* 0x0001c01901007387 */ /* 0x000fe20000100800 */
[----:B-1----:R-:W-:-:S03]  /*206b0*/  SEL R9, R21, R23, !P0 ;  /* 0x0000001715097207 */ /* 0x002fc60004000000 */
        /* <DEDUP_REMOVED lines=8> */
[----:B------:R-:W-:Y:S04]  /*20740*/  STL [R1+0x1b0], R10 ;  /* 0x0001b00a01007387 */ /* 0x000fe80000100800 */
[----:B------:R-:W-:Y:S04]  /*20750*/  STL [R1+0x1ac], R9 ;  /* 0x0001ac0901007387 */ /* 0x000fe80000100800 */
[----:B------:R-:W-:Y:S04]  /*20760*/  STL [R1+0x1a8], R8 ;  /* 0x0001a80801007387 */ /* 0x000fe80000100800 */
        /* <DEDUP_REMOVED lines=171> */
[C---:B----4-:R-:W-:Y:S02]  /*21220*/  SEL R27, R21.reuse, R27, !P0 ;  /* 0x0000001b151b7207 */ /* 0x050fe40004000000 */
[C---:B-----5:R-:W-:Y:S02]  /*21230*/  SEL R26, R21.reuse, R26, !P0 ;  /* 0x0000001a151a7207 */ /* 0x060fe40004000000 */
[----:B------:R-:W-:-:S02]  /*21240*/  SEL R25, R21, R25, !P0 ;  /* 0x0000001915197207 */ /* 0x000fc40004000000 */
[C---:B------:R-:W-:Y:S02]  /*21250*/  SEL R24, R21.reuse, R24, !P0 ;  /* 0x0000001815187207 */ /* 0x040fe40004000000 */
[C---:B------:R-:W-:Y:S02]  /*21260*/  SEL R23, R21.reuse, R23, !P0 ;  /* 0x0000001715177207 */ /* 0x040fe40004000000 */
[C---:B------:R-:W-:Y:S02]  /*21270*/  SEL R22, R21.reuse, R22, !P0 ;  /* 0x0000001615167207 */ /* 0x040fe40004000000 */
[C---:B------:R-:W-:Y:S02]  /*21280*/  SEL R8, R21.reuse, R8, !P0 ;  /* 0x0000000815087207 */ /* 0x040fe40004000000 */
[C---:B------:R-:W-:Y:S02]  /*21290*/  SEL R7, R21.reuse, R7, !P0 ;  /* 0x0000000715077207 */ /* 0x040fe40004000000 */
        /* <DEDUP_REMOVED lines=17> */
[----:B--2---:R-:W-:-:S05]  /*213b0*/  SEL R10, R21, R10, !P0 ;  /* 0x0000000a150a7207 */ /* 0x004fca0004000000 */
[----:B------:R0:W-:Y:S04]  /*213c0*/  STL [R1+0xdc], R10 ;  /* 0x0000dc0a01007387 */ /* 0x0001e80000100800 */
[----:B0-----:R-:W2:Y:S04]  /*213d0*/  LDL.LU R10, [R1+0x3814] ;  /* 0x00381400010a7983 */ /* 0x001ea80000300800 */
[----:B------:R0:W-:Y:S04]  /*213e0*/  STL [R1+0xd8], R9 ;  /* 0x0000d80901007387 */ /* 0x0001e80000100800 */
[----:B0-----:R-:W3:Y:S04]  /*213f0*/  LDL.LU R9, [R1+0x3810] ;  /* 0x0038100001097983 */ /* 0x001ee80000300800 */
[----:B------:R0:W-:Y:S04]  /*21400*/  STL [R1+0xd4], R27 ;  /* 0x0000d41b01007387 */ /* 0x0001e80000100800 */
[----:B0-----:R-:W4:Y:S04]  /*21410*/  LDL.LU R27, [R1+0x380c] ;  /* 0x00380c00011b7983 */ /* 0x001f280000300800 */
[----:B------:R0:W-:Y:S04]  /*21420*/  STL [R1+0xd0], R26 ;  /* 0x0000d01a01007387 */ /* 0x0001e80000100800 */
[----:B0-----:R-:W5:Y:S04]  /*21430*/  LDL.LU R26, [R1+0x3808] ;  /* 0x00380800011a7983 */ /* 0x001f680000300800 */
[----:B------:R0:W-:Y:S04]  /*21440*/  STL [R1+0xcc], R25 ;  /* 0x0000cc1901007387 */ /* 0x0001e80000100800 */
[----:B0-----:R-:W2:Y:S04]  /*21450*/  LDL.LU R25, [R1+0x3804] ;  /* 0x0038040001197983 */ /* 0x001ea80000300800 */
        /* <DEDUP_REMOVED lines=41> */
[----:B0-----:R-:W3:Y:S04]  /*216f0*/  LDL.LU R14, [R1+0x37b0] ;  /* 0x0037b000010e7983 */ /* 0x001ee80000300800 */
[----:B------:R0:W-:Y:S04]  /*21700*/  STL [R1+0x70], R11 ;  /* 0x0000700b01007387 */ /* 0x0001e80000100800 */
[----:B0-----:R-:W4:Y:S01]  /*21710*/  LDL.LU R11, [R1+0x37ac] ;  /* 0x0037ac00010b7983 */ /* 0x001f220000300800 */
[----:B------:R-:W-:-:S05]  /*21720*/  SEL R28, R21, R28, !P0 ;  /* 0x0000001c151c7207 */ /* 0x000fca0004000000 */
[----:B------:R-:W-:Y:S01]  /*21730*/  STL [R1+0x6c], R28 ;  /* 0x00006c1c01007387 */ /* 0x000fe20000100800 */
[C---:B--2---:R-:W-:Y:S02]  /*21740*/  SEL R2, R21.reuse, R2, !P0 ;  /* 0x0000000215027207 */ /* 0x044fe40004000000 */
[C---:B---3--:R-:W-:Y:S02]  /*21750*/  SEL R14, R21.reuse, R14, !P0 ;  /* 0x0000000e150e7207 */ /* 0x048fe40004000000 */
[----:B----4-:R-:W-:-:S05]  /*21760*/  SEL R11, R21, R11, !P0 ;  /* 0x0000000b150b7207 */ /* 0x010fca0004000000 */
[----:B------:R0:W-:Y:S04]  /*21770*/  STL [R1+0x68], R11 ;  /* 0x0000680b01007387 */ /* 0x0001e80000100800 */
[----:B------:R-:W-:Y:S01]  /*21780*/  STL [R1+0x64], R14 ;  /* 0x0000640e01007387 */ /* 0x000fe20000100800 */
[----:B0-----:R-:W-:-:S03]  /*21790*/  SEL R11, R21, R17, !P0 ;  /* 0x00000011150b7207 */ /* 0x001fc60004000000 */
[----:B------:R-:W2:Y:S04]  /*217a0*/  LDL.LU R17, [R1+0x834] ;  /* 0x0008340001117983 */ /* 0x000ea80000300800 */
[----:B------:R0:W-:Y:S04]  /*217b0*/  STL [R1+0x60], R2 ;  /* 0x0000600201007387 */ /* 0x0001e80000100800 */
[----:B------:R1:W-:Y:S01]  /*217c0*/  STL [R1+0x5c], R11 ;  /* 0x00005c0b01007387 */ /* 0x0003e20000100800 */
[C---:B0-----:R-:W-:Y:S02]  /*217d0*/  SEL R2, R21.reuse, R3, !P0 ;  /* 0x0000000315027207 */ /* 0x041fe40004000000 */
[----:B------:R-:W-:-:S02]  /*217e0*/  SEL R3, R21, R15, !P0 ;  /* 0x0000000f15037207 */ /* 0x000fc40004000000 */
[C---:B-1----:R-:W-:Y:S01]  /*217f0*/  SEL R11, R21.reuse, R13, !P0 ;  /* 0x0000000d150b7207 */ /* 0x042fe20004000000 */
[----:B------:R0:W-:Y:S04]  /*21800*/  STL [R1+0x58], R2 ;  /* 0x0000580201007387 */ /* 0x0001e80000100800 */
[----:B------:R1:W-:Y:S01]  /*21810*/  STL [R1+0x54], R11 ;  /* 0x0000540b01007387 */ /* 0x0003e20000100800 */
[----:B0-----:R-:W-:-:S03]  /*21820*/  SEL R2, R21, R16, !P0 ;  /* 0x0000001015027207 */ /* 0x001fc60004000000 */
[----:B------:R0:W-:Y:S01]  /*21830*/  STL [R1+0x50], R3 ;  /* 0x0000500301007387 */ /* 0x0001e20000100800 */
[----:B-1----:R-:W-:-:S03]  /*21840*/  SEL R11, R21, R19, !P0 ;  /* 0x00000013150b7207 */ /* 0x002fc60004000000 */
        /* <DEDUP_REMOVED lines=8> */
[----:B------:R-:W-:Y:S04]  /*218d0*/  STL [R1+0x38], R11 ;  /* 0x0000380b01007387 */ /* 0x000fe80000100800 */
[----:B------:R-:W3:Y:S01]  /*218e0*/  LDL.LU R22, [R1+0x4c] ;  /* 0x00004c0001167983 */ /* 0x000ee20000300800 */
[----:B0-----:R-:W-:-:S03]  /*218f0*/  SEL R2, R21, R23, !P0 ;  /* 0x0000001715027207 */ /* 0x001fc60004000000 */
[----:B------:R-:W-:Y:S04]  /*21900*/  STL [R1+0x34], R3 ;  /* 0x0000340301007387 */ /* 0x000fe80000100800 */
[----:B------:R-:W4:Y:S04]  /*21910*/  LDL.LU R28, [R1+0xc4] ;  /* 0x0000c400011c7983 */ /* 0x000f280000300800 */
[----:B------:R0:W-:Y:S01]  /*21920*/  STL [R1+0x30], R2 ;  /* 0x0000300201007387 */ /* 0x0001e20000100800 */
[----:B------:R-:W1:Y:S01]  /*21930*/  S2R R14, SR_TID.X ;  /* 0x00000000000e7919 */ /* 0x000e620000002100 */
[----:B0-----:R-:W-:-:S02]  /*21940*/  SEL R2, R21, R24, !P0 ;  /* 0x0000001815027207 */ /* 0x001fc40004000000 */
[----:B------:R-:W4:Y:S04]  /*21950*/  LDL.LU R24, [R1+0x8] ;  /* 0x0000080001187983 */ /* 0x000f280000300800 */
[----:B------:R0:W-:Y:S02]  /*21960*/  STL [R1+0x28], R2 ;  /* 0x0000280201007387 */ /* 0x0001e40000100800 */
[----:B0-----:R-:W-:Y:S02]  /*21970*/  SEL R2, R21, R25, !P0 ;  /* 0x0000001915027207 */ /* 0x001fe40004000000 */
[----:B------:R-:W4:Y:S04]  /*21980*/  LDL.LU R25, [R1+0x4] ;  /* 0x0000040001197983 */ /* 0x000f280000300800 */
[----:B------:R0:W-:Y:S02]  /*21990*/  STL [R1+0x20], R2 ;  /* 0x0000200201007387 */ /* 0x0001e40000100800 */
[----:B0-----:R-:W0:Y:S01]  /*219a0*/  LDC R2, c[0x0][0x3ac] ;  /* 0x0000eb00ff027b82 */ /* 0x001e220000000800 */
[----:B-1----:R-:W-:-:S02]  /*219b0*/  LOP3.LUT R14, R14, 0x3f, RZ, 0xc0, !PT ;  /* 0x0000003f0e0e7812 */ /* 0x002fc400078ec0ff */
[C---:B-----5:R-:W-:Y:S02]  /*219c0*/  SEL R3, R21.reuse, R26, !P0 ;  /* 0x0000001a15037207 */ /* 0x060fe40004000000 */
[----:B------:R-:W5:Y:S04]  /*219d0*/  LDL.LU R26, [R1] ;  /* 0x00000000011a7983 */ /* 0x000f680000300800 */
[----:B------:R1:W-:Y:S02]  /*219e0*/  STL [R1+0x1c], R3 ;  /* 0x00001c0301007387 */ /* 0x0003e40000100800 */
[----:B-1----:R-:W-:Y:S02]  /*219f0*/  SEL R3, R21, R27, !P0 ;  /* 0x0000001b15037207 */ /* 0x002fe40004000000 */
[----:B------:R-:W5:Y:S01]  /*21a00*/  LDL.LU R27, [R1+0x10] ;  /* 0x00001000011b7983 */ /* 0x000f620000300800 */
[----:B0-----:R-:W-:-:S04]  /*21a10*/  IMAD R19, R14, R2, RZ ;  /* 0x000000020e137224 */ /* 0x001fc800078e02ff */
[----:B------:R-:W-:Y:S01]  /*21a20*/  IMAD R13, R2, 0x40, R19 ;  /* 0x00000040020d7824 */ /* 0x000fe200078e0213 */
[C---:B------:R-:W-:Y:S01]  /*21a30*/  LEA R2, P1, R19.reuse, UR14, 0x1 ;  /* 0x0000000e13027c11 */ /* 0x040fe2000f8208ff */
[----:B------:R0:W-:Y:S03]  /*21a40*/  STL [R1+0x18], R3 ;  /* 0x0000180301007387 */ /* 0x0001e60000100800 */
[----:B0-----:R-:W-:-:S05]  /*21a50*/  LEA.HI.X.SX32 R3, R19, UR15, 0x1, P1 ;  /* 0x0000000f13037c11 */ /* 0x001fca00088f0eff */
[----:B------:R0:W-:Y:S04]  /*21a60*/  STL.64 [R1+0x3550], R2 ;  /* 0x0035500201007387 */ /* 0x0001e80000100a00 */
[----:B0-----:R-:W5:Y:S01]  /*21a70*/  LDL.LU R3, [R1+0xc] ;  /* 0x00000c0001037983 */ /* 0x001f620000300800 */
[----:B------:R-:W0:Y:S01]  /*21a80*/  S2R R19, SR_TID.X ;  /* 0x0000000000137919 */ /* 0x000e220000002100 */
[----:B------:R-:W-:-:S04]  /*21a90*/  IMAD R20, RZ, RZ, -UR6 ;  /* 0x80000006ff147e24 */ /* 0x000fc8000f8e02ff */
[----:B------:R-:W-:Y:S01]  /*21aa0*/  IMAD R11, R20, 0x2, R10 ;  /* 0x00000002140b7824 */ /* 0x000fe200078e020a */
[----:B------:R-:W-:-:S03]  /*21ab0*/  LEA R12, P2, R13, UR14, 0x1 ;  /* 0x0000000e0d0c7c11 */ /* 0x000fc6000f8408ff */
[----:B------:R-:W-:Y:S01]  /*21ac0*/  IMAD R14, R20, 0x2, R11 ;  /* 0x00000002140e7824 */ /* 0x000fe200078e020b */
[----:B------:R-:W-:-:S03]  /*21ad0*/  LEA.HI.X.SX32 R13, R13, UR15, 0x1, P2 ;  /* 0x0000000f0d0d7c11 */ /* 0x000fc600090f0eff */
[----:B------:R-:W-:Y:S01]  /*21ae0*/  IMAD R16, R20, 0x2, R14 ;  /* 0x0000000214107824 */ /* 0x000fe200078e020e */
[----:B------:R-:W-:Y:S01]  /*21af0*/  STL [R1+0x3734], R12 ;  /* 0x0037340c01007387 */ /* 0x000fe20000100800 */
[----:B0-----:R-:W-:-:S04]  /*21b00*/  SHF.R.U32.HI R19, RZ, 0x5, R19 ;  /* 0x00000005ff137819 */ /* 0x001fc80000011613 */
[----:B------:R-:W-:-:S04]  /*21b10*/  SGXT.U32 R19, R19, 0x1 ;  /* 0x000000011313781a */ /* 0x000fc80000000000 */
[----:B------:R-:W-:Y:S01]  /*21b20*/  LOP3.LUT R23, R19, 0x7e, RZ, 0xfc, !PT ;  /* 0x0000007e13177812 */ /* 0x000fe200078efcff */
[----:B------:R-:W-:-:S04]  /*21b30*/  IMAD R18, R20, 0x2, R16 ;  /* 0x0000000214127824 */ /* 0x000fc800078e0210 */
[----:B------:R-:W-:Y:S01]  /*21b40*/  IMAD R23, R23, UR6, RZ ;  /* 0x0000000617177c24 */ /* 0x000fe2000f8e02ff */
[----:B------:R3:W-:Y:S01]  /*21b50*/  STL [R1+0x3730], R13 ;  /* 0x0037300d01007387 */ /* 0x0007e20000100800 */
[----:B--2---:R-:W-:Y:S01]  /*21b60*/  IMAD R17, R17, UR7, RZ ;  /* 0x0000000711117c24 */ /* 0x004fe2000f8e02ff */
[----:B------:R-:W0:Y:S04]  /*21b70*/  LDCU UR7, c[0x0][0x3b0] ;  /* 0x00007600ff0777ac */ /* 0x000e280008000800 */
[----:B------:R-:W-:Y:S01]  /*21b80*/  LEA R15, P0, R17, UR12, 0x1 ;  /* 0x0000000c110f7c11 */ /* 0x000fe2000f8008ff */
[----:B------:R-:W-:Y:S01]  /*21b90*/  IMAD R2, R19, UR6, RZ ;  /* 0x0000000613027c24 */ /* 0x000fe2000f8e02ff */
[----:B------:R-:W1:Y:S02]  /*21ba0*/  LDCU UR12, c[0x0][0x3a0] ;  /* 0x00007400ff0c77ac */ /* 0x000e640008000800 */
[----:B------:R-:W-:-:S02]  /*21bb0*/  LEA R20, P3, R23, R15, 0x1 ;  /* 0x0000000f17147211 */ /* 0x000fc400078608ff */
[----:B------:R-:W-:-:S03]  /*21bc0*/  LEA.HI.X.SX32 R17, R17, UR13, 0x1, P0 ;  /* 0x0000000d11117c11 */ /* 0x000fc600080f0eff */
[----:B------:R-:W-:Y:S01]  /*21bd0*/  STL [R1+0x3394], R20 ;  /* 0x0033941401007387 */ /* 0x000fe20000100800 */
[----:B---3--:R-:W-:-:S05]  /*21be0*/  LEA R13, P5, R22, R15, 0x1 ;  /* 0x0000000f160d7211 */ /* 0x008fca00078a08ff */
[----:B------:R-:W-:Y:S01]  /*21bf0*/  STL [R1+0x3398], R13 ;  /* 0x0033980d01007387 */ /* 0x000fe20000100800 */
[----:B----4-:R-:W-:-:S05]  /*21c00*/  LEA R21, P4, R28, R15, 0x1 ;  /* 0x0000000f1c157211 */ /* 0x010fca00078808ff */
[----:B------:R2:W-:Y:S02]  /*21c10*/  STL [R1+0x339c], R21 ;  /* 0x00339c1501007387 */ /* 0x0005e40000100800 */
[-C--:B--2---:R-:W-:Y:S02]  /*21c20*/  LEA R21, P1, R24, R15.reuse, 0x1 ;  /* 0x0000000f18157211 */ /* 0x084fe400078208ff */
[----:B-----5:R-:W-:-:S05]  /*21c30*/  LEA R13, P0, R3, R15, 0x1 ;  /* 0x0000000f030d7211 */ /* 0x020fca00078008ff */
[----:B------:R2:W-:Y:S04]  /*21c40*/  STL [R1+0x33a0], R13 ;  /* 0x0033a00d01007387 */ /* 0x0005e80000100800 */
[----:B------:R-:W-:Y:S01]  /*21c50*/  STL [R1+0x33a4], R21 ;  /* 0x0033a41501007387 */ /* 0x000fe20000100800 */
[----:B--2---:R-:W-:-:S05]  /*21c60*/  LEA R13, P2, R25, R15, 0x1 ;  /* 0x0000000f190d7211 */ /* 0x004fca00078408ff */
[----:B------:R2:W-:Y:S02]  /*21c70*/  STL [R1+0x33a8], R13 ;  /* 0x0033a80d01007387 */ /* 0x0005e40000100800 */
[----:B--2---:R-:W-:Y:S02]  /*21c80*/  LEA.HI.X.SX32 R13, R23, R17, 0x1, P3 ;  /* 0x00000011170d7211 */ /* 0x004fe400018f0eff */
[----:B------:R-:W-:-:S03]  /*21c90*/  LEA R23, P3, R27, R15, 0x1 ;  /* 0x0000000f1b177211 */ /* 0x000fc600078608ff */
[----:B------:R2:W-:Y:S04]  /*21ca0*/  STL [R1+0x3390], R13 ;  /* 0x0033900d01007387 */ /* 0x0005e80000100800 */
[----:B------:R3:W-:Y:S01]  /*21cb0*/  STL [R1+0x33ac], R23 ;  /* 0x0033ac1701007387 */ /* 0x0007e20000100800 */
[----:B--2---:R-:W-:Y:S02]  /*21cc0*/  LEA.HI.X.SX32 R13, R22, R17, 0x1, P5 ;  /* 0x00000011160d7211 */ /* 0x004fe400028f0eff */
[----:B---3--:R-:W-:-:S03]  /*21cd0*/  LEA R23, P5, R26, R15, 0x1 ;  /* 0x0000000f1a177211 */ /* 0x008fc600078a08ff */
[----:B------:R2:W-:Y:S04]  /*21ce0*/  STL [R1+0x3388], R13 ;  /* 0x0033880d01007387 */ /* 0x0005e80000100800 */
[----:B------:R-:W-:Y:S01]  /*21cf0*/  STL [R1+0x338c], R23 ;  /* 0x00338c1701007387 */ /* 0x000fe20000100800 */
[----:B--2---:R-:W-:Y:S01]  /*21d00*/  LEA.HI.X.SX32 R13, R28, R17, 0x1, P4 ;  /* 0x000000111c0d7211 */ /* 0x004fe200020f0eff */
[----:B------:R-:W-:-:S04]  /*21d10*/  IMAD R28, RZ, RZ, -UR6 ;  /* 0x80000006ff1c7e24 */ /* 0x000fc8000f8e02ff */
[----:B------:R2:W-:Y:S01]  /*21d20*/  STL [R1+0x3380], R13 ;  /* 0x0033800d01007387 */ /* 0x0005e20000100800 */
[----:B------:R-:W-:Y:S01]  /*21d30*/  IMAD R28, R28, 0x2, R29 ;  /* 0x000000021c1c7824 */ /* 0x000fe200078e021d */
        /* <DEDUP_REMOVED lines=8> */
[----:B------:R2:W-:Y:S01]  /*21dc0*/  STL [R1+0x3370], R13 ;  /* 0x0033700d01007387 */ /* 0x0005e20000100800 */
[----:B------:R-:W-:-:S03]  /*21dd0*/  LEA.HI.X.SX32 R27, R27, R17, 0x1, P3 ;  /* 0x000000111b1b7211 */ /* 0x000fc600018f0eff */
[----:B------:R3:W-:Y:S01]  /*21de0*/  STL [R1+0x3374], R3 ;  /* 0x0033740301007387 */ /* 0x0007e20000100800 */
[----:B--2---:R-:W-:Y:S02]  /*21df0*/  LEA.HI.X.SX32 R13, R25, R17, 0x1, P2 ;  /* 0x00000011190d7211 */ /* 0x004fe400010f0eff */
[----:B---3--:R-:W-:-:S03]  /*21e00*/  LEA R3, P2, R4, R15, 0x1 ;  /* 0x0000000f04037211 */ /* 0x008fc600078408ff */
[----:B------:R2:W-:Y:S04]  /*21e10*/  STL [R1+0x3368], R13 ;  /* 0x0033680d01007387 */ /* 0x0005e80000100800 */
[----:B------:R3:W-:Y:S01]  /*21e20*/  STL [R1+0x336c], R3 ;  /* 0x00336c0301007387 */ /* 0x0007e20000100800 */
[----:B--2---:R-:W-:-:S03]  /*21e30*/  LEA R13, P3, R6, R15, 0x1 ;  /* 0x0000000f060d7211 */ /* 0x004fc600078608ff */
[----:B------:R2:W-:Y:S01]  /*21e40*/  STL [R1+0x3360], R27 ;  /* 0x0033601b01007387 */ /* 0x0005e20000100800 */
[----:B---3--:R-:W-:-:S03]  /*21e50*/  LEA.HI.X.SX32 R3, R26, R17, 0x1, P5 ;  /* 0x000000111a037211 */ /* 0x008fc600028f0eff */
[----:B------:R3:W-:Y:S01]  /*21e60*/  STL [R1+0x3364], R13 ;  /* 0x0033640d01007387 */ /* 0x0007e20000100800 */
[----:B--2---:R-:W-:-:S03]  /*21e70*/  LEA R27, P5, R5, R15, 0x1 ;  /* 0x0000000f051b7211 */ /* 0x004fc600078a08ff */
[----:B------:R2:W-:Y:S01]  /*21e80*/  STL [R1+0x3358], R3 ;  /* 0x0033580301007387 */ /* 0x0005e20000100800 */
[----:B---3--:R-:W-:-:S03]  /*21e90*/  LEA.HI.X.SX32 R13, R29, R17, 0x1, P4 ;  /* 0x000000111d0d7211 */ /* 0x008fc600020f0eff */
[----:B------:R-:W-:Y:S01]  /*21ea0*/  STL [R1+0x335c], R27 ;  /* 0x00335c1b01007387 */ /* 0x000fe20000100800 */
[----:B------:R-:W-:-:S03]  /*21eb0*/  LEA.HI.X.SX32 R28, R28, R17, 0x1, P0 ;  /* 0x000000111c1c7211 */ /* 0x000fc600000f0eff */
[----:B------:R3:W-:Y:S01]  /*21ec0*/  STL [R1+0x3350], R13 ;  /* 0x0033500d01007387 */ /* 0x0007e20000100800 */
[----:B--2---:R-:W-:-:S05]  /*21ed0*/  LEA R3, P4, R7, R15, 0x1 ;  /* 0x0000000f07037211 */ /* 0x004fca00078808ff */
[----:B------:R2:W-:Y:S01]  /*21ee0*/  STL [R1+0x3354], R3 ;  /* 0x0033540301007387 */ /* 0x0005e20000100800 */
[----:B---3--:R-:W-:-:S03]  /*21ef0*/  LEA R13, P0, R8, R15, 0x1 ;  /* 0x0000000f080d7211 */ /* 0x008fc600078008ff */
[----:B------:R3:W-:Y:S04]  /*21f00*/  STL [R1+0x3348], R28 ;  /* 0x0033481c01007387 */ /* 0x0007e80000100800 */
[----:B------:R4:W-:Y:S01]  /*21f10*/  STL [R1+0x334c], R13 ;  /* 0x00334c0d01007387 */ /* 0x0009e20000100800 */
[----:B--2---:R-:W-:Y:S02]  /*21f20*/  LEA.HI.X.SX32 R3, R0, R17, 0x1, P1 ;  /* 0x0000001100037211 */ /* 0x004fe400008f0eff */
[----:B---3--:R-:W-:-:S03]  /*21f30*/  LEA R28, P1, R9, R15, 0x1 ;  /* 0x0000000f091c7211 */ /* 0x008fc600078208ff */
[----:B------:R2:W-:Y:S01]  /*21f40*/  STL [R1+0x3340], R3 ;  /* 0x0033400301007387 */ /* 0x0005e20000100800 */
[----:B----4-:R-:W-:-:S03]  /*21f50*/  LEA.HI.X.SX32 R13, R4, R17, 0x1, P2 ;  /* 0x00000011040d7211 */ /* 0x010fc600010f0eff */
[----:B------:R-:W-:Y:S04]  /*21f60*/  STL [R1+0x3344], R28 ;  /* 0x0033441c01007387 */ /* 0x000fe80000100800 */
[----:B------:R3:W-:Y:S01]  /*21f70*/  STL [R1+0x3338], R13 ;  /* 0x0033380d01007387 */ /* 0x0007e20000100800 */
[----:B--2---:R-:W-:Y:S02]  /*21f80*/  LEA R3, P2, R10, R15, 0x1 ;  /* 0x0000000f0a037211 */ /* 0x004fe400078408ff */
[----:B---3--:R-:W-:Y:S02]  /*21f90*/  LEA.HI.X.SX32 R13, R6, R17, 0x1, P3 ;  /* 0x00000011060d7211 */ /* 0x008fe400018f0eff */
[----:B------:R-:W-:Y:S01]  /*21fa0*/  LEA R6, P3, R11, R15, 0x1 ;  /* 0x0000000f0b067211 */ /* 0x000fe200078608ff */
[----:B------:R2:W-:Y:S01]  /*21fb0*/  STL [R1+0x333c], R3 ;  /* 0x00333c0301007387 */ /* 0x0005e20000100800 */
[----:B------:R-:W-:-:S03]  /*21fc0*/  LEA.HI.X.SX32 R7, R7, R17, 0x1, P4 ;  /* 0x0000001107077211 */ /* 0x000fc600020f0eff */
[----:B------:R-:W-:Y:S04]  /*21fd0*/  STL [R1+0x3330], R13 ;  /* 0x0033300d01007387 */ /* 0x000fe80000100800 */
[----:B------:R3:W-:Y:S01]  /*21fe0*/  STL [R1+0x3334], R6 ;  /* 0x0033340601007387 */ /* 0x0007e20000100800 */
[----:B--2---:R-:W-:Y:S02]  /*21ff0*/  LEA.HI.X.SX32 R3, R5, R17, 0x1, P5 ;  /* 0x0000001105037211 */ /* 0x004fe400028f0eff */
[----:B---3--:R-:W-:-:S03]  /*22000*/  LEA R6, P5, R14, R15, 0x1 ;  /* 0x0000000f0e067211 */ /* 0x008fc600078a08ff */
[----:B------:R2:W-:Y:S04]  /*22010*/  STL [R1+0x3328], R3 ;  /* 0x0033280301007387 */ /* 0x0005e80000100800 */
[----:B------:R-:W-:Y:S04]  /*22020*/  STL [R1+0x332c], R6 ;  /* 0x00332c0601007387 */ /* 0x000fe80000100800 */
[----:B------:R3:W-:Y:S01]  /*22030*/  STL [R1+0x3320], R7 ;  /* 0x0033200701007387 */ /* 0x0007e20000100800 */
[----:B--2---:R-:W-:Y:S01]  /*22040*/  LEA R3, P4, R16, R15, 0x1 ;  /* 0x0000000f10037211 */ /* 0x004fe200078808ff */
[----:B------:R-:W-:-:S04]  /*22050*/  IMAD R12, RZ, RZ, -UR6 ;  /* 0x80000006ff0c7e24 */ /* 0x000fc8000f8e02ff */
[----:B------:R2:W-:Y:S01]  /*22060*/  STL [R1+0x3324], R3 ;  /* 0x0033240301007387 */ /* 0x0005e20000100800 */
[----:B---3--:R-:W-:Y:S02]  /*22070*/  LEA.HI.X.SX32 R7, R8, R17, 0x1, P0 ;  /* 0x0000001108077211 */ /* 0x008fe400000f0eff */
[----:B------:R-:W-:-:S03]  /*22080*/  LEA R8, P0, R2, R15, 0x1 ;  /* 0x0000000f02087211 */ /* 0x000fc600078008ff */
[----:B------:R-:W-:Y:S01]  /*22090*/  STL [R1+0x3318], R7 ;  /* 0x0033180701007387 */ /* 0x000fe20000100800 */
[----:B--2---:R-:W-:-:S03]  /*220a0*/  LEA.HI.X.SX32 R3, R9, R17, 0x1, P1 ;  /* 0x0000001109037211 */ /* 0x004fc600008f0eff */
[----:B------:R2:W-:Y:S01]  /*220b0*/  STL [R1+0x331c], R8 ;  /* 0x00331c0801007387 */ /* 0x0005e20000100800 */
[-C--:B------:R-:W-:Y:S01]  /*220c0*/  LEA.HI.X.SX32 R9, R11, R17.reuse, 0x1, P3 ;  /* 0x000000110b097211 */ /* 0x080fe200018f0eff */
[----:B------:R-:W-:Y:S02]  /*220d0*/  IMAD R19, R12, 0x2, R18 ;  /* 0x000000020c137824 */ /* 0x000fe400078e0212 */
[----:B------:R3:W-:Y:S01]  /*220e0*/  STL [R1+0x3314], R3 ;  /* 0x0033140301007387 */ /* 0x0007e20000100800 */
[-C--:B--2---:R-:W-:Y:S02]  /*220f0*/  LEA.HI.X.SX32 R8, R10, R17.reuse, 0x1, P2 ;  /* 0x000000110a087211 */ /* 0x084fe400010f0eff */
[----:B---3--:R-:W-:-:S03]  /*22100*/  LEA.HI.X.SX32 R3, R14, R17, 0x1, P5 ;  /* 0x000000110e037211 */ /* 0x008fc600028f0eff */
[----:B------:R-:W-:Y:S01]  /*22110*/  STL [R1+0x3310], R8 ;  /* 0x0033100801007387 */ /* 0x000fe20000100800 */
[----:B------:R-:W-:-:S03]  /*22120*/  LEA R10, P1, R18, R15, 0x1 ;  /* 0x0000000f120a7211 */ /* 0x000fc600078208ff */
[----:B------:R2:W-:Y:S04]  /*22130*/  STL [R1+0x330c], R9 ;  /* 0x00330c0901007387 */ /* 0x0005e80000100800 */
[----:B------:R3:W-:Y:S01]  /*22140*/  STL [R1+0x3308], R3 ;  /* 0x0033080301007387 */ /* 0x0007e20000100800 */
[----:B------:R-:W-:Y:S01]  /*22150*/  IMAD R20, R12, 0x2, R19 ;  /* 0x000000020c147824 */ /* 0x000fe200078e0213 */
[----:B--2---:R-:W-:Y:S02]  /*22160*/  LEA.HI.X.SX32 R9, R16, R17, 0x1, P4 ;  /* 0x0000001110097211 */ /* 0x004fe400020f0eff */
[----:B---3--:R-:W-:-:S03]  /*22170*/  LEA R3, P2, R19, R15, 0x1 ;  /* 0x0000000f13037211 */ /* 0x008fc600078408ff */
[----:B------:R-:W-:Y:S01]  /*22180*/  STL [R1+0x32f8], R9 ;  /* 0x0032f80901007387 */ /* 0x000fe20000100800 */
[----:B------:R-:W-:-:S03]  /*22190*/  IMAD R21, R12, 0x2, R20 ;  /* 0x000000020c157824 */ /* 0x000fc600078e0214 */
[----:B------:R2:W-:Y:S04]  /*221a0*/  STL [R1+0x32fc], R10 ;  /* 0x0032fc0a01007387 */ /* 0x0005e80000100800 */
[----:B------:R3:W-:Y:S01]  /*221b0*/  STL [R1+0x3300], R3 ;  /* 0x0033000301007387 */ /* 0x0007e20000100800 */
[-C--:B--2---:R-:W-:Y:S02]  /*221c0*/  LEA.HI.X.SX32 R10, R2, R17.reuse, 0x1, P0 ;  /* 0x00000011020a7211 */ /* 0x084fe400000f0eff */
[----:B---3--:R-:W-:-:S03]  /*221d0*/  LEA.HI.X.SX32 R3, R18, R17, 0x1, P1 ;  /* 0x0000001112037211 */ /* 0x008fc600008f0eff */
[----:B------:R-:W-:Y:S01]  /*221e0*/  STL [R1+0x3304], R10 ;  /* 0x0033040a01007387 */ /* 0x000fe20000100800 */
[----:B------:R-:W-:Y:S01]  /*221f0*/  LEA.HI.X.SX32 R2, R19, R17, 0x1, P2 ;  /* 0x0000001113027211 */ /* 0x000fe200010f0eff */
[----:B------:R-:W-:Y:S01]  /*22200*/  IMAD R22, R12, 0x2, R21 ;  /* 0x000000020c167824 */ /* 0x000fe200078e0215 */
[----:B------:R-:W-:Y:S01]  /*22210*/  LEA R11, P0, R20, R15, 0x1 ;  /* 0x0000000f140b7211 */ /* 0x000fe200078008ff */
[----:B------:R2:W-:Y:S02]  /*22220*/  STL [R1+0x32f4], R3 ;  /* 0x0032f40301007387 */ /* 0x0005e40000100800 */
[----:B------:R-:W-:Y:S02]  /*22230*/  IMAD R23, R12, 0x2, R22 ;  /* 0x000000020c177824 */ /* 0x000fe400078e0216 */
[----:B------:R3:W-:Y:S01]  /*22240*/  STL [R1+0x32e4], R2 ;  /* 0x0032e40201007387 */ /* 0x0007e20000100800 */
[----:B------:R-:W-:Y:S02]  /*22250*/  LEA.HI.X.SX32 R13, R20, R17, 0x1, P0 ;  /* 0x00000011140d7211 */ /* 0x000fe400000f0eff */
[-C--:B--2---:R-:W-:Y:S01]  /*22260*/  LEA R3, P1, R21, R15.reuse, 0x1 ;  /* 0x0000000f15037211 */ /* 0x084fe200078208ff */
[----:B------:R-:W-:Y:S01]  /*22270*/  STL [R1+0x32e8], R11 ;  /* 0x0032e80b01007387 */ /* 0x000fe20000100800 */
[----:B---3--:R-:W-:-:S03]  /*22280*/  LEA R2, P2, R22, R15, 0x1 ;  /* 0x0000000f16027211 */ /* 0x008fc600078408ff */
[----:B------:R2:W-:Y:S01]  /*22290*/  STL [R1+0x32ec], R3 ;  /* 0x0032ec0301007387 */ /* 0x0005e20000100800 */
[----:B------:R-:W-:-:S03]  /*222a0*/  IMAD R24, R12, 0x2, R23 ;  /* 0x000000020c187824 */ /* 0x000fc600078e0217 */
[----:B------:R3:W-:Y:S01]  /*222b0*/  STL [R1+0x32f0], R2 ;  /* 0x0032f00201007387 */ /* 0x0007e20000100800 */
[----:B------:R-:W-:Y:S01]  /*222c0*/  IMAD R25, R12, 0x2, R24 ;  /* 0x000000020c197824 */ /* 0x000fe200078e0218 */
[-C--:B--2---:R-:W-:Y:S02]  /*222d0*/  LEA.HI.X.SX32 R3, R21, R17.reuse, 0x1, P1 ;  /* 0x0000001115037211 */ /* 0x084fe400008f0eff */
[----:B------:R2:W-:Y:S01]  /*222e0*/  STL [R1+0x32e0], R13 ;  /* 0x0032e00d01007387 */ /* 0x0005e20000100800 */
[----:B---3--:R-:W-:-:S03]  /*222f0*/  LEA.HI.X.SX32 R2, R22, R17, 0x1, P2 ;  /* 0x0000001116027211 */ /* 0x008fc600010f0eff */
[----:B------:R3:W-:Y:S01]  /*22300*/  STL [R1+0x32dc], R3 ;  /* 0x0032dc0301007387 */ /* 0x0007e20000100800 */
[----:B------:R-:W-:Y:S01]  /*22310*/  IMAD R26, R12, 0x2, R25 ;  /* 0x000000020c1a7824 */ /* 0x000fe200078e0219 */
[-C--:B--2---:R-:W-:Y:S02]  /*22320*/  LEA R13, P0, R23, R15.reuse, 0x1 ;  /* 0x0000000f170d7211 */ /* 0x084fe400078008ff */
[----:B------:R2:W-:Y:S01]  /*22330*/  STL [R1+0x32cc], R2 ;  /* 0x0032cc0201007387 */ /* 0x0005e20000100800 */
[----:B---3--:R-:W-:-:S03]  /*22340*/  LEA R3, P1, R24, R15, 0x1 ;  /* 0x0000000f18037211 */ /* 0x008fc600078208ff */
[----:B------:R3:W-:Y:S01]  /*22350*/  STL [R1+0x32d0], R13 ;  /* 0x0032d00d01007387 */ /* 0x0007e20000100800 */
[----:B------:R-:W-:-:S03]  /*22360*/  IMAD R27, R12, 0x2, R26 ;  /* 0x000000020c1b7824 */ /* 0x000fc600078e021a */
[----:B------:R4:W-:Y:S01]  /*22370*/  STL [R1+0x32d4], R3 ;  /* 0x0032d40301007387 */ /* 0x0009e20000100800 */
[----:B--2---:R-:W-:Y:S02]  /*22380*/  LEA R2, P2, R25, R15, 0x1 ;  /* 0x0000000f19027211 */ /* 0x004fe400078408ff */
[----:B---3--:R-:W-:-:S03]  /*22390*/  LEA.HI.X.SX32 R13, R23, R17, 0x1, P0 ;  /* 0x00000011170d7211 */ /* 0x008fc600000f0eff */
[----:B------:R2:W-:Y:S01]  /*223a0*/  STL [R1+0x32d8], R2 ;  /* 0x0032d80201007387 */ /* 0x0005e20000100800 */
[----:B----4-:R-:W-:-:S03]  /*223b0*/  LEA.HI.X.SX32 R3, R24, R17, 0x1, P1 ;  /* 0x0000001118037211 */ /* 0x010fc600008f0eff */
[----:B------:R3:W-:Y:S01]  /*223c0*/  STL [R1+0x32c8], R13 ;  /* 0x0032c80d01007387 */ /* 0x0007e20000100800 */
[----:B------:R-:W-:-:S03]  /*223d0*/  IMAD R0, R12, 0x2, R27 ;  /* 0x000000020c007824 */ /* 0x000fc600078e021b */
[----:B------:R4:W-:Y:S01]  /*223e0*/  STL [R1+0x32c4], R3 ;  /* 0x0032c40301007387 */ /* 0x0009e20000100800 */
[----:B--2---:R-:W-:Y:S02]  /*223f0*/  LEA.HI.X.SX32 R2, R25, R17, 0x1, P2 ;  /* 0x0000001119027211 */ /* 0x004fe400010f0eff */
[-C--:B---3--:R-:W-:Y:S01]  /*22400*/  LEA R13, P0, R26, R15.reuse, 0x1 ;  /* 0x0000000f1a0d7211 */ /* 0x088fe200078008ff */
[C---:B------:R-:W-:Y:S01]  /*22410*/  IMAD R4, R12.reuse, 0x2, R0 ;  /* 0x000000020c047824 */ /* 0x040fe200078e0200 */
[-C--:B----4-:R-:W-:Y:S01]  /*22420*/  LEA R3, P1, R27, R15.reuse, 0x1 ;  /* 0x0000000f1b037211 */ /* 0x090fe200078208ff */
[----:B------:R2:W-:Y:S02]  /*22430*/  STL [R1+0x32b4], R2 ;  /* 0x0032b40201007387 */ /* 0x0005e40000100800 */
[----:B------:R-:W-:Y:S02]  /*22440*/  IMAD R5, R12, 0x2, R4 ;  /* 0x000000020c057824 */ /* 0x000fe400078e0204 */
[----:B------:R3:W-:Y:S04]  /*22450*/  STL [R1+0x32b8], R13 ;  /* 0x0032b80d01007387 */ /* 0x0007e80000100800 */
[----:B------:R4:W-:Y:S01]  /*22460*/  STL [R1+0x32bc], R3 ;  /* 0x0032bc0301007387 */ /* 0x0009e20000100800 */
[----:B--2---:R-:W-:-:S02]  /*22470*/  LEA R2, P2, R0, R15, 0x1 ;  /* 0x0000000f00027211 */ /* 0x004fc400078408ff */
        /* <DEDUP_REMOVED lines=8> */
[----:B------:R-:W-:Y:S01]  /*22500*/  IMAD R7, R12, 0x2, R6 ;  /* 0x000000020c077824 */ /* 0x000fe200078e0206 */
[----:B----4-:R-:W-:Y:S01]  /*22510*/  LEA R3, P1, R5, R15, 0x1 ;  /* 0x0000000f05037211 */ /* 0x010fe200078208ff */
[----:B------:R2:W-:Y:S01]  /*22520*/  STL [R1+0x329c], R2 ;  /* 0x00329c0201007387 */ /* 0x0005e20000100800 */
[----:B------:R-:W-:-:S03]  /*22530*/  LEA.HI.X.SX32 R4, R4, R17, 0x1, P0 ;  /* 0x0000001104047211 */ /* 0x000fc600000f0eff */
[----:B------:R-:W-:Y:S01]  /*22540*/  STL [R1+0x32a0], R13 ;  /* 0x0032a00d01007387 */ /* 0x000fe20000100800 */
[----:B------:R-:W-:-:S03]  /*22550*/  IMAD R8, R12, 0x2, R7 ;  /* 0x000000020c087824 */ /* 0x000fc600078e0207 */
[----:B------:R3:W-:Y:S01]  /*22560*/  STL [R1+0x32a4], R3 ;  /* 0x0032a40301007387 */ /* 0x0007e20000100800 */
[----:B--2---:R-:W-:Y:S01]  /*22570*/  LEA R2, P2, R6, R15, 0x1 ;  /* 0x0000000f06027211 */ /* 0x004fe200078408ff */
[----:B------:R-:W-:-:S04]  /*22580*/  IMAD R9, R12, 0x2, R8 ;  /* 0x000000020c097824 */ /* 0x000fc800078e0208 */
[----:B------:R2:W-:Y:S01]  /*22590*/  STL [R1+0x32a8], R2 ;  /* 0x0032a80201007387 */ /* 0x0005e20000100800 */
[----:B---3--:R-:W-:-:S03]  /*225a0*/  LEA.HI.X.SX32 R3, R5, R17, 0x1, P1 ;  /* 0x0000001105037211 */ /* 0x008fc600008f0eff */
[----:B------:R-:W-:Y:S01]  /*225b0*/  STL [R1+0x3298], R4 ;  /* 0x0032980401007387 */ /* 0x000fe20000100800 */
[----:B------:R-:W-:-:S03]  /*225c0*/  LEA R5, P0, R7, R15, 0x1 ;  /* 0x0000000f07057211 */ /* 0x000fc600078008ff */
[----:B------:R3:W-:Y:S01]  /*225d0*/  STL [R1+0x3294], R3 ;  /* 0x0032940301007387 */ /* 0x0007e20000100800 */
[-C--:B--2---:R-:W-:Y:S01]  /*225e0*/  LEA.HI.X.SX32 R2, R6, R17.reuse, 0x1, P2 ;  /* 0x0000001106027211 */ /* 0x084fe200010f0eff */
[----:B------:R-:W-:Y:S01]  /*225f0*/  IMAD R10, R12, 0x2, R9 ;  /* 0x000000020c0a7824 */ /* 0x000fe200078e0209 */
[----:B------:R-:W-:-:S03]  /*22600*/  LEA.HI.X.SX32 R6, R7, R17, 0x1, P0 ;  /* 0x0000001107067211 */ /* 0x000fc600000f0eff */
[----:B------:R2:W-:Y:S01]  /*22610*/  STL [R1+0x3284], R2 ;  /* 0x0032840201007387 */ /* 0x0005e20000100800 */
[----:B---3--:R-:W-:-:S03]  /*22620*/  LEA R3, P1, R8, R15, 0x1 ;  /* 0x0000000f08037211 */ /* 0x008fc600078208ff */
[----:B------:R-:W-:Y:S01]  /*22630*/  STL [R1+0x3288], R5 ;  /* 0x0032880501007387 */ /* 0x000fe20000100800 */
[----:B------:R-:W-:-:S03]  /*22640*/  IMAD R11, R12, 0x2, R10 ;  /* 0x000000020c0b7824 */ /* 0x000fc600078e020a */
[----:B------:R3:W-:Y:S01]  /*22650*/  STL [R1+0x328c], R3 ;  /* 0x00328c0301007387 */ /* 0x0007e20000100800 */
[-C--:B--2---:R-:W-:Y:S01]  /*22660*/  LEA R2, P2, R9, R15.reuse, 0x1 ;  /* 0x0000000f09027211 */ /* 0x084fe200078408ff */
[----:B------:R-:W-:Y:S01]  /*22670*/  IMAD R14, R12, 0x2, R11 ;  /* 0x000000020c0e7824 */ /* 0x000fe200078e020b */
[----:B------:R-:W-:-:S03]  /*22680*/  LEA R7, P0, R10, R15, 0x1 ;  /* 0x0000000f0a077211 */ /* 0x000fc600078008ff */
[----:B------:R2:W-:Y:S01]  /*22690*/  STL [R1+0x3290], R2 ;  /* 0x0032900201007387 */ /* 0x0005e20000100800 */
[----:B---3--:R-:W-:-:S03]  /*226a0*/  LEA.HI.X.SX32 R3, R8, R17, 0x1, P1 ;  /* 0x0000001108037211 */ /* 0x008fc600008f0eff */
[----:B------:R-:W-:Y:S04]  /*226b0*/  STL [R1+0x3280], R6 ;  /* 0x0032800601007387 */ /* 0x000fe80000100800 */
        /* <DEDUP_REMOVED lines=39> */
[----:B--2---:R-:W-:Y:S01]  /*22930*/  LEA R2, P2, R4, R15, 0x1 ;  /* 0x0000000f04027211 */ /* 0x004fe200078408ff */
[----:B------:R-:W-:-:S04]  /*22940*/  IMAD R7, R12, 0x2, R6 ;  /* 0x000000020c077824 */ /* 0x000fc800078e0206 */
[----:B------:R2:W-:Y:S01]  /*22950*/  STL [R1+0x3248], R2 ;  /* 0x0032480201007387 */ /* 0x0005e20000100800 */
[----:B---3--:R-:W-:-:S03]  /*22960*/  LEA.HI.X.SX32 R3, R20, R17, 0x1, P1 ;  /* 0x0000001114037211 */ /* 0x008fc600008f0eff */
[----:B------:R-:W-:Y:S04]  /*22970*/  STL [R1+0x3238], R0 ;  /* 0x0032380001007387 */ /* 0x000fe80000100800 */
[----:B------:R3:W-:Y:S01]  /*22980*/  STL [R1+0x3234], R3 ;  /* 0x0032340301007387 */ /* 0x0007e20000100800 */
[----:B--2---:R-:W-:Y:S02]  /*22990*/  LEA.HI.X.SX32 R2, R4, R17, 0x1, P2 ;  /* 0x0000001104027211 */ /* 0x004fe400010f0eff */
[-C--:B------:R-:W-:Y:S01]  /*229a0*/  LEA R4, P0, R5, R15.reuse, 0x1 ;  /* 0x0000000f05047211 */ /* 0x080fe200078008ff */
[----:B------:R-:W-:Y:S02]  /*229b0*/  IMAD R8, R12, 0x2, R7 ;  /* 0x000000020c087824 */ /* 0x000fe400078e0207 */
[----:B------:R2:W-:Y:S01]  /*229c0*/  STL [R1+0x3224], R2 ;  /* 0x0032240201007387 */ /* 0x0005e20000100800 */
[----:B---3--:R-:W-:-:S03]  /*229d0*/  LEA R3, P1, R6, R15, 0x1 ;  /* 0x0000000f06037211 */ /* 0x008fc600078208ff */
[----:B------:R-:W-:Y:S01]  /*229e0*/  STL [R1+0x3228], R4 ;  /* 0x0032280401007387 */ /* 0x000fe20000100800 */
[----:B------:R-:W-:Y:S01]  /*229f0*/  LEA.HI.X.SX32 R5, R5, R17, 0x1, P0 ;  /* 0x0000001105057211 */ /* 0x000fe200000f0eff */
[C---:B------:R-:W-:Y:S02]  /*22a00*/  IMAD R9, R12.reuse, 0x2, R8 ;  /* 0x000000020c097824 */ /* 0x040fe400078e0208 */
        /* <DEDUP_REMOVED lines=23> */
[----:B--2---:R-:W-:-:S05]  /*22b80*/  LEA.HI.X.SX32 R2, R10, R17, 0x1, P2 ;  /* 0x000000110a027211 */ /* 0x004fca00010f0eff */
[----:B------:R2:W-:Y:S01]  /*22b90*/  STL [R1+0x31f4], R2 ;  /* 0x0031f40201007387 */ /* 0x0005e20000100800 */
[----:B---3--:R-:W-:-:S03]  /*22ba0*/  LEA R3, P1, R0, R15, 0x1 ;  /* 0x0000000f00037211 */ /* 0x008fc600078208ff */
[----:B------:R-:W-:Y:S04]  /*22bb0*/  STL [R1+0x31f8], R8 ;  /* 0x0031f80801007387 */ /* 0x000fe80000100800 */
[----:B------:R3:W-:Y:S01]  /*22bc0*/  STL [R1+0x31fc], R3 ;  /* 0x0031fc0301007387 */ /* 0x0007e20000100800 */
[----:B--2---:R-:W-:Y:S02]  /*22bd0*/  LEA R2, P2, R4, R15, 0x1 ;  /* 0x0000000f04027211 */ /* 0x004fe400078408ff */
[----:B---3--:R-:W-:-:S03]  /*22be0*/  LEA.HI.X.SX32 R3, R11, R17, 0x1, P0 ;  /* 0x000000110b037211 */ /* 0x008fc600000f0eff */
[----:B------:R2:W-:Y:S04]  /*22bf0*/  STL [R1+0x3200], R2 ;  /* 0x0032000201007387 */ /* 0x0005e80000100800 */
[----:B------:R3:W-:Y:S04]  /*22c00*/  STL [R1+0x31f0], R3 ;  /* 0x0031f00301007387 */ /* 0x0007e80000100800 */
[----:B------:R-:W0:Y:S01]  /*22c10*/  LDL.LU R28, [R1+0x828] ;  /* 0x00082800011c7983 */ /* 0x000e220000300800 */
[----:B------:R-:W-:Y:S01]  /*22c20*/  IMAD R5, R12, 0x2, R4 ;  /* 0x000000020c057824 */ /* 0x000fe200078e0204 */
[----:B------:R-:W-:-:S03]  /*22c30*/  LEA.HI.X.SX32 R0, R0, R17, 0x1, P1 ;  /* 0x0000001100007211 */ /* 0x000fc600008f0eff */
[----:B------:R-:W-:Y:S01]  /*22c40*/  IMAD R6, R12, 0x2, R5 ;  /* 0x000000020c067824 */ /* 0x000fe200078e0205 */
[----:B--2---:R-:W-:-:S03]  /*22c50*/  LEA.HI.X.SX32 R2, R4, R17, 0x1, P2 ;  /* 0x0000001104027211 */ /* 0x004fc600010f0eff */
[----:B------:R-:W-:Y:S01]  /*22c60*/  IMAD R7, R12, 0x2, R6 ;  /* 0x000000020c077824 */ /* 0x000fe200078e0206 */
[-C--:B---3--:R-:W-:Y:S01]  /*22c70*/  LEA R3, P0, R5, R15.reuse, 0x1 ;  /* 0x0000000f05037211 */ /* 0x088fe200078008ff */
[----:B------:R-:W-:Y:S01]  /*22c80*/  STL [R1+0x31ec], R0 ;  /* 0x0031ec0001007387 */ /* 0x000fe20000100800 */
[-C--:B------:R-:W-:Y:S02]  /*22c90*/  LEA R4, P1, R6, R15.reuse, 0x1 ;  /* 0x0000000f06047211 */ /* 0x080fe400078208ff */
[----:B------:R-:W-:Y:S01]  /*22ca0*/  LEA R9, P2, R7, R15, 0x1 ;  /* 0x0000000f07097211 */ /* 0x000fe200078408ff */
[----:B------:R2:W-:Y:S01]  /*22cb0*/  STL [R1+0x31dc], R2 ;  /* 0x0031dc0201007387 */ /* 0x0005e20000100800 */
[----:B------:R-:W-:-:S03]  /*22cc0*/  IMAD R8, R12, 0x2, R7 ;  /* 0x000000020c087824 */ /* 0x000fc600078e0207 */
[----:B--2---:R-:W2:Y:S04]  /*22cd0*/  LDL.LU R2, [R1+0x824] ;  /* 0x0008240001027983 */ /* 0x004ea80000300800 */
[----:B------:R3:W-:Y:S01]  /*22ce0*/  STL [R1+0x31e0], R3 ;  /* 0x0031e00301007387 */ /* 0x0007e20000100800 */
[----:B------:R-:W-:-:S03]  /*22cf0*/  IMAD R0, R12, 0x2, R8 ;  /* 0x000000020c007824 */ /* 0x000fc600078e0208 */
[----:B---3--:R-:W3:Y:S04]  /*22d00*/  LDL.LU R3, [R1+0x820] ;  /* 0x0008200001037983 */ /* 0x008ee80000300800 */
[----:B------:R-:W-:Y:S04]  /*22d10*/  STL [R1+0x31e4], R4 ;  /* 0x0031e40401007387 */ /* 0x000fe80000100800 */
[----:B------:R4:W-:Y:S04]  /*22d20*/  STL [R1+0x31e8], R9 ;  /* 0x0031e80901007387 */ /* 0x0009e80000100800 */
[----:B------:R-:W5:Y:S01]  /*22d30*/  LDL.LU R16, [R1+0x81c] ;  /* 0x00081c0001107983 */ /* 0x000f620000300800 */
[----:B----4-:R-:W-:-:S02]  /*22d40*/  LEA.HI.X.SX32 R9, R5, R17, 0x1, P0 ;  /* 0x0000001105097211 */ /* 0x010fc400000f0eff */
[-C--:B------:R-:W-:Y:S02]  /*22d50*/  LEA.HI.X.SX32 R5, R6, R17.reuse, 0x1, P1 ;  /* 0x0000001106057211 */ /* 0x080fe400008f0eff */
[----:B------:R-:W-:Y:S01]  /*22d60*/  LEA.HI.X.SX32 R6, R7, R17, 0x1, P2 ;  /* 0x0000001107067211 */ /* 0x000fe200010f0eff */
[----:B------:R-:W-:Y:S04]  /*22d70*/  STL [R1+0x31d8], R9 ;  /* 0x0031d80901007387 */ /* 0x000fe80000100800 */
[----:B------:R4:W-:Y:S01]  /*22d80*/  STL [R1+0x31d4], R5 ;  /* 0x0031d40501007387 */ /* 0x0009e20000100800 */
[----:B------:R-:W-:-:S03]  /*22d90*/  IMAD R4, R12, 0x2, R0 ;  /* 0x000000020c047824 */ /* 0x000fc600078e0200 */
[----:B------:R-:W5:Y:S04]  /*22da0*/  LDL.LU R14, [R1+0x818] ;  /* 0x00081800010e7983 */ /* 0x000f680000300800 */
[----:B------:R1:W-:Y:S01]  /*22db0*/  STL [R1+0x31d0], R6 ;  /* 0x0031d00601007387 */ /* 0x0003e20000100800 */
[-C--:B------:R-:W-:Y:S01]  /*22dc0*/  LEA R7, P1, R0, R15.reuse, 0x1 ;  /* 0x0000000f00077211 */ /* 0x080fe200078208ff */
[----:B----4-:R-:W-:Y:S02]  /*22dd0*/  IMAD R5, R12, 0x2, R4 ;  /* 0x000000020c057824 */ /* 0x010fe400078e0204 */
[----:B------:R-:W4:Y:S04]  /*22de0*/  LDL.LU R27, [R1+0x814] ;  /* 0x00081400011b7983 */ /* 0x000f280000300800 */
[----:B------:R-:W4:Y:S01]  /*22df0*/  LDL.LU R26, [R1+0x810] ;  /* 0x00081000011a7983 */ /* 0x000f220000300800 */
[----:B-1----:R-:W-:-:S05]  /*22e00*/  LEA R6, P0, R8, R15, 0x1 ;  /* 0x0000000f08067211 */ /* 0x002fca00078008ff */
[----:B------:R1:W-:Y:S04]  /*22e10*/  STL [R1+0x31c4], R6 ;  /* 0x0031c40601007387 */ /* 0x0003e80000100800 */
[----:B------:R-:W4:Y:S01]  /*22e20*/  LDL.LU R25, [R1+0x80c] ;  /* 0x00080c0001197983 */ /* 0x000f220000300800 */
[----:B-1----:R-:W-:-:S03]  /*22e30*/  LEA R6, P2, R4, R15, 0x1 ;  /* 0x0000000f04067211 */ /* 0x002fc600078408ff */
[----:B------:R1:W-:Y:S04]  /*22e40*/  STL [R1+0x31c8], R7 ;  /* 0x0031c80701007387 */ /* 0x0003e80000100800 */
[----:B------:R-:W4:Y:S01]  /*22e50*/  LDL.LU R24, [R1+0x808] ;  /* 0x0008080001187983 */ /* 0x000f220000300800 */
[----:B------:R-:W-:-:S03]  /*22e60*/  LEA.HI.X.SX32 R0, R0, R17, 0x1, P1 ;  /* 0x0000001100007211 */ /* 0x000fc600008f0eff */
[----:B------:R1:W-:Y:S02]  /*22e70*/  STL [R1+0x31cc], R6 ;  /* 0x0031cc0601007387 */ /* 0x0003e40000100800 */
[C---:B-1----:R-:W-:Y:S02]  /*22e80*/  LEA R7, P3, R5.reuse, R15, 0x1 ;  /* 0x0000000f05077211 */ /* 0x042fe400078608ff */
[----:B------:R-:W4:Y:S01]  /*22e90*/  LDL.LU R23, [R1+0x804] ;  /* 0x0008040001177983 */ /* 0x000f220000300800 */
[-C--:B------:R-:W-:Y:S02]  /*22ea0*/  LEA.HI.X.SX32 R4, R4, R17.reuse, 0x1, P2 ;  /* 0x0000001104047211 */ /* 0x080fe400010f0eff */
[-C--:B------:R-:W-:Y:S01]  /*22eb0*/  LEA.HI.X.SX32 R6, R8, R17.reuse, 0x1, P0 ;  /* 0x0000001108067211 */ /* 0x080fe200000f0eff */
[----:B------:R-:W-:Y:S04]  /*22ec0*/  STL [R1+0x31c0], R7 ;  /* 0x0031c00701007387 */ /* 0x000fe80000100800 */
[----:B------:R-:W4:Y:S04]  /*22ed0*/  LDL.LU R22, [R1+0x800] ;  /* 0x0008000001167983 */ /* 0x000f280000300800 */
[----:B------:R-:W-:Y:S04]  /*22ee0*/  STL [R1+0x31bc], R6 ;  /* 0x0031bc0601007387 */ /* 0x000fe80000100800 */
[----:B------:R-:W4:Y:S04]  /*22ef0*/  LDL.LU R21, [R1+0x7fc] ;  /* 0x0007fc0001157983 */ /* 0x000f280000300800 */
[----:B------:R1:W-:Y:S04]  /*22f00*/  STL [R1+0x31b8], R0 ;  /* 0x0031b80001007387 */ /* 0x0003e80000100800 */
[----:B------:R-:W4:Y:S04]  /*22f10*/  LDL.LU R29, [R1+0x7f8] ;  /* 0x0007f800011d7983 */ /* 0x000f280000300800 */
[----:B------:R0:W-:Y:S01]  /*22f20*/  STL [R1+0x31b4], R4 ;  /* 0x0031b40401007387 */ /* 0x0001e20000100800 */
[----:B-1----:R-:W-:-:S03]  /*22f30*/  LEA.HI.X.SX32 R0, R5, R17, 0x1, P3 ;  /* 0x0000001105007211 */ /* 0x002fc600018f0eff */
[----:B------:R-:W4:Y:S04]  /*22f40*/  LDL.LU R13, [R1+0x7f4] ;  /* 0x0007f400010d7983 */ /* 0x000f280000300800 */
[----:B------:R-:W-:Y:S01]  /*22f50*/  STL [R1+0x31b0], R0 ;  /* 0x0031b00001007387 */ /* 0x000fe20000100800 */
[----:B0-----:R-:W-:-:S03]  /*22f60*/  IMAD R4, R28, UR7, RZ ;  /* 0x000000071c047c24 */ /* 0x001fc6000f8e02ff */
[----:B------:R-:W4:Y:S04]  /*22f70*/  LDL.LU R28, [R1+0x7f0] ;  /* 0x0007f000011c7983 */ /* 0x000f280000300800 */
[----:B------:R-:W-:Y:S04]  /*22f80*/  STL [R1+0x3738], R4 ;  /* 0x0037380401007387 */ /* 0x000fe80000100800 */
[----:B------:R-:W4:Y:S01]  /*22f90*/  LDL.LU R12, [R1+0x7ec] ;  /* 0x0007ec00010c7983 */ /* 0x000f220000300800 */
[----:B--2---:R-:W-:-:S03]  /*22fa0*/  IMAD R5, R2, UR7, RZ ;  /* 0x0000000702057c24 */ /* 0x004fc6000f8e02ff */
[----:B------:R-:W2:Y:S04]  /*22fb0*/  LDL.LU R2, [R1+0x7e8] ;  /* 0x0007e80001027983 */ /* 0x000ea80000300800 */
[----:B------:R-:W-:Y:S01]  /*22fc0*/  STL [R1+0x373c], R5 ;  /* 0x00373c0501007387 */ /* 0x000fe20000100800 */
[----:B---3--:R-:W-:-:S03]  /*22fd0*/  IMAD R6, R3, UR7, RZ ;  /* 0x0000000703067c24 */ /* 0x008fc6000f8e02ff */
[----:B------:R-:W3:Y:S04]  /*22fe0*/  LDL.LU R3, [R1+0x7e4] ;  /* 0x0007e40001037983 */ /* 0x000ee80000300800 */
[----:B------:R-:W-:Y:S01]  /*22ff0*/  STL [R1+0x3740], R6 ;  /* 0x0037400601007387 */ /* 0x000fe20000100800 */
[----:B-----5:R-:W-:-:S05]  /*23000*/  IMAD R7, R16, UR7, RZ ;  /* 0x0000000710077c24 */ /* 0x020fca000f8e02ff */
[----:B------:R-:W-:Y:S01]  /*23010*/  STL [R1+0x3744], R7 ;  /* 0x0037440701007387 */ /* 0x000fe20000100800 */
[----:B------:R-:W-:Y:S02]  /*23020*/  IMAD R8, R14, UR7, RZ ;  /* 0x000000070e087c24 */ /* 0x000fe4000f8e02ff */
[----:B----4-:R-:W-:-:S03]  /*23030*/  IMAD R9, R27, UR7, RZ ;  /* 0x000000071b097c24 */ /* 0x010fc6000f8e02ff */
[----:B------:R-:W-:Y:S01]  /*23040*/  STL [R1+0x3748], R8 ;  /* 0x0037480801007387 */ /* 0x000fe20000100800 */
[----:B------:R-:W-:-:S03]  /*23050*/  IMAD R10, R26, UR7, RZ ;  /* 0x000000071a0a7c24 */ /* 0x000fc6000f8e02ff */
[----:B------:R-:W-:Y:S04]  /*23060*/  STL [R1+0x374c], R9 ;  /* 0x00374c0901007387 */ /* 0x000fe80000100800 */
[----:B------:R-:W-:Y:S01]  /*23070*/  STL [R1+0x3750], R10 ;  /* 0x0037500a01007387 */ /* 0x000fe20000100800 */
[----:B------:R-:W-:-:S05]  /*23080*/  IMAD R11, R25, UR7, RZ ;  /* 0x00000007190b7c24 */ /* 0x000fca000f8e02ff */
[----:B------:R-:W-:Y:S01]  /*23090*/  STL [R1+0x3754], R11 ;  /* 0x0037540b01007387 */ /* 0x000fe20000100800 */
[----:B------:R-:W-:Y:S02]  /*230a0*/  IMAD R14, R24, UR7, RZ ;  /* 0x00000007180e7c24 */ /* 0x000fe4000f8e02ff */
[----:B------:R-:W-:-:S03]  /*230b0*/  IMAD R15, R23, UR7, RZ ;  /* 0x00000007170f7c24 */ /* 0x000fc6000f8e02ff */
[----:B------:R-:W-:Y:S04]  /*230c0*/  STL [R1+0x3758], R14 ;  /* 0x0037580e01007387 */ /* 0x000fe80000100800 */
[----:B------:R-:W-:Y:S01]  /*230d0*/  STL [R1+0x375c], R15 ;  /* 0x00375c0f01007387 */ /* 0x000fe20000100800 */
[----:B------:R-:W-:Y:S02]  /*230e0*/  IMAD R16, R22, UR7, RZ ;  /* 0x0000000716107c24 */ /* 0x000fe4000f8e02ff */
[----:B------:R-:W-:-:S03]  /*230f0*/  IMAD R17, R21, UR7, RZ ;  /* 0x0000000715117c24 */ /* 0x000fc6000f8e02ff */
[----:B------:R-:W-:Y:S01]  /*23100*/  STL [R1+0x3760], R16 ;  /* 0x0037601001007387 */ /* 0x000fe20000100800 */
[----:B------:R-:W-:-:S03]  /*23110*/  IMAD R18, R29, UR7, RZ ;  /* 0x000000071d127c24 */ /* 0x000fc6000f8e02ff */
[----:B------:R-:W-:Y:S01]  /*23120*/  STL [R1+0x3764], R17 ;  /* 0x0037641101007387 */ /* 0x000fe20000100800 */
[----:B------:R-:W-:-:S03]  /*23130*/  IMAD R19, R13, UR7, RZ ;  /* 0x000000070d137c24 */ /* 0x000fc6000f8e02ff */
[----:B------:R-:W-:Y:S04]  /*23140*/  STL [R1+0x3768], R18 ;  /* 0x0037681201007387 */ /* 0x000fe80000100800 */
[----:B------:R-:W-:Y:S01]  /*23150*/  STL [R1+0x376c], R19 ;  /* 0x00376c1301007387 */ /* 0x000fe20000100800 */
[----:B------:R-:W-:-:S03]  /*23160*/  IMAD R20, R28, UR7, RZ ;  /* 0x000000071c147c24 */ /* 0x000fc6000f8e02ff */
[----:B------:R-:W4:Y:S01]  /*23170*/  LDL.LU R28, [R1+0x7e0] ;  /* 0x0007e000011c7983 */ /* 0x000f220000300800 */
[----:B------:R-:W-:-:S03]  /*23180*/  IMAD R21, R12, UR7, RZ ;  /* 0x000000070c157c24 */ /* 0x000fc6000f8e02ff */
[----:B------:R-:W-:Y:S04]  /*23190*/  STL [R1+0x3770], R20 ;  /* 0x0037701401007387 */ /* 0x000fe80000100800 */
[----:B------:R-:W-:Y:S04]  /*231a0*/  STL [R1+0x3774], R21 ;  /* 0x0037741501007387 */ /* 0x000fe80000100800 */
[----:B------:R-:W5:Y:S01]  /*231b0*/  LDL.LU R25, [R1+0x7dc] ;  /* 0x0007dc0001197983 */ /* 0x000f620000300800 */
[----:B--2---:R-:W-:-:S05]  /*231c0*/  IMAD R22, R2, UR7, RZ ;  /* 0x0000000702167c24 */ /* 0x004fca000f8e02ff */
[----:B------:R0:W-:Y:S04]  /*231d0*/  STL [R1+0x3778], R22 ;  /* 0x0037781601007387 */ /* 0x0001e80000100800 */
[----:B------:R-:W2:Y:S04]  /*231e0*/  LDL.LU R26, [R1+0x7d8] ;  /* 0x0007d800011a7983 */ /* 0x000ea80000300800 */
[----:B------:R-:W2:Y:S04]  /*231f0*/  LDL.LU R27, [R1+0x7d4] ;  /* 0x0007d400011b7983 */ /* 0x000ea80000300800 */
[----:B0-----:R-:W2:Y:S04]  /*23200*/  LDL.LU R22, [R1+0x7d0] ;  /* 0x0007d00001167983 */ /* 0x001ea80000300800 */
[----:B------:R-:W2:Y:S04]  /*23210*/  LDL.LU R21, [R1+0x7cc] ;  /* 0x0007cc0001157983 */ /* 0x000ea80000300800 */
        /* <DEDUP_REMOVED lines=14> */
[----:B------:R-:W2:Y:S01]  /*23300*/  LDL.LU R4, [R1+0x790] ;  /* 0x0007900001047983 */ /* 0x000ea20000300800 */
[----:B---3--:R-:W-:-:S03]  /*23310*/  IMAD R23, R3, UR7, RZ ;  /* 0x0000000703177c24 */ /* 0x008fc6000f8e02ff */
[----:B------:R-:W3:Y:S04]  /*23320*/  LDL.LU R0, [R1+0x78c] ;  /* 0x00078c0001007983 */ /* 0x000ee80000300800 */
[----:B------:R-:W3:Y:S04]  /*23330*/  LDL.LU R29, [R1+0x788] ;  /* 0x00078800011d7983 */ /* 0x000ee80000300800 */
[----:B------:R-:W3:Y:S04]  /*23340*/  LDL.LU R2, [R1+0x784] ;  /* 0x0007840001027983 */ /* 0x000ee80000300800 */
[----:B------:R-:W3:Y:S04]  /*23350*/  LDL.LU R3, [R1+0x780] ;  /* 0x0007800001037983 */ /* 0x000ee80000300800 */
[----:B------:R-:W-:Y:S04]  /*23360*/  STL [R1+0x377c], R23 ;  /* 0x00377c1701007387 */ /* 0x000fe80000100800 */
[----:B------:R-:W3:Y:S04]  /*23370*/  LDL.LU R13, [R1+0x77c] ;  /* 0x00077c00010d7983 */ /* 0x000ee80000300800 */
[----:B------:R-:W3:Y:S01]  /*23380*/  LDL.LU R12, [R1+0x778] ;  /* 0x00077800010c7983 */ /* 0x000ee20000300800 */
[----:B----4-:R-:W-:-:S03]  /*23390*/  IMAD R24, R28, UR7, RZ ;  /* 0x000000071c187c24 */ /* 0x010fc6000f8e02ff */
[----:B------:R-:W4:Y:S04]  /*233a0*/  LDL.LU R28, [R1+0x774] ;  /* 0x00077400011c7983 */ /* 0x000f280000300800 */
[----:B------:R-:W-:Y:S01]  /*233b0*/  STL [R1+0x3780], R24 ;  /* 0x0037801801007387 */ /* 0x000fe20000100800 */
[----:B-----5:R-:W-:-:S05]  /*233c0*/  IMAD R25, R25, UR7, RZ ;  /* 0x0000000719197c24 */ /* 0x020fca000f8e02ff */
[----:B------:R-:W-:Y:S01]  /*233d0*/  STL [R1+0x3784], R25 ;  /* 0x0037841901007387 */ /* 0x000fe20000100800 */
[----:B--2---:R-:W-:Y:S02]  /*233e0*/  IMAD R26, R26, UR7, RZ ;  /* 0x000000071a1a7c24 */ /* 0x004fe4000f8e02ff */
[----:B------:R-:W-:Y:S02]  /*233f0*/  IMAD R27, R27, UR7, RZ ;  /* 0x000000071b1b7c24 */ /* 0x000fe4000f8e02ff */
[----:B------:R-:W-:-:S03]  /*23400*/  IMAD R22, R22, UR7, RZ ;  /* 0x0000000716167c24 */ /* 0x000fc6000f8e02ff */
[----:B------:R-:W-:Y:S01]  /*23410*/  STL.64 [R1+0x3728], R26 ;  /* 0x0037281a01007387 */ /* 0x000fe20000100a00 */
[----:B------:R-:W-:-:S03]  /*23420*/  IMAD R21, R21, UR7, RZ ;  /* 0x0000000715157c24 */ /* 0x000fc6000f8e02ff */
[----:B------:R-:W-:Y:S01]  /*23430*/  STL [R1], R22 ;  /* 0x0000001601007387 */ /* 0x000fe20000100800 */
[----:B------:R-:W-:-:S03]  /*23440*/  IMAD R20, R20, UR7, RZ ;  /* 0x0000000714147c24 */ /* 0x000fc6000f8e02ff */
[----:B------:R-:W-:Y:S01]  /*23450*/  STL [R1+0x7d0], R21 ;  /* 0x0007d01501007387 */ /* 0x000fe20000100800 */
        /* <DEDUP_REMOVED lines=27> */
[----:B------:R0:W-:Y:S01]  /*23610*/  STL [R1+0x794], R5 ;  /* 0x0007940501007387 */ /* 0x0001e20000100800 */
[----:B---3--:R-:W-:-:S03]  /*23620*/  IMAD R0, R0, UR7, RZ ;  /* 0x0000000700007c24 */ /* 0x008fc6000f8e02ff */
[----:B------:R1:W-:Y:S01]  /*23630*/  STL [R1+0x790], R4 ;  /* 0x0007900401007387 */ /* 0x0003e20000100800 */
[----:B0-----:R-:W-:-:S03]  /*23640*/  IMAD R5, R29, UR7, RZ ;  /* 0x000000071d057c24 */ /* 0x001fc6000f8e02ff */
[----:B------:R0:W-:Y:S01]  /*23650*/  STL [R1+0x838], R0 ;  /* 0x0008380001007387 */ /* 0x0001e20000100800 */
[----:B-1----:R-:W-:-:S03]  /*23660*/  IMAD R4, R2, UR7, RZ ;  /* 0x0000000702047c24 */ /* 0x002fc6000f8e02ff */
[----:B------:R1:W-:Y:S04]  /*23670*/  STL [R1+0x83c], R5 ;  /* 0x00083c0501007387 */ /* 0x0003e80000100800 */
[----:B------:R-:W2:Y:S01]  /*23680*/  LDL.LU R2, [R1+0x770] ;  /* 0x0007700001027983 */ /* 0x000ea20000300800 */
[----:B0-----:R-:W-:-:S03]  /*23690*/  IMAD R0, R3, UR7, RZ ;  /* 0x0000000703007c24 */ /* 0x001fc6000f8e02ff */
[----:B------:R0:W-:Y:S01]  /*236a0*/  STL [R1+0x784], R4 ;  /* 0x0007840401007387 */ /* 0x0001e20000100800 */
[----:B-1----:R-:W-:-:S03]  /*236b0*/  IMAD R5, R13, UR7, RZ ;  /* 0x000000070d057c24 */ /* 0x002fc6000f8e02ff */
[----:B------:R-:W3:Y:S04]  /*236c0*/  LDL.LU R3, [R1+0x76c] ;  /* 0x00076c0001037983 */ /* 0x000ee80000300800 */
[----:B------:R4:W-:Y:S01]  /*236d0*/  STL [R1+0x780], R0 ;  /* 0x0007800001007387 */ /* 0x0009e20000100800 */
[----:B0-----:R-:W-:-:S03]  /*236e0*/  IMAD R4, R12, UR7, RZ ;  /* 0x000000070c047c24 */ /* 0x001fc6000f8e02ff */
[----:B------:R0:W-:Y:S04]  /*236f0*/  STL [R1+0x850], R5 ;  /* 0x0008500501007387 */ /* 0x0001e80000100800 */
[----:B------:R-:W5:Y:S04]  /*23700*/  LDL.LU R26, [R1+0x768] ;  /* 0x00076800011a7983 */ /* 0x000f680000300800 */
[----:B------:R1:W-:Y:S04]  /*23710*/  STL [R1+0x854], R4 ;  /* 0x0008540401007387 */ /* 0x0003e80000100800 */
[----:B------:R-:W5:Y:S01]  /*23720*/  LDL.LU R27, [R1+0x764] ;  /* 0x00076400011b7983 */ /* 0x000f620000300800 */
[----:B----4-:R-:W-:-:S05]  /*23730*/  IMAD R0, R28, UR7, RZ ;  /* 0x000000071c007c24 */ /* 0x010fca000f8e02ff */
[----:B------:R4:W-:Y:S04]  /*23740*/  STL [R1+0x860], R0 ;  /* 0x0008600001007387 */ /* 0x0009e80000100800 */
[----:B------:R-:W5:Y:S04]  /*23750*/  LDL.LU R25, [R1+0x760] ;  /* 0x0007600001197983 */ /* 0x000f680000300800 */
        /* <DEDUP_REMOVED lines=17> */
[----:B0-----:R-:W5:Y:S04]  /*23870*/  LDL.LU R5, [R1+0x718] ;  /* 0x0007180001057983 */ /* 0x001f680000300800 */
[----:B-1----:R-:W5:Y:S04]  /*23880*/  LDL.LU R4, [R1+0x714] ;  /* 0x0007140001047983 */ /* 0x002f680000300800 */
[----:B----4-:R-:W4:Y:S04]  /*23890*/  LDL.LU R0, [R1+0x710] ;  /* 0x0007100001007983 */ /* 0x010f280000300800 */
[----:B------:R-:W4:Y:S04]  /*238a0*/  LDL.LU R29, [R1+0x70c] ;  /* 0x00070c00011d7983 */ /* 0x000f280000300800 */
[----:B------:R-:W4:Y:S04]  /*238b0*/  LDL.LU R12, [R1+0x708] ;  /* 0x00070800010c7983 */ /* 0x000f280000300800 */
[----:B------:R-:W4:Y:S04]  /*238c0*/  LDL.LU R28, [R1+0x704] ;  /* 0x00070400011c7983 */ /* 0x000f280000300800 */
[----:B------:R-:W4:Y:S01]  /*238d0*/  LDL.LU R13, [R1+0x700] ;  /* 0x00070000010d7983 */ /* 0x000f220000300800 */
[----:B--2---:R-:W-:-:S05]  /*238e0*/  IMAD R2, R2, UR7, RZ ;  /* 0x0000000702027c24 */ /* 0x004fca000f8e02ff */
[----:B------:R0:W-:Y:S01]  /*238f0*/  STL [R1+0x864], R2 ;  /* 0x0008640201007387 */ /* 0x0001e20000100800 */
[----:B---3--:R-:W-:-:S03]  /*23900*/  IMAD R3, R3, UR7, RZ ;  /* 0x0000000703037c24 */ /* 0x008fc6000f8e02ff */
[----:B0-----:R-:W2:Y:S04]  /*23910*/  LDL.LU R2, [R1+0x6fc] ;  /* 0x0006fc0001027983 */ /* 0x001ea80000300800 */
[----:B------:R0:W-:Y:S01]  /*23920*/  STL [R1+0x76c], R3 ;  /* 0x00076c0301007387 */ /* 0x0001e20000100800 */
[----:B-----5:R-:W-:-:S03]  /*23930*/  IMAD R26, R26, UR7, RZ ;  /* 0x000000071a1a7c24 */ /* 0x020fc6000f8e02ff */
[----:B0-----:R-:W3:Y:S04]  /*23940*/  LDL.LU R3, [R1+0x6f8] ;  /* 0x0006f80001037983 */ /* 0x001ee80000300800 */
[----:B------:R0:W-:Y:S02]  /*23950*/  STL [R1+0x768], R26 ;  /* 0x0007681a01007387 */ /* 0x0001e40000100800 */
[----:B0-----:R-:W-:-:S05]  /*23960*/  IMAD R26, R27, UR7, RZ ;  /* 0x000000071b1a7c24 */ /* 0x001fca000f8e02ff */
[----:B------:R-:W-:Y:S01]  /*23970*/  STL [R1+0x878], R26 ;  /* 0x0008781a01007387 */ /* 0x000fe20000100800 */
[----:B------:R-:W-:Y:S02]  /*23980*/  IMAD R25, R25, UR7, RZ ;  /* 0x0000000719197c24 */ /* 0x000fe4000f8e02ff */
        /* <DEDUP_REMOVED lines=38> */
[----:B----4-:R-:W-:-:S03]  /*23bf0*/  IMAD R0, R0, UR7, RZ ;  /* 0x0000000700007c24 */ /* 0x010fc6000f8e02ff */
[----:B------:R1:W-:Y:S01]  /*23c00*/  STL [R1+0x8f0], R4 ;  /* 0x0008f00401007387 */ /* 0x0003e20000100800 */
[----:B0-----:R-:W-:-:S03]  /*23c10*/  IMAD R5, R29, UR7, RZ ;  /* 0x000000071d057c24 */ /* 0x001fc6000f8e02ff */
[----:B------:R0:W-:Y:S01]  /*23c20*/  STL [R1+0x8f4], R0 ;  /* 0x0008f40001007387 */ /* 0x0001e20000100800 */
[----:B-1----:R-:W-:-:S03]  /*23c30*/  IMAD R4, R12, UR7, RZ ;  /* 0x000000070c047c24 */ /* 0x002fc6000f8e02ff */
[----:B------:R-:W-:Y:S04]  /*23c40*/  STL [R1+0x908], R5 ;  /* 0x0009080501007387 */ /* 0x000fe80000100800 */
[----:B------:R-:W4:Y:S01]  /*23c50*/  LDL.LU R12, [R1+0x6f4] ;  /* 0x0006f400010c7983 */ /* 0x000f220000300800 */
[----:B0-----:R-:W-:-:S03]  /*23c60*/  IMAD R0, R28, UR7, RZ ;  /* 0x000000071c007c24 */ /* 0x001fc6000f8e02ff */
[----:B------:R0:W-:Y:S04]  /*23c70*/  STL [R1+0x90c], R4 ;  /* 0x00090c0401007387 */ /* 0x0001e80000100800 */
[----:B------:R-:W5:Y:S01]  /*23c80*/  LDL.LU R28, [R1+0x6f0] ;  /* 0x0006f000011c7983 */ /* 0x000f620000300800 */
[----:B0-----:R-:W-:-:S03]  /*23c90*/  IMAD R4, R13, UR7, RZ ;  /* 0x000000070d047c24 */ /* 0x001fc6000f8e02ff */
[----:B------:R3:W-:Y:S04]  /*23ca0*/  STL [R1+0x704], R0 ;  /* 0x0007040001007387 */ /* 0x0007e80000100800 */
[----:B------:R0:W-:Y:S04]  /*23cb0*/  STL [R1+0x700], R4 ;  /* 0x0007000401007387 */ /* 0x0001e80000100800 */
[----:B------:R-:W5:Y:S01]  /*23cc0*/  LDL.LU R26, [R1+0x6ec] ;  /* 0x0006ec00011a7983 */ /* 0x000f620000300800 */
[----:B--2---:R-:W-:-:S05]  /*23cd0*/  IMAD R2, R2, UR7, RZ ;  /* 0x0000000702027c24 */ /* 0x004fca000f8e02ff */
[----:B------:R-:W-:Y:S04]  /*23ce0*/  STL [R1+0x918], R2 ;  /* 0x0009180201007387 */ /* 0x000fe80000100800 */
[----:B------:R-:W2:Y:S01]  /*23cf0*/  LDL.LU R27, [R1+0x6e8] ;  /* 0x0006e800011b7983 */ /* 0x000ea20000300800 */
[----:B---3--:R-:W-:-:S05]  /*23d00*/  IMAD R0, R3, UR7, RZ ;  /* 0x0000000703007c24 */ /* 0x008fca000f8e02ff */
        /* <DEDUP_REMOVED lines=21> */
[----:B-1----:R-:W3:Y:S04]  /*23e60*/  LDL.LU R0, [R1+0x694] ;  /* 0x0006940001007983 */ /* 0x002ee80000300800 */
[----:B------:R-:W3:Y:S04]  /*23e70*/  LDL.LU R29, [R1+0x690] ;  /* 0x00069000011d7983 */ /* 0x000ee80000300800 */
[----:B------:R-:W3:Y:S04]  /*23e80*/  LDL.LU R2, [R1+0x68c] ;  /* 0x00068c0001027983 */ /* 0x000ee80000300800 */
[----:B------:R-:W3:Y:S04]  /*23e90*/  LDL.LU R3, [R1+0x688] ;  /* 0x0006880001037983 */ /* 0x000ee80000300800 */
[----:B------:R-:W3:Y:S01]  /*23ea0*/  LDL.LU R13, [R1+0x684] ;  /* 0x00068400010d7983 */ /* 0x000ee20000300800 */
[----:B----4-:R-:W-:-:S05]  /*23eb0*/  IMAD R12, R12, UR7, RZ ;  /* 0x000000070c0c7c24 */ /* 0x010fca000f8e02ff */
[----:B------:R0:W-:Y:S01]  /*23ec0*/  STL [R1+0x6f4], R12 ;  /* 0x0006f40c01007387 */ /* 0x0001e20000100800 */
[----:B-----5:R-:W-:-:S03]  /*23ed0*/  IMAD R28, R28, UR7, RZ ;  /* 0x000000071c1c7c24 */ /* 0x020fc6000f8e02ff */
[----:B0-----:R-:W4:Y:S04]  /*23ee0*/  LDL.LU R12, [R1+0x680] ;  /* 0x00068000010c7983 */ /* 0x001f280000300800 */
[----:B------:R0:W-:Y:S04]  /*23ef0*/  STL [R1+0x6f0], R28 ;  /* 0x0006f01c01007387 */ /* 0x0001e80000100800 */
[----:B0-----:R-:W5:Y:S01]  /*23f00*/  LDL.LU R28, [R1+0x67c] ;  /* 0x00067c00011c7983 */ /* 0x001f620000300800 */
[----:B------:R-:W-:-:S05]  /*23f10*/  IMAD R26, R26, UR7, RZ ;  /* 0x000000071a1a7c24 */ /* 0x000fca000f8e02ff */
[----:B------:R2:W-:Y:S02]  /*23f20*/  STL [R1+0x930], R26 ;  /* 0x0009301a01007387 */ /* 0x0005e40000100800 */
[----:B--2---:R-:W-:-:S05]  /*23f30*/  IMAD R26, R27, UR7, RZ ;  /* 0x000000071b1a7c24 */ /* 0x004fca000f8e02ff */
[----:B------:R-:W-:Y:S01]  /*23f40*/  STL [R1+0x934], R26 ;  /* 0x0009341a01007387 */ /* 0x000fe20000100800 */
[----:B---3--:R-:W-:Y:S02]  /*23f50*/  IMAD R25, R25, UR7, RZ ;  /* 0x0000000719197c24 */ /* 0x008fe4000f8e02ff */
        /* <DEDUP_REMOVED lines=38> */
[----:B------:R-:W-:-:S03]  /*241c0*/  IMAD R0, R0, UR7, RZ ;  /* 0x0000000700007c24 */ /* 0x000fc6000f8e02ff */
        /* <DEDUP_REMOVED lines=10> */
[----:B------:R5:W-:Y:S04]  /*24270*/  STL [R1+0x9fc], R0 ;  /* 0x0009fc0001007387 */ /* 0x000be80000100800 */
[----:B------:R0:W-:Y:S04]  /*24280*/  STL [R1+0xa10], R5 ;  /* 0x000a100501007387 */ /* 0x0001e80000100800 */
[----:B------:R-:W3:Y:S01]  /*24290*/  LDL.LU R26, [R1+0x670] ;  /* 0x00067000011a7983 */ /* 0x000ee20000300800 */
[----:B----4-:R-:W-:-:S05]  /*242a0*/  IMAD R4, R12, UR7, RZ ;  /* 0x000000070c047c24 */ /* 0x010fca000f8e02ff */
[----:B------:R1:W-:Y:S04]  /*242b0*/  STL [R1+0xa14], R4 ;  /* 0x000a140401007387 */ /* 0x0003e80000100800 */
[----:B------:R-:W4:Y:S01]  /*242c0*/  LDL.LU R27, [R1+0x66c] ;  /* 0x00066c00011b7983 */ /* 0x000f220000300800 */
[----:B-----5:R-:W-:-:S05]  /*242d0*/  IMAD R0, R28, UR7, RZ ;  /* 0x000000071c007c24 */ /* 0x020fca000f8e02ff */
[----:B------:R5:W-:Y:S04]  /*242e0*/  STL [R1+0xa28], R0 ;  /* 0x000a280001007387 */ /* 0x000be80000100800 */
        /* <DEDUP_REMOVED lines=18> */
[----:B0-----:R-:W4:Y:S04]  /*24410*/  LDL.LU R5, [R1+0x620] ;  /* 0x0006200001057983 */ /* 0x001f280000300800 */
[----:B-1----:R-:W4:Y:S04]  /*24420*/  LDL.LU R4, [R1+0x61c] ;  /* 0x00061c0001047983 */ /* 0x002f280000300800 */
[----:B-----5:R-:W5:Y:S04]  /*24430*/  LDL.LU R0, [R1+0x618] ;  /* 0x0006180001007983 */ /* 0x020f680000300800 */
[----:B------:R-:W5:Y:S04]  /*24440*/  LDL.LU R29, [R1+0x614] ;  /* 0x00061400011d7983 */ /* 0x000f680000300800 */
[----:B------:R-:W5:Y:S04]  /*24450*/  LDL.LU R12, [R1+0x610] ;  /* 0x00061000010c7983 */ /* 0x000f680000300800 */
[----:B------:R-:W5:Y:S04]  /*24460*/  LDL.LU R28, [R1+0x60c] ;  /* 0x00060c00011c7983 */ /* 0x000f680000300800 */
[----:B------:R-:W5:Y:S01]  /*24470*/  LDL.LU R13, [R1+0x608] ;  /* 0x00060800010d7983 */ /* 0x000f620000300800 */
[----:B--2---:R-:W-:-:S05]  /*24480*/  IMAD R2, R2, UR7, RZ ;  /* 0x0000000702027c24 */ /* 0x004fca000f8e02ff */
[----:B------:R0:W-:Y:S01]  /*24490*/  STL [R1+0xa2c], R2 ;  /* 0x000a2c0201007387 */ /* 0x0001e20000100800 */
[----:B---3--:R-:W-:-:S03]  /*244a0*/  IMAD R3, R3, UR7, RZ ;  /* 0x0000000703037c24 */ /* 0x008fc6000f8e02ff */
[----:B0-----:R-:W2:Y:S04]  /*244b0*/  LDL.LU R2, [R1+0x604] ;  /* 0x0006040001027983 */ /* 0x001ea80000300800 */
[----:B------:R0:W-:Y:S01]  /*244c0*/  STL [R1+0xa38], R3 ;  /* 0x000a380301007387 */ /* 0x0001e20000100800 */
[----:B------:R-:W-:-:S03]  /*244d0*/  IMAD R26, R26, UR7, RZ ;  /* 0x000000071a1a7c24 */ /* 0x000fc6000f8e02ff */
[----:B0-----:R-:W3:Y:S04]  /*244e0*/  LDL.LU R3, [R1+0x600] ;  /* 0x0006000001037983 */ /* 0x001ee80000300800 */
[----:B------:R4:W-:Y:S02]  /*244f0*/  STL [R1+0xa3c], R26 ;  /* 0x000a3c1a01007387 */ /* 0x0009e40000100800 */
[----:B----4-:R-:W-:-:S05]  /*24500*/  IMAD R26, R27, UR7, RZ ;  /* 0x000000071b1a7c24 */ /* 0x010fca000f8e02ff */
        /* <DEDUP_REMOVED lines=40> */
[----:B-----5:R-:W-:-:S03]  /*24790*/  IMAD R0, R0, UR7, RZ ;  /* 0x0000000700007c24 */ /* 0x020fc6000f8e02ff */
        /* <DEDUP_REMOVED lines=511> */
[----:B0-----:R-:W2:Y:S01]  /*26790*/  LDL.LU R2, [R1+0x318] ;  /* 0x0003180001027983 */ /* 0x001ea20000300800 */
[----:B------:R-:W-:-:S03]  /*267a0*/  IMAD R26, R26, UR7, RZ ;  /* 0x000000071a1a7c24 */ /* 0x000fc6000f8e02ff */
[----:B------:R0:W-:Y:S04]  /*267b0*/  STL [R1+0x1200], R3 ;  /* 0x0012000301007387 */ /* 0x0001e80000100800 */
        /* <DEDUP_REMOVED lines=144> */
[----:B------:R-:W-:Y:S01]  /*270c0*/  STL [R1+0x12e0], R4 ;  /* 0x0012e00401007387 */ /* 0x000fe20000100800 */
[----:B-1----:R-:W-:-:S03]  /*270d0*/  IMAD R5, R13, UR7, RZ ;  /* 0x000000070d057c24 */ /* 0x002fc6000f8e02ff */
[----:B------:R-:W3:Y:S04]  /*270e0*/  LDL.LU R3, [R1+0x290] ;  /* 0x0002900001037983 */ /* 0x000ee80000300800 */
[----:B------:R5:W-:Y:S04]  /*270f0*/  STL [R1+0x12e4], R0 ;  /* 0x0012e40001007387 */ /* 0x000be80000100800 */
[----:B------:R0:W-:Y:S01]  /*27100*/  STL [R1+0x12e8], R5 ;  /* 0x0012e80501007387 */ /* 0x0001e20000100800 */
[----:B-----5:R-:W-:-:S03]  /*27110*/  IMAD R0, R28, UR7, RZ ;  /* 0x000000071c007c24 */ /* 0x020fc6000f8e02ff */
[----:B------:R-:W5:Y:S01]  /*27120*/  LDL.LU R28, [R1+0x28c] ;  /* 0x00028c00011c7983 */ /* 0x000f620000300800 */
[----:B----4-:R-:W-:-:S05]  /*27130*/  IMAD R4, R12, UR7, RZ ;  /* 0x000000070c047c24 */ /* 0x010fca000f8e02ff */
[----:B------:R1:W-:Y:S04]  /*27140*/  STL [R1+0x12ec], R4 ;  /* 0x0012ec0401007387 */ /* 0x0003e80000100800 */
[----:B------:R-:W4:Y:S04]  /*27150*/  LDL.LU R26, [R1+0x288] ;  /* 0x00028800011a7983 */ /* 0x000f280000300800 */
        /* <DEDUP_REMOVED lines=30> */
[----:B------:R0:W-:Y:S04]  /*27340*/  STL [R1+0x12f8], R3 ;  /* 0x0012f80301007387 */ /* 0x0001e80000100800 */
[----:B0-----:R-:W3:Y:S01]  /*27350*/  LDL.LU R3, [R1+0x218] ;  /* 0x0002180001037983 */ /* 0x001ee20000300800 */
[----:B-----5:R-:W-:-:S05]  /*27360*/  IMAD R28, R28, UR7, RZ ;  /* 0x000000071c1c7c24 */ /* 0x020fca000f8e02ff */
[----:B------:R0:W-:Y:S04]  /*27370*/  STL [R1+0x12fc], R28 ;  /* 0x0012fc1c01007387 */ /* 0x0001e80000100800 */
[----:B0-----:R-:W5:Y:S01]  /*27380*/  LDL.LU R28, [R1+0x37a8] ;  /* 0x0037a800011c7983 */ /* 0x001f620000300800 */
[----:B----4-:R-:W-:-:S05]  /*27390*/  IMAD R26, R26, UR7, RZ ;  /* 0x000000071a1a7c24 */ /* 0x010fca000f8e02ff */
[----:B------:R0:W-:Y:S02]  /*273a0*/  STL [R1+0xb3c], R26 ;  /* 0x000b3c1a01007387 */ /* 0x0001e40000100800 */
[----:B0-----:R-:W-:Y:S02]  /*273b0*/  IMAD R26, R27, UR7, RZ ;  /* 0x000000071b1a7c24 */ /* 0x001fe4000f8e02ff */
[----:B------:R-:W-:-:S03]  /*273c0*/  IMAD R27, R25, UR7, RZ ;  /* 0x00000007191b7c24 */ /* 0x000fc6000f8e02ff */
[----:B------:R0:W-:Y:S01]  /*273d0*/  STL [R1+0xb38], R26 ;  /* 0x000b381a01007387 */ /* 0x0001e20000100800 */
[----:B------:R-:W-:Y:S02]  /*273e0*/  IMAD R25, R23, UR7, RZ ;  /* 0x0000000717197c24 */ /* 0x000fe4000f8e02ff */
[----:B------:R-:W-:Y:S01]  /*273f0*/  IMAD R23, R21, UR7, RZ ;  /* 0x0000000715177c24 */ /* 0x000fe2000f8e02ff */
[----:B------:R-:W-:Y:S01]  /*27400*/  STL [R1+0xb24], R27 ;  /* 0x000b241b01007387 */ /* 0x000fe20000100800 */
[----:B0-----:R-:W-:Y:S02]  /*27410*/  IMAD R26, R24, UR7, RZ ;  /* 0x00000007181a7c24 */ /* 0x001fe4000f8e02ff */
[----:B------:R-:W-:Y:S02]  /*27420*/  IMAD R24, R22, UR7, RZ ;  /* 0x0000000716187c24 */ /* 0x000fe4000f8e02ff */
[----:B------:R-:W-:Y:S01]  /*27430*/  IMAD R22, R20, UR7, RZ ;  /* 0x0000000714167c24 */ /* 0x000fe2000f8e02ff */
[----:B------:R-:W-:Y:S01]  /*27440*/  STL [R1+0xb20], R26 ;  /* 0x000b201a01007387 */ /* 0x000fe20000100800 */
[----:B------:R-:W-:-:S02]  /*27450*/  IMAD R21, R19, UR7, RZ ;  /* 0x0000000713157c24 */ /* 0x000fc4000f8e02ff */
[----:B------:R-:W-:Y:S01]  /*27460*/  IMAD R20, R18, UR7, RZ ;  /* 0x0000000712147c24 */ /* 0x000fe2000f8e02ff */
[----:B------:R-:W-:Y:S01]  /*27470*/  STL [R1+0xafc], R25 ;  /* 0x000afc1901007387 */ /* 0x000fe20000100800 */
[----:B------:R-:W-:Y:S02]  /*27480*/  IMAD R19, R17, UR7, RZ ;  /* 0x0000000711137c24 */ /* 0x000fe4000f8e02ff */
[----:B------:R-:W-:Y:S01]  /*27490*/  IMAD R18, R16, UR7, RZ ;  /* 0x0000000710127c24 */ /* 0x000fe2000f8e02ff */
        /* <DEDUP_REMOVED lines=24> */
[----:B------:R-:W-:Y:S04]  /*27620*/  STL [R1+0xa18], R10 ;  /* 0x000a180a01007387 */ /* 0x000fe80000100800 */
[----:B------:R-:W-:Y:S04]  /*27630*/  STL [R1+0xa04], R9 ;  /* 0x000a040901007387 */ /* 0x000fe80000100800 */
[----:B------:R-:W-:Y:S01]  /*27640*/  STL [R1+0xa00], R8 ;  /* 0x000a000801007387 */ /* 0x000fe20000100800 */
[----:B------:R-:W-:-:S03]  /*27650*/  IMAD R0, R13, UR7, RZ ;  /* 0x000000070d007c24 */ /* 0x000fc6000f8e02ff */
[----:B------:R-:W-:Y:S04]  /*27660*/  STL [R1+0x9dc], R7 ;  /* 0x0009dc0701007387 */ /* 0x000fe80000100800 */
[----:B------:R-:W-:Y:S04]  /*27670*/  STL [R1+0x9d8], R6 ;  /* 0x0009d80601007387 */ /* 0x000fe80000100800 */
[----:B------:R-:W-:Y:S04]  /*27680*/  STL [R1+0x9b4], R5 ;  /* 0x0009b40501007387 */ /* 0x000fe80000100800 */
[----:B------:R0:W-:Y:S02]  /*27690*/  STL [R1+0x9b0], R4 ;  /* 0x0009b00401007387 */ /* 0x0001e40000100800 */
[----:B0-----:R-:W-:-:S02]  /*276a0*/  IMAD R4, R12, UR7, RZ ;  /* 0x000000070c047c24 */ /* 0x001fc4000f8e02ff */
[----:B-----5:R-:W-:-:S05]  /*276b0*/  IMAD R28, R28, UR7, RZ ;  /* 0x000000071c1c7c24 */ /* 0x020fca000f8e02ff */
[----:B------:R0:W-:Y:S04]  /*276c0*/  STL [R1+0x3788], R28 ;  /* 0x0037881c01007387 */ /* 0x0001e80000100800 */
[----:B------:R3:W-:Y:S04]  /*276d0*/  STL [R1+0x98c], R0 ;  /* 0x00098c0001007387 */ /* 0x0007e80000100800 */
[----:B------:R-:W-:Y:S04]  /*276e0*/  STL [R1+0x974], R4 ;  /* 0x0009740401007387 */ /* 0x000fe80000100800 */
[----:B0-----:R-:W4:Y:S01]  /*276f0*/  LDL.LU R28, [R1+0x20c] ;  /* 0x00020c00011c7983 */ /* 0x001f220000300800 */
[----:B--2---:R-:W-:-:S02]  /*27700*/  IMAD R2, R2, UR7, RZ ;  /* 0x0000000702027c24 */ /* 0x004fc4000f8e02ff */
[----:B---3--:R-:W-:-:S03]  /*27710*/  IMAD R0, R3, UR7, RZ ;  /* 0x0000000703007c24 */ /* 0x008fc6000f8e02ff */
[----:B------:R-:W-:Y:S04]  /*27720*/  STL [R1+0x970], R2 ;  /* 0x0009700201007387 */ /* 0x000fe80000100800 */
[----:B----4-:R0:W-:Y:S04]  /*27730*/  STL [R1+0x37a0], R28 ;  /* 0x0037a01c01007387 */ /* 0x0101e80000100800 */
[----:B------:R-:W-:Y:S04]  /*27740*/  STL [R1+0x94c], R0 ;  /* 0x00094c0001007387 */ /* 0x000fe80000100800 */
        /* <DEDUP_REMOVED lines=31> */
[----:B--2---:R-:W-:-:S05]  /*27940*/  IMAD R28, R28, UR7, RZ ;  /* 0x000000071c1c7c24 */ /* 0x004fca000f8e02ff */
[----:B------:R0:W-:Y:S04]  /*27950*/  STL [R1+0x948], R28 ;  /* 0x0009481c01007387 */ /* 0x0001e80000100800 */
[----:B0-----:R-:W2:Y:S02]  /*27960*/  LDL.LU R28, [R1+0x37a4] ;  /* 0x0037a400011c7983 */ /* 0x001ea40000300800 */
[----:B--2---:R-:W-:-:S05]  /*27970*/  IMAD R28, R28, UR7, RZ ;  /* 0x000000071c1c7c24 */ /* 0x004fca000f8e02ff */
[----:B------:R0:W-:Y:S04]  /*27980*/  STL [R1+0x924], R28 ;  /* 0x0009241c01007387 */ /* 0x0001e80000100800 */
[----:B0-----:R-:W2:Y:S01]  /*27990*/  LDL.LU R28, [R1+0x37a0] ;  /* 0x0037a000011c7983 */ /* 0x001ea20000300800 */
[----:B----4-:R-:W-:Y:S02]  /*279a0*/  IMAD R27, R27, UR7, RZ ;  /* 0x000000071b1b7c24 */ /* 0x010fe4000f8e02ff */
[----:B---3--:R-:W-:Y:S02]  /*279b0*/  IMAD R5, R5, UR7, RZ ;  /* 0x0000000705057c24 */ /* 0x008fe4000f8e02ff */
[----:B--2---:R-:W-:-:S05]  /*279c0*/  IMAD R28, R28, UR7, RZ ;  /* 0x000000071c1c7c24 */ /* 0x004fca000f8e02ff */
[----:B------:R0:W-:Y:S02]  /*279d0*/  STL [R1+0x920], R28 ;  /* 0x0009201c01007387 */ /* 0x0001e40000100800 */
[----:B0-----:R-:W-:Y:S02]  /*279e0*/  IMAD R28, R26, UR7, RZ ;  /* 0x000000071a1c7c24 */ /* 0x001fe4000f8e02ff */
[----:B-----5:R-:W-:Y:S02]  /*279f0*/  IMAD R26, R25, UR7, RZ ;  /* 0x00000007191a7c24 */ /* 0x020fe4000f8e02ff */
[----:B------:R-:W-:Y:S01]  /*27a00*/  IMAD R25, R24, UR7, RZ ;  /* 0x0000000718197c24 */ /* 0x000fe2000f8e02ff */
[----:B------:R-:W-:Y:S01]  /*27a10*/  STL [R1+0x8fc], R28 ;  /* 0x0008fc1c01007387 */ /* 0x000fe20000100800 */
        /* <DEDUP_REMOVED lines=34> */
[----:B------:R-:W-:Y:S04]  /*27c40*/  STL [R1+0x7d8], R9 ;  /* 0x0007d80901007387 */ /* 0x000fe80000100800 */
[----:B------:R-:W-:Y:S01]  /*27c50*/  STL [R1+0x7b4], R8 ;  /* 0x0007b40801007387 */ /* 0x000fe20000100800 */
[----:B------:R-:W-:-:S03]  /*27c60*/  IMAD R0, R13, UR7, RZ ;  /* 0x000000070d007c24 */ /* 0x000fc6000f8e02ff */
[----:B------:R-:W-:Y:S04]  /*27c70*/  STL [R1+0x7b0], R7 ;  /* 0x0007b00701007387 */ /* 0x000fe80000100800 */
[----:B------:R0:W-:Y:S04]  /*27c80*/  STL [R1+0x79c], R5 ;  /* 0x00079c0501007387 */ /* 0x0001e80000100800 */
[----:B------:R-:W-:Y:S04]  /*27c90*/  STL [R1+0x798], R6 ;  /* 0x0007980601007387 */ /* 0x000fe80000100800 */
[----:B------:R1:W-:Y:S01]  /*27ca0*/  STL [R1+0x774], R4 ;  /* 0x0007740401007387 */ /* 0x0003e20000100800 */
[----:B0-----:R-:W-:-:S05]  /*27cb0*/  IMAD R5, R29, UR7, RZ ;  /* 0x000000071d057c24 */ /* 0x001fca000f8e02ff */
[----:B------:R-:W-:Y:S01]  /*27cc0*/  STL [R1+0x770], R5 ;  /* 0x0007700501007387 */ /* 0x000fe20000100800 */
[----:B-1----:R-:W-:-:S03]  /*27cd0*/  IMAD R4, R12, UR7, RZ ;  /* 0x000000070c047c24 */ /* 0x002fc6000f8e02ff */
[----:B------:R0:W-:Y:S04]  /*27ce0*/  STL [R1+0x74c], R0 ;  /* 0x00074c0001007387 */ /* 0x0001e80000100800 */
[----:B------:R-:W-:Y:S04]  /*27cf0*/  STL [R1+0x748], R4 ;  /* 0x0007480401007387 */ /* 0x000fe80000100800 */
[----:B------:R-:W2:Y:S01]  /*27d00*/  LDL.LU R28, [R1+0x190] ;  /* 0x00019000011c7983 */ /* 0x000ea20000300800 */
[----:B------:R-:W-:Y:S02]  /*27d10*/  IMAD R2, R2, UR7, RZ ;  /* 0x0000000702027c24 */ /* 0x000fe4000f8e02ff */
[----:B0-----:R-:W-:-:S03]  /*27d20*/  IMAD R0, R3, UR7, RZ ;  /* 0x0000000703007c24 */ /* 0x001fc6000f8e02ff */
[----:B------:R-:W-:Y:S04]  /*27d30*/  STL [R1+0x724], R2 ;  /* 0x0007240201007387 */ /* 0x000fe80000100800 */
[----:B--2---:R0:W-:Y:S04]  /*27d40*/  STL [R1+0x3798], R28 ;  /* 0x0037981c01007387 */ /* 0x0041e80000100800 */
        /* <DEDUP_REMOVED lines=180> */
[----:B------:R-:W-:Y:S04]  /*28890*/  STL [R1+0x344], R7 ;  /* 0x0003440701007387 */ /* 0x000fe80000100800 */
[----:B------:R-:W-:Y:S04]  /*288a0*/  STL [R1+0x340], R6 ;  /* 0x0003400601007387 */ /* 0x000fe80000100800 */
[----:B------:R0:W-:Y:S04]  /*288b0*/  STL [R1+0x31c], R5 ;  /* 0x00031c0501007387 */ /* 0x0001e80000100800 */
[----:B------:R1:W-:Y:S04]  /*288c0*/  STL [R1+0x318], R0 ;  /* 0x0003180001007387 */ /* 0x0003e80000100800 */
[----:B------:R2:W-:Y:S01]  /*288d0*/  STL [R1+0x2f4], R4 ;  /* 0x0002f40401007387 */ /* 0x0005e20000100800 */
[----:B0-----:R-:W-:-:S02]  /*288e0*/  IMAD R5, R13, UR7, RZ ;  /* 0x000000070d057c24 */ /* 0x001fc4000f8e02ff */
[----:B-1----:R-:W-:-:S03]  /*288f0*/  IMAD R0, R12, UR7, RZ ;  /* 0x000000070c007c24 */ /* 0x002fc6000f8e02ff */
[----:B------:R-:W-:Y:S01]  /*28900*/  STL [R1+0x2f0], R5 ;  /* 0x0002f00501007387 */ /* 0x000fe20000100800 */
[----:B--2---:R-:W-:-:S03]  /*28910*/  IMAD R4, R2, UR7, RZ ;  /* 0x0000000702047c24 */ /* 0x004fc6000f8e02ff */
[----:B------:R0:W-:Y:S04]  /*28920*/  STL [R1+0x2cc], R0 ;  /* 0x0002cc0001007387 */ /* 0x0001e80000100800 */
[----:B0-----:R-:W2:Y:S04]  /*28930*/  LDL.LU R0, [R1+0x9c] ;  /* 0x00009c0001007983 */ /* 0x001ea80000300800 */
[----:B------:R-:W-:Y:S04]  /*28940*/  STL [R1+0x2c8], R4 ;  /* 0x0002c80401007387 */ /* 0x000fe80000100800 */
[----:B------:R-:W3:Y:S01]  /*28950*/  LDL.LU R28, [R1+0x94] ;  /* 0x00009400011c7983 */ /* 0x000ee20000300800 */
[----:B------:R-:W-:-:S05]  /*28960*/  IMAD R2, R3, UR7, RZ ;  /* 0x0000000703027c24 */ /* 0x000fca000f8e02ff */
[----:B------:R-:W-:Y:S04]  /*28970*/  STL [R1+0x2b4], R2 ;  /* 0x0002b40201007387 */ /* 0x000fe80000100800 */
[----:B---3--:R0:W-:Y:S04]  /*28980*/  STL [R1+0x378c], R28 ;  /* 0x00378c1c01007387 */ /* 0x0081e80000100800 */
[----:B0-----:R-:W3:Y:S04]  /*28990*/  LDL.LU R28, [R1+0x98] ;  /* 0x00009800011c7983 */ /* 0x001ee80000300800 */
[----:B------:R-:W4:Y:S04]  /*289a0*/  LDL.LU R25, [R1+0x90] ;  /* 0x0000900001197983 */ /* 0x000f280000300800 */
[----:B------:R-:W5:Y:S04]  /*289b0*/  LDL.LU R24, [R1+0x8c] ;  /* 0x00008c0001187983 */ /* 0x000f680000300800 */
[----:B------:R-:W4:Y:S04]  /*289c0*/  LDL.LU R23, [R1+0x88] ;  /* 0x0000880001177983 */ /* 0x000f280000300800 */
[----:B------:R-:W4:Y:S04]  /*289d0*/  LDL.LU R22, [R1+0x84] ;  /* 0x0000840001167983 */ /* 0x000f280000300800 */
        /* <DEDUP_REMOVED lines=14> */
[----:B------:R-:W5:Y:S01]  /*28ac0*/  LDL.LU R5, [R1+0x44] ;  /* 0x0000440001057983 */ /* 0x000f620000300800 */
[----:B--2---:R-:W-:-:S03]  /*28ad0*/  IMAD R0, R0, UR7, RZ ;  /* 0x0000000700007c24 */ /* 0x004fc6000f8e02ff */
        /* <DEDUP_REMOVED lines=8> */
[----:B------:R0:W-:Y:S04]  /*28b60*/  STL [R1+0x2b0], R0 ;  /* 0x0002b00001007387 */ /* 0x0001e80000100800 */
[----:B0-----:R-:W2:Y:S01]  /*28b70*/  LDL.LU R0, [R1+0x18] ;  /* 0x0000180001007983 */ /* 0x001ea20000300800 */
[----:B---3--:R-:W-:-:S05]  /*28b80*/  IMAD R28, R28, UR7, RZ ;  /* 0x000000071c1c7c24 */ /* 0x008fca000f8e02ff */
[----:B------:R0:W-:Y:S04]  /*28b90*/  STL [R1+0x28c], R28 ;  /* 0x00028c1c01007387 */ /* 0x0001e80000100800 */
[----:B0-----:R-:W3:Y:S01]  /*28ba0*/  LDL.LU R28, [R1+0x378c] ;  /* 0x00378c00011c7983 */ /* 0x001ee20000300800 */
[----:B----4-:R-:W-:Y:S02]  /*28bb0*/  IMAD R25, R25, UR7, RZ ;  /* 0x0000000719197c24 */ /* 0x010fe4000f8e02ff */
[----:B-----5:R-:W-:Y:S02]  /*28bc0*/  IMAD R24, R24, UR7, RZ ;  /* 0x0000000718187c24 */ /* 0x020fe4000f8e02ff */
[----:B------:R-:W-:Y:S02]  /*28bd0*/  IMAD R23, R23, UR7, RZ ;  /* 0x0000000717177c24 */ /* 0x000fe4000f8e02ff */
[----:B------:R-:W-:-:S02]  /*28be0*/  IMAD R22, R22, UR7, RZ ;  /* 0x0000000716167c24 */ /* 0x000fc4000f8e02ff */
[----:B------:R-:W-:Y:S02]  /*28bf0*/  IMAD R21, R21, UR7, RZ ;  /* 0x0000000715157c24 */ /* 0x000fe4000f8e02ff */
[----:B------:R-:W-:Y:S02]  /*28c00*/  IMAD R20, R20, UR7, RZ ;  /* 0x0000000714147c24 */ /* 0x000fe4000f8e02ff */
[----:B------:R-:W-:Y:S02]  /*28c10*/  IMAD R19, R19, UR7, RZ ;  /* 0x0000000713137c24 */ /* 0x000fe4000f8e02ff */
[----:B------:R-:W-:Y:S02]  /*28c20*/  IMAD R18, R18, UR7, RZ ;  /* 0x0000000712127c24 */ /* 0x000fe4000f8e02ff */
        /* <DEDUP_REMOVED lines=11> */
[----:B--2---:R-:W-:Y:S02]  /*28ce0*/  IMAD R4, R4, UR7, RZ ;  /* 0x0000000704047c24 */ /* 0x004fe4000f8e02ff */
[----:B------:R-:W-:Y:S02]  /*28cf0*/  IMAD R12, R12, UR7, RZ ;  /* 0x000000070c0c7c24 */ /* 0x000fe4000f8e02ff */
[----:B------:R-:W-:-:S02]  /*28d00*/  IMAD R13, R13, UR7, RZ ;  /* 0x000000070d0d7c24 */ /* 0x000fc4000f8e02ff */
[----:B---3--:R-:W-:-:S05]  /*28d10*/  IMAD R28, R28, UR7, RZ ;  /* 0x000000071c1c7c24 */ /* 0x008fca000f8e02ff */
        /* <DEDUP_REMOVED lines=9> */
[----:B0-----:R-:W3:Y:S04]  /*28db0*/  LDL.LU R22, [R1+0x3778] ;  /* 0x0037780001167983 */ /* 0x001ee80000300800 */
        /* <DEDUP_REMOVED lines=35> */
[----:B0-----:R-:W3:Y:S01]  /*28ff0*/  LDL.LU R13, [R1+0x3730] ;  /* 0x00373000010d7983 */ /* 0x001ee20000300800 */
[----:B------:R-:W-:-:S02]  /*29000*/  IMAD R26, R26, UR7, RZ ;  /* 0x000000071a1a7c24 */ /* 0x000fc4000f8e02ff */
[----:B------:R-:W-:-:S03]  /*29010*/  IMAD R29, R29, UR7, RZ ;  /* 0x000000071d1d7c24 */ /* 0x000fc6000f8e02ff */
[----:B------:R0:W-:Y:S01]  /*29020*/  STL [R1+0x1e4], R26 ;  /* 0x0001e41a01007387 */ /* 0x0001e20000100800 */
[----:B------:R-:W-:Y:S02]  /*29030*/  IMAD R3, R3, UR7, RZ ;  /* 0x0000000703037c24 */ /* 0x000fe4000f8e02ff */
[----:B------:R-:W-:Y:S02]  /*29040*/  IMAD R2, R2, UR7, RZ ;  /* 0x0000000702027c24 */ /* 0x000fe4000f8e02ff */
[----:B0-----:R-:W-:-:S05]  /*29050*/  IMAD R26, R27, UR7, RZ ;  /* 0x000000071b1a7c24 */ /* 0x001fca000f8e02ff */
[----:B------:R3:W-:Y:S04]  /*29060*/  STL [R1+0x1e0], R26 ;  /* 0x0001e01a01007387 */ /* 0x0007e80000100800 */
[----:B--2---:R-:W-:Y:S04]  /*29070*/  STL.64 [R1+0x3618], R28 ;  /* 0x0036181c01007387 */ /* 0x004fe80000100a00 */
[----:B------:R-:W-:Y:S04]  /*29080*/  STL [R1+0x1dc], R3 ;  /* 0x0001dc0301007387 */ /* 0x000fe80000100800 */
[----:B------:R-:W-:Y:S04]  /*29090*/  STL [R1+0x1d8], R2 ;  /* 0x0001d80201007387 */ /* 0x000fe80000100800 */
[----:B------:R-:W-:Y:S01]  /*290a0*/  STL [R1+0x3558], R2 ;  /* 0x0035580201007387 */ /* 0x000fe20000100800 */
[----:B---3--:R-:W-:-:S05]  /*290b0*/  IMAD.WIDE R26, R4, 0x2, R12 ;  /* 0x00000002041a7825 */ /* 0x008fca00078e020c */
[----:B------:R-:W-:Y:S04]  /*290c0*/  STL.64 [R1+0x1d0], R26 ;  /* 0x0001d01a01007387 */ /* 0x000fe80000100a00 */
[----:B------:R0:W-:Y:S04]  /*290d0*/  STL [R1+0x355c], R3 ;  /* 0x00355c0301007387 */ /* 0x0001e80000100800 */
[----:B------:R1:W-:Y:S01]  /*290e0*/  STL.64 [R1+0x3560], R4 ;  /* 0x0035600401007387 */ /* 0x0003e20000100a00 */
[----:B0-----:R-:W-:-:S05]  /*290f0*/  IMAD.WIDE R2, R5, 0x2, R12 ;  /* 0x0000000205027825 */ /* 0x001fca00078e020c */
[----:B------:R0:W-:Y:S01]  /*29100*/  STL.64 [R1+0x1c8], R2 ;  /* 0x0001c80201007387 */ /* 0x0001e20000100a00 */
[----:B-1----:R-:W-:-:S03]  /*29110*/  IMAD.WIDE R4, R6, 0x2, R12 ;  /* 0x0000000206047825 */ /* 0x002fc600078e020c */
[----:B------:R-:W-:Y:S04]  /*29120*/  STL.64 [R1+0x3568], R6 ;  /* 0x0035680601007387 */ /* 0x000fe80000100a00 */
        /* <DEDUP_REMOVED lines=29> */
[----:B------:R-:W2:Y:S01]  /*29300*/  LDL R18, [R1+0x7c0] ;  /* 0x0007c00001127983 */ /* 0x000ea20000100800 */
[----:B------:R-:W-:-:S03]  /*29310*/  IMAD.WIDE R26, R22, 0x2, R12 ;  /* 0x00000002161a7825 */ /* 0x000fc600078e020c */
[----:B------:R1:W-:Y:S01]  /*29320*/  STL.64 [R1+0x160], R4 ;  /* 0x0001600401007387 */ /* 0x0003e20000100a00 */
[----:B0-----:R-:W-:-:S03]  /*29330*/  IMAD.WIDE R2, R21, 0x2, R12 ;  /* 0x0000000215027825 */ /* 0x001fc600078e020c */
[----:B------:R-:W3:Y:S04]  /*29340*/  LDL R19, [R1+0x7e8] ;  /* 0x0007e80001137983 */ /* 0x000ee80000100800 */
[----:B------:R0:W-:Y:S04]  /*29350*/  STL.64 [R1+0x158], R2 ;  /* 0x0001580201007387 */ /* 0x0001e80000100a00 */
[----:B------:R-:W2:Y:S04]  /*29360*/  LDL R16, [R1+0x7ec] ;  /* 0x0007ec0001107983 */ /* 0x000ea80000100800 */
        /* <DEDUP_REMOVED lines=9> */
[----:B-1----:R-:W2:Y:S04]  /*29400*/  LDL R4, [R1+0x790] ;  /* 0x0007900001047983 */ /* 0x002ea80000100800 */
[----:B------:R-:W2:Y:S04]  /*29410*/  LDL R5, [R1+0x838] ;  /* 0x0008380001057983 */ /* 0x000ea80000100800 */
[----:B0-----:R-:W2:Y:S04]  /*29420*/  LDL R3, [R1+0x83c] ;  /* 0x00083c0001037983 */ /* 0x001ea80000100800 */
[----:B------:R-:W2:Y:S04]  /*29430*/  LDL R2, [R1+0x784] ;  /* 0x0007840001027983 */ /* 0x000ea80000100800 */
[----:B------:R-:W2:Y:S04]  /*29440*/  LDL R28, [R1+0x780] ;  /* 0x00078000011c7983 */ /* 0x000ea80000100800 */
[----:B------:R-:W2:Y:S04]  /*29450*/  LDL R29, [R1+0x850] ;  /* 0x00085000011d7983 */ /* 0x000ea80000100800 */
[----:B------:R0:W-:Y:S04]  /*29460*/  STL.64 [R1+0x3598], R20 ;  /* 0x0035981401007387 */ /* 0x0001e80000100a00 */
[----:B0-----:R-:W2:Y:S04]  /*29470*/  LDL R20, [R1+0x7d4] ;  /* 0x0007d40001147983 */ /* 0x001ea80000100800 */
[----:B------:R-:W2:Y:S04]  /*29480*/  LDL R21, [R1+0x7c4] ;  /* 0x0007c40001157983 */ /* 0x000ea80000100800 */
[----:B------:R0:W-:Y:S04]  /*29490*/  STL.64 [R1+0x150], R26 ;  /* 0x0001501a01007387 */ /* 0x0001e80000100a00 */
[----:B-----5:R1:W-:Y:S01]  /*294a0*/  STL.64 [R1+0x35a0], R22 ;  /* 0x0035a01601007387 */ /* 0x0203e20000100a00 */
[----:B0-----:R-:W-:-:S03]  /*294b0*/  IMAD.WIDE R26, R23, 0x2, R12 ;  /* 0x00000002171a7825 */ /* 0x001fc600078e020c */
[----:B-1----:R-:W5:Y:S04]  /*294c0*/  LDL R22, [R1] ;  /* 0x0000000001167983 */ /* 0x002f680000100800 */
[----:B------:R4:W-:Y:S04]  /*294d0*/  STL.64 [R1+0x148], R26 ;  /* 0x0001481a01007387 */ /* 0x0009e80000100a00 */
[----:B------:R-:W2:Y:S01]  /*294e0*/  LDL R23, [R1+0x7d0] ;  /* 0x0007d00001177983 */ /* 0x000ea20000100800 */
[----:B----4-:R-:W-:-:S05]  /*294f0*/  IMAD.WIDE R26, R24, 0x2, R12 ;  /* 0x00000002181a7825 */ /* 0x010fca00078e020c */
[----:B------:R0:W-:Y:S02]  /*29500*/  STL.64 [R1+0x140], R26 ;  /* 0x0001401a01007387 */ /* 0x0001e40000100a00 */
[----:B0-----:R-:W-:-:S05]  /*29510*/  IMAD.WIDE R26, R25, 0x2, R12 ;  /* 0x00000002191a7825 */ /* 0x001fca00078e020c */
[----:B------:R0:W-:Y:S04]  /*29520*/  STL.64 [R1+0x138], R26 ;  /* 0x0001381a01007387 */ /* 0x0001e80000100a00 */
[----:B0-----:R-:W4:Y:S04]  /*29530*/  LDL.LU.64 R26, [R1+0x3728] ;  /* 0x00372800011a7983 */ /* 0x001f280000300a00 */
[----:B------:R4:W-:Y:S02]  /*29540*/  STL.64 [R1+0x35a8], R24 ;  /* 0x0035a81801007387 */ /* 0x0009e40000100a00 */
[----:B----4-:R-:W-:-:S05]  /*29550*/  IMAD.WIDE R24, R26, 0x2, R12 ;  /* 0x000000021a187825 */ /* 0x010fca00078e020c */
[----:B------:R0:W-:Y:S04]  /*29560*/  STL.64 [R1+0x130], R24 ;  /* 0x0001301801007387 */ /* 0x0001e80000100a00 */
[----:B------:R2:W-:Y:S01]  /*29570*/  STL.64 [R1+0x35b0], R26 ;  /* 0x0035b01a01007387 */ /* 0x0005e20000100a00 */
[----:B0-----:R-:W-:-:S05]  /*29580*/  IMAD.WIDE R24, R27, 0x2, R12 ;  /* 0x000000021b187825 */ /* 0x001fca00078e020c */
[----:B------:R5:W-:Y:S01]  /*29590*/  STL.64 [R1+0x128], R24 ;  /* 0x0001281801007387 */ /* 0x000be20000100a00 */
[----:B--2---:R-:W-:-:S04]  /*295a0*/  IMAD.WIDE R26, R23, 0x2, R12 ;  /* 0x00000002171a7825 */ /* 0x004fc800078e020c */
[----:B-----5:R-:W-:-:S05]  /*295b0*/  IMAD.WIDE R24, R22, 0x2, R12 ;  /* 0x0000000216187825 */ /* 0x020fca00078e020c */
[----:B------:R0:W-:Y:S01]  /*295c0*/  STL.64 [R1+0x120], R24 ;  /* 0x0001201801007387 */ /* 0x0001e20000100a00 */
[----:B------:R-:W-:-:S03]  /*295d0*/  IMAD.WIDE R22, R21, 0x2, R12 ;  /* 0x0000000215167825 */ /* 0x000fc600078e020c */
[----:B------:R-:W-:Y:S01]  /*295e0*/  STL.64 [R1+0x118], R26 ;  /* 0x0001181a01007387 */ /* 0x000fe20000100a00 */
[----:B0-----:R-:W-:-:S04]  /*295f0*/  IMAD.WIDE R24, R20, 0x2, R12 ;  /* 0x0000000214187825 */ /* 0x001fc800078e020c */
[--C-:B------:R-:W-:Y:S01]  /*29600*/  IMAD.WIDE R20, R18, 0x2, R12.reuse ;  /* 0x0000000212147825 */ /* 0x100fe200078e020c */
[----:B------:R-:W-:Y:S03]  /*29610*/  STL.64 [R1+0x110], R24 ;  /* 0x0001101801007387 */ /* 0x000fe60000100a00 */
[--C-:B---3--:R-:W-:Y:S01]  /*29620*/  IMAD.WIDE R18, R19, 0x2, R12.reuse ;  /* 0x0000000213127825 */ /* 0x108fe200078e020c */
[----:B------:R0:W-:Y:S04]  /*29630*/  STL.64 [R1+0x108], R22 ;  /* 0x0001081601007387 */ /* 0x0001e80000100a00 */
[----:B------:R1:W-:Y:S04]  /*29640*/  STL.64 [R1+0x100], R20 ;  /* 0x0001001401007387 */ /* 0x0003e80000100a00 */
[----:B------:R2:W-:Y:S01]  /*29650*/  STL.64 [R1+0xf8], R18 ;  /* 0x0000f81201007387 */ /* 0x0005e20000100a00 */
[----:B0-----:R-:W-:-:S04]  /*29660*/  IMAD.WIDE R22, R16, 0x2, R12 ;  /* 0x0000000210167825 */ /* 0x001fc800078e020c */
[--C-:B-1----:R-:W-:Y:S01]  /*29670*/  IMAD.WIDE R20, R17, 0x2, R12.reuse ;  /* 0x0000000211147825 */ /* 0x102fe200078e020c */
[----:B------:R-:W-:Y:S03]  /*29680*/  STL.64 [R1+0xf0], R22 ;  /* 0x0000f01601007387 */ /* 0x000fe60000100a00 */
[--C-:B--2---:R-:W-:Y:S01]  /*29690*/  IMAD.WIDE R18, R14, 0x2, R12.reuse ;  /* 0x000000020e127825 */ /* 0x104fe200078e020c */
[----:B------:R-:W-:Y:S03]  /*296a0*/  STL.64 [R1+0xe8], R20 ;  /* 0x0000e81401007387 */ /* 0x000fe60000100a00 */
[--C-:B------:R-:W-:Y:S01]  /*296b0*/  IMAD.WIDE R16, R15, 0x2, R12.reuse ;  /* 0x000000020f107825 */ /* 0x100fe200078e020c */
[----:B------:R-:W-:Y:S03]  /*296c0*/  STL.64 [R1+0xe0], R18 ;  /* 0x0000e01201007387 */ /* 0x000fe60000100a00 */
[--C-:B------:R-:W-:Y:S01]  /*296d0*/  IMAD.WIDE R14, R10, 0x2, R12.reuse ;  /* 0x000000020a0e7825 */ /* 0x100fe200078e020c */
[----:B------:R0:W-:Y:S03]  /*296e0*/  STL.64 [R1+0xd8], R16 ;  /* 0x0000d81001007387 */ /* 0x0001e60000100a00 */
[--C-:B------:R-:W-:Y:S01]  /*296f0*/  IMAD.WIDE R10, R11, 0x2, R12.reuse ;  /* 0x000000020b0a7825 */ /* 0x100fe200078e020c */
        /* <DEDUP_REMOVED lines=18> */
[----:B------:R-:W-:Y:S04]  /*29820*/  STL.64 [R1+0x2a0], R6 ;  /* 0x0002a00601007387 */ /* 0x000fe80000100a00 */
[----:B------:R-:W2:Y:S04]  /*29830*/  LDL R26, [R1+0x878] ;  /* 0x00087800011a7983 */ /* 0x000ea80000100800 */
[----:B------:R-:W-:Y:S04]  /*29840*/  STL.64 [R1+0x2b8], R4 ;  /* 0x0002b80401007387 */ /* 0x000fe80000100a00 */
[----:B------:R-:W3:Y:S01]  /*29850*/  LDL R27, [R1+0x87c] ;  /* 0x00087c00011b7983 */ /* 0x000ee20000100800 */
[----:B------:R-:W-:-:S05]  /*29860*/  IMAD.WIDE R2, R29, 0x2, R12 ;  /* 0x000000021d027825 */ /* 0x000fca00078e020c */
[----:B------:R-:W-:Y:S04]  /*29870*/  STL.64 [R1+0x2d0], R2 ;  /* 0x0002d00201007387 */ /* 0x000fe80000100a00 */
[----:B---3--:R0:W-:Y:S04]  /*29880*/  STL [R1+0x3710], R27 ;  /* 0x0037101b01007387 */ /* 0x0081e80000100800 */
[----:B0-----:R-:W3:Y:S04]  /*29890*/  LDL R27, [R1+0x768] ;  /* 0x00076800011b7983 */ /* 0x001ee80000100800 */
[----:B--2---:R0:W-:Y:S04]  /*298a0*/  STL [R1+0x3714], R26 ;  /* 0x0037141a01007387 */ /* 0x0041e80000100800 */
[----:B0-----:R-:W2:Y:S04]  /*298b0*/  LDL R26, [R1+0x76c] ;  /* 0x00076c00011a7983 */ /* 0x001ea80000100800 */
[----:B---3--:R0:W-:Y:S04]  /*298c0*/  STL [R1+0x3718], R27 ;  /* 0x0037181b01007387 */ /* 0x0081e80000100800 */
[----:B0-----:R-:W3:Y:S04]  /*298d0*/  LDL R27, [R1+0x864] ;  /* 0x00086400011b7983 */ /* 0x001ee80000100800 */
[----:B--2---:R0:W-:Y:S04]  /*298e0*/  STL [R1+0x371c], R26 ;  /* 0x00371c1a01007387 */ /* 0x0041e80000100800 */
[----:B0-----:R-:W2:Y:S04]  /*298f0*/  LDL R26, [R1+0x860] ;  /* 0x00086000011a7983 */ /* 0x001ea80000100800 */
[----:B---3--:R0:W-:Y:S04]  /*29900*/  STL [R1+0x3720], R27 ;  /* 0x0037201b01007387 */ /* 0x0081e80000100800 */
[----:B0-----:R-:W3:Y:S04]  /*29910*/  LDL R27, [R1+0x854] ;  /* 0x00085400011b7983 */ /* 0x001ee80000100800 */
[----:B--2---:R3:W-:Y:S04]  /*29920*/  STL [R1+0x3724], R26 ;  /* 0x0037241a01007387 */ /* 0x0047e80000100800 */
[----:B------:R-:W2:Y:S04]  /*29930*/  LDL R24, [R1+0x75c] ;  /* 0x00075c0001187983 */ /* 0x000ea80000100800 */
[----:B------:R-:W4:Y:S04]  /*29940*/  LDL R25, [R1+0x758] ;  /* 0x0007580001197983 */ /* 0x000f280000100800 */
[----:B------:R-:W5:Y:S04]  /*29950*/  LDL R22, [R1+0x888] ;  /* 0x0008880001167983 */ /* 0x000f680000100800 */
        /* <DEDUP_REMOVED lines=20> */
[----:B------:R-:W2:Y:S01]  /*29aa0*/  LDL R29, [R1+0x700] ;  /* 0x00070000011d7983 */ /* 0x000ea20000100800 */
[----:B---3--:R-:W-:-:S05]  /*29ab0*/  IMAD.WIDE R26, R27, 0x2, R12 ;  /* 0x000000021b1a7825 */ /* 0x008fca00078e020c */
[----:B------:R0:W-:Y:S04]  /*29ac0*/  STL.64 [R1+0x2e0], R26 ;  /* 0x0002e01a01007387 */ /* 0x0001e80000100a00 */
[----:B0-----:R-:W3:Y:S02]  /*29ad0*/  LDL.LU R26, [R1+0x3724] ;  /* 0x00372400011a7983 */ /* 0x001ee40000300800 */
        /* <DEDUP_REMOVED lines=16> */
[----:B------:R2:W-:Y:S02]  /*29be0*/  STL.64 [R1+0x360], R26 ;  /* 0x0003601a01007387 */ /* 0x0005e40000100a00 */
[----:B--2---:R-:W-:-:S05]  /*29bf0*/  IMAD.WIDE R26, R24, 0x2, R12 ;  /* 0x00000002181a7825 */ /* 0x004fca00078e020c */
[----:B------:R4:W-:Y:S02]  /*29c00*/  STL.64 [R1+0x370], R26 ;  /* 0x0003701a01007387 */ /* 0x0009e40000100a00 */
[----:B----4-:R-:W-:-:S04]  /*29c10*/  IMAD.WIDE R26, R25, 0x2, R12 ;  /* 0x00000002191a7825 */ /* 0x010fc800078e020c */
[--C-:B-----5:R-:W-:Y:S01]  /*29c20*/  IMAD.WIDE R24, R22, 0x2, R12.reuse ;  /* 0x0000000216187825 */ /* 0x120fe200078e020c */
[----:B------:R0:W-:Y:S04]  /*29c30*/  STL.64 [R1+0x388], R26 ;  /* 0x0003881a01007387 */ /* 0x0001e80000100a00 */
[----:B------:R1:W-:Y:S01]  /*29c40*/  STL.64 [R1+0x398], R24 ;  /* 0x0003981801007387 */ /* 0x0003e20000100a00 */
[----:B0-----:R-:W-:-:S04]  /*29c50*/  IMAD.WIDE R26, R23, 0x2, R12 ;  /* 0x00000002171a7825 */ /* 0x001fc800078e020c */
[--C-:B-1----:R-:W-:Y:S01]  /*29c60*/  IMAD.WIDE R24, R20, 0x2, R12.reuse ;  /* 0x0000000214187825 */ /* 0x102fe200078e020c */
        /* <DEDUP_REMOVED lines=983> */
[----:B------:R-:W2:Y:S04]  /*2d9e0*/  LDL R26, [R1+0x12fc] ;  /* 0x0012fc00011a7983 */ /* 0x000ea80000100800 */
[----:B------:R-:W-:Y:S04]  /*2d9f0*/  STL.64 [R1+0x2580], R4 ;  /* 0x0025800401007387 */ /* 0x000fe80000100a00 */
[----:B------:R-:W3:Y:S04]  /*2da00*/  LDL R28, [R1+0xb3c] ;  /* 0x000b3c00011c7983 */ /* 0x000ee80000100800 */
[----:B------:R-:W-:Y:S04]  /*2da10*/  STL.64 [R1+0x2590], R2 ;  /* 0x0025900201007387 */ /* 0x000fe80000100a00 */
[----:B------:R-:W4:Y:S04]  /*2da20*/  LDL R29, [R1+0xb38] ;  /* 0x000b3800011d7983 */ /* 0x000f280000100800 */
[----:B----4-:R0:W-:Y:S04]  /*2da30*/  STL [R1+0x3620], R29 ;  /* 0x0036201d01007387 */ /* 0x0101e80000100800 */
[----:B0-----:R-:W4:Y:S04]  /*2da40*/  LDL R29, [R1+0x12f8] ;  /* 0x0012f800011d7983 */ /* 0x001f280000100800 */
[----:B---3--:R0:W-:Y:S04]  /*2da50*/  STL [R1+0x3624], R28 ;  /* 0x0036241c01007387 */ /* 0x0081e80000100800 */
[----:B0-----:R-:W3:Y:S04]  /*2da60*/  LDL R28, [R1+0x12f4] ;  /* 0x0012f400011c7983 */ /* 0x001ee80000100800 */
[----:B----4-:R0:W-:Y:S04]  /*2da70*/  STL [R1+0x3628], R29 ;  /* 0x0036281d01007387 */ /* 0x0101e80000100800 */
[----:B0-----:R-:W4:Y:S04]  /*2da80*/  LDL R29, [R1+0x12f0] ;  /* 0x0012f000011d7983 */ /* 0x001f280000100800 */
[----:B---3--:R0:W-:Y:S04]  /*2da90*/  STL [R1+0x362c], R28 ;  /* 0x00362c1c01007387 */ /* 0x0081e80000100800 */
[----:B0-----:R-:W3:Y:S04]  /*2daa0*/  LDL R28, [R1+0x12ec] ;  /* 0x0012ec00011c7983 */ /* 0x001ee80000100800 */
[----:B----4-:R0:W-:Y:S04]  /*2dab0*/  STL [R1+0x3630], R29 ;  /* 0x0036301d01007387 */ /* 0x0101e80000100800 */
[----:B0-----:R-:W4:Y:S04]  /*2dac0*/  LDL R29, [R1+0x12e8] ;  /* 0x0012e800011d7983 */ /* 0x001f280000100800 */
[----:B---3--:R4:W-:Y:S04]  /*2dad0*/  STL [R1+0x3634], R28 ;  /* 0x0036341c01007387 */ /* 0x0089e80000100800 */
[----:B------:R-:W3:Y:S04]  /*2dae0*/  LDL R27, [R1+0xb24] ;  /* 0x000b2400011b7983 */ /* 0x000ee80000100800 */
        /* <DEDUP_REMOVED lines=22> */
[----:B----4-:R-:W-:-:S05]  /*2dc50*/  IMAD.WIDE R28, R29, 0x2, R12 ;  /* 0x000000021d1c7825 */ /* 0x010fca00078e020c */
[----:B------:R0:W-:Y:S04]  /*2dc60*/  STL.64 [R1+0x25a0], R28 ;  /* 0x0025a01c01007387 */ /* 0x0001e80000100a00 */
[----:B0-----:R-:W4:Y:S02]  /*2dc70*/  LDL.LU R28, [R1+0x3634] ;  /* 0x00363400011c7983 */ /* 0x001f240000300800 */
        /* <DEDUP_REMOVED lines=10> */
[----:B------:R2:W-:Y:S02]  /*2dd20*/  STL.64 [R1+0x25e0], R28 ;  /* 0x0025e01c01007387 */ /* 0x0005e40000100a00 */
[----:B--2---:R-:W-:-:S05]  /*2dd30*/  IMAD.WIDE R28, R26, 0x2, R12 ;  /* 0x000000021a1c7825 */ /* 0x004fca00078e020c */
[----:B------:R0:W-:Y:S04]  /*2dd40*/  STL.64 [R1+0x25f0], R28 ;  /* 0x0025f01c01007387 */ /* 0x0001e80000100a00 */
[----:B0-----:R-:W2:Y:S02]  /*2dd50*/  LDL.LU R28, [R1+0x3624] ;  /* 0x00362400011c7983 */ /* 0x001ea40000300800 */
[----:B--2---:R-:W-:-:S05]  /*2dd60*/  IMAD.WIDE R28, R28, 0x2, R12 ;  /* 0x000000021c1c7825 */ /* 0x004fca00078e020c */
[----:B------:R0:W-:Y:S04]  /*2dd70*/  STL.64 [R1+0x2600], R28 ;  /* 0x0026001c01007387 */ /* 0x0001e80000100a00 */
[----:B0-----:R-:W2:Y:S01]  /*2dd80*/  LDL.LU R29, [R1+0x3620] ;  /* 0x00362000011d7983 */ /* 0x001ea20000300800 */
[----:B---3--:R-:W-:-:S04]  /*2dd90*/  IMAD.WIDE R26, R27, 0x2, R12 ;  /* 0x000000021b1a7825 */ /* 0x008fc800078e020c */
[----:B--2---:R-:W-:-:S05]  /*2dda0*/  IMAD.WIDE R28, R29, 0x2, R12 ;  /* 0x000000021d1c7825 */ /* 0x004fca00078e020c */
[----:B------:R0:W-:Y:S04]  /*2ddb0*/  STL.64 [R1+0x2610], R28 ;  /* 0x0026101c01007387 */ /* 0x0001e80000100a00 */
[----:B0-----:R-:W2:Y:S04]  /*2ddc0*/  LDL.LU.64 R28, [R1+0x3618] ;  /* 0x00361800011c7983 */ /* 0x001ea80000300a00 */
[----:B------:R5:W-:Y:S02]  /*2ddd0*/  STL.64 [R1+0x2620], R26 ;  /* 0x0026201a01007387 */ /* 0x000be40000100a00 */
[----:B-----5:R-:W-:-:S04]  /*2dde0*/  IMAD.WIDE R26, R24, 0x2, R12 ;  /* 0x00000002181a7825 */ /* 0x020fc800078e020c */
[--C-:B------:R-:W-:Y:S01]  /*2ddf0*/  IMAD.WIDE R24, R25, 0x2, R12.reuse ;  /* 0x0000000219187825 */ /* 0x100fe200078e020c */
[----:B------:R0:W-:Y:S04]  /*2de00*/  STL.64 [R1+0x2630], R26 ;  /* 0x0026301a01007387 */ /* 0x0001e80000100a00 */
[----:B------:R1:W-:Y:S01]  /*2de10*/  STL.64 [R1+0x2640], R24 ;  /* 0x0026401801007387 */ /* 0x0003e20000100a00 */
[----:B0-----:R-:W-:-:S04]  /*2de20*/  IMAD.WIDE R26, R22, 0x2, R12 ;  /* 0x00000002161a7825 */ /* 0x001fc800078e020c */
[--C-:B-1----:R-:W-:Y:S01]  /*2de30*/  IMAD.WIDE R24, R23, 0x2, R12.reuse ;  /* 0x0000000217187825 */ /* 0x102fe200078e020c */
        /* <DEDUP_REMOVED lines=9> */
[--C-:B---3--:R-:W-:Y:S01]  /*2ded0*/  IMAD.WIDE R20, R16, 0x2, R12.reuse ;  /* 0x0000000210147825 */ /* 0x108fe200078e020c */
        /* <DEDUP_REMOVED lines=26> */
[----:B------:R-:W-:Y:S04]  /*2e080*/  STL.64 [R1+0x2770], R6 ;  /* 0x0027700601007387 */ /* 0x000fe80000100a00 */
[----:B------:R-:W3:Y:S04]  /*2e090*/  LDL R26, [R1+0x8f8] ;  /* 0x0008f800011a7983 */ /* 0x000ee80000100800 */
[----:B------:R-:W-:Y:S04]  /*2e0a0*/  STL.64 [R1+0x2780], R4 ;  /* 0x0027800401007387 */ /* 0x000fe80000100a00 */
[----:B------:R-:W3:Y:S01]  /*2e0b0*/  LDL R27, [R1+0x8e4] ;  /* 0x0008e400011b7983 */ /* 0x000ee20000100800 */
[----:B--2---:R-:W-:-:S05]  /*2e0c0*/  IMAD.WIDE R2, R28, 0x2, R12 ;  /* 0x000000021c027825 */ /* 0x004fca00078e020c */
[----:B------:R-:W-:Y:S04]  /*2e0d0*/  STL.64 [R1+0x2790], R2 ;  /* 0x0027900201007387 */ /* 0x000fe80000100a00 */
[----:B---3--:R0:W-:Y:S04]  /*2e0e0*/  STL.64 [R1+0x3600], R26 ;  /* 0x0036001a01007387 */ /* 0x0081e80000100a00 */
[----:B0-----:R-:W2:Y:S04]  /*2e0f0*/  LDL R27, [R1+0x920] ;  /* 0x00092000011b7983 */ /* 0x001ea80000100800 */
[----:B------:R-:W3:Y:S04]  /*2e100*/  LDL R26, [R1+0x924] ;  /* 0x00092400011a7983 */ /* 0x000ee80000100800 */
[----:B--2---:R0:W-:Y:S04]  /*2e110*/  STL [R1+0x3608], R27 ;  /* 0x0036081b01007387 */ /* 0x0041e80000100800 */
[----:B0-----:R-:W2:Y:S04]  /*2e120*/  LDL R27, [R1+0x948] ;  /* 0x00094800011b7983 */ /* 0x001ea80000100800 */
[----:B---3--:R0:W-:Y:S04]  /*2e130*/  STL [R1+0x360c], R26 ;  /* 0x00360c1a01007387 */ /* 0x0081e80000100800 */
[----:B0-----:R-:W3:Y:S04]  /*2e140*/  LDL R26, [R1+0x974] ;  /* 0x00097400011a7983 */ /* 0x001ee80000100800 */
[----:B--2---:R3:W-:Y:S04]  /*2e150*/  STL [R1+0x3610], R27 ;  /* 0x0036101b01007387 */ /* 0x0047e80000100800 */
[----:B------:R-:W2:Y:S04]  /*2e160*/  LDL R24, [R1+0x8e0] ;  /* 0x0008e00001187983 */ /* 0x000ea80000100800 */
[----:B------:R-:W4:Y:S04]  /*2e170*/  LDL R25, [R1+0x8bc] ;  /* 0x0008bc0001197983 */ /* 0x000f280000100800 */
[----:B------:R-:W5:Y:S01]  /*2e180*/  LDL R22, [R1+0x8b8] ;  /* 0x0008b80001167983 */ /* 0x000f620000100800 */
[----:B---3--:R-:W-:-:S03]  /*2e190*/  IMAD.WIDE R26, R26, 0x2, R12 ;  /* 0x000000021a1a7825 */ /* 0x008fc600078e020c */
[----:B------:R-:W3:Y:S04]  /*2e1a0*/  LDL R23, [R1+0x894] ;  /* 0x0008940001177983 */ /* 0x000ee80000100800 */
        /* <DEDUP_REMOVED lines=18> */
[----:B------:R0:W-:Y:S02]  /*2e2d0*/  STL.64 [R1+0x27a0], R26 ;  /* 0x0027a01a01007387 */ /* 0x0001e40000100a00 */
[----:B0-----:R-:W-:-:S05]  /*2e2e0*/  IMAD.WIDE R26, R29, 0x2, R12 ;  /* 0x000000021d1a7825 */ /* 0x001fca00078e020c */
[----:B------:R0:W-:Y:S04]  /*2e2f0*/  STL.64 [R1+0x27b0], R26 ;  /* 0x0027b01a01007387 */ /* 0x0001e80000100a00 */
[----:B0-----:R-:W2:Y:S04]  /*2e300*/  LDL.LU R27, [R1+0x3610] ;  /* 0x00361000011b7983 */ /* 0x001ea80000300800 */
[----:B------:R0:W-:Y:S04]  /*2e310*/  STL.64 [R1+0x3540], R28 ;  /* 0x0035401c01007387 */ /* 0x0001e80000100a00 */
[----:B0-----:R-:W3:Y:S01]  /*2e320*/  LDL R29, [R1+0x8fc] ;  /* 0x0008fc00011d7983 */ /* 0x001ee20000100800 */
[----:B--2---:R-:W-:-:S05]  /*2e330*/  IMAD.WIDE R26, R27, 0x2, R12 ;  /* 0x000000021b1a7825 */ /* 0x004fca00078e020c */
[----:B------:R0:W-:Y:S04]  /*2e340*/  STL.64 [R1+0x27c0], R26 ;  /* 0x0027c01a01007387 */ /* 0x0001e80000100a00 */
[----:B0-----:R-:W2:Y:S02]  /*2e350*/  LDL.LU R26, [R1+0x360c] ;  /* 0x00360c00011a7983 */ /* 0x001ea40000300800 */
[----:B--2---:R-:W-:-:S05]  /*2e360*/  IMAD.WIDE R26, R26, 0x2, R12 ;  /* 0x000000021a1a7825 */ /* 0x004fca00078e020c */
[----:B------:R0:W-:Y:S04]  /*2e370*/  STL.64 [R1+0x27d0], R26 ;  /* 0x0027d01a01007387 */ /* 0x0001e80000100a00 */
[----:B0-----:R-:W2:Y:S02]  /*2e380*/  LDL.LU R27, [R1+0x3608] ;  /* 0x00360800011b7983 */ /* 0x001ea40000300800 */
[----:B--2---:R-:W-:-:S05]  /*2e390*/  IMAD.WIDE R26, R27, 0x2, R12 ;  /* 0x000000021b1a7825 */ /* 0x004fca00078e020c */
[----:B------:R0:W-:Y:S04]  /*2e3a0*/  STL.64 [R1+0x27e0], R26 ;  /* 0x0027e01a01007387 */ /* 0x0001e80000100a00 */
[----:B0-----:R-:W2:Y:S01]  /*2e3b0*/  LDL.LU.64 R26, [R1+0x3600] ;  /* 0x00360000011a7983 */ /* 0x001ea20000300a00 */
[----:B---3--:R-:W-:-:S05]  /*2e3c0*/  IMAD.WIDE R28, R29, 0x2, R12 ;  /* 0x000000021d1c7825 */ /* 0x008fca00078e020c */
[----:B------:R2:W-:Y:S02]  /*2e3d0*/  STL.64 [R1+0x27f0], R28 ;  /* 0x0027f01c01007387 */ /* 0x0005e40000100a00 */
[----:B--2---:R-:W-:-:S04]  /*2e3e0*/  IMAD.WIDE R28, R26, 0x2, R12 ;  /* 0x000000021a1c7825 */ /* 0x004fc800078e020c */
[--C-:B------:R-:W-:Y:S01]  /*2e3f0*/  IMAD.WIDE R26, R27, 0x2, R12.reuse ;  /* 0x000000021b1a7825 */ /* 0x100fe200078e020c */
[----:B------:R0:W-:Y:S04]  /*2e400*/  STL.64 [R1+0x2800], R28 ;  /* 0x0028001c01007387 */ /* 0x0001e80000100a00 */
[----:B------:R4:W-:Y:S01]  /*2e410*/  STL.64 [R1+0x2810], R26 ;  /* 0x0028101a01007387 */ /* 0x0009e20000100a00 */
[----:B0-----:R-:W-:-:S04]  /*2e420*/  IMAD.WIDE R28, R24, 0x2, R12 ;  /* 0x00000002181c7825 */ /* 0x001fc800078e020c */
[--C-:B----4-:R-:W-:Y:S01]  /*2e430*/  IMAD.WIDE R26, R25, 0x2, R12.reuse ;  /* 0x00000002191a7825 */ /* 0x110fe200078e020c */
[----:B------:R-:W-:Y:S03]  /*2e440*/  STL.64 [R1+0x2820], R28 ;  /* 0x0028201c01007387 */ /* 0x000fe60000100a00 */
[--C-:B-----5:R-:W-:Y:S01]  /*2e450*/  IMAD.WIDE R24, R22, 0x2, R12.reuse ;  /* 0x0000000216187825 */ /* 0x120fe200078e020c */
        /* <DEDUP_REMOVED lines=97> */
[----:B--2---:R-:W-:-:S04]  /*2ea70*/  IMAD.WIDE R28, R26, 0x2, R12 ;  /* 0x000000021a1c7825 */ /* 0x004fc800078e020c */
[--C-:B----4-:R-:W-:Y:S01]  /*2ea80*/  IMAD.WIDE R26, R27, 0x2, R12.reuse ;  /* 0x000000021b1a7825 */ /* 0x110fe200078e020c */
[----:B------:R5:W-:Y:S04]  /*2ea90*/  STL.64 [R1+0x29f0], R28 ;  /* 0x0029f01c01007387 */ /* 0x000be80000100a00 */
[----:B------:R0:W-:Y:S01]  /*2eaa0*/  STL.64 [R1+0x2a00], R26 ;  /* 0x002a001a01007387 */ /* 0x0001e20000100a00 */
[----:B-----5:R-:W-:-:S04]  /*2eab0*/  IMAD.WIDE R28, R24, 0x2, R12 ;  /* 0x00000002181c7825 */ /* 0x020fc800078e020c */
[--C-:B0-----:R-:W-:Y:S01]  /*2eac0*/  IMAD.WIDE R26, R25, 0x2, R12.reuse ;  /* 0x00000002191a7825 */ /* 0x101fe200078e020c */
        /* <DEDUP_REMOVED lines=104> */
[----:B0-----:R-:W-:-:S04]  /*2f150*/  IMAD.WIDE R26, R25, 0x2, R12 ;  /* 0x00000002191a7825 */ /* 0x001fc800078e020c */
[----:B------:R-:W-:-:S04]  /*2f160*/  IMAD.WIDE R24, R22, 0x2, R12 ;  /* 0x0000000216187825 */ /* 0x000fc800078e020c */
[--C-:B------:R-:W-:Y:S01]  /*2f170*/  IMAD.WIDE R22, R23, 0x2, R12.reuse ;  /* 0x0000000217167825 */ /* 0x100fe200078e020c */
[----:B------:R-:W-:Y:S04]  /*2f180*/  STL.64 [R1+0x2c00], R28 ;  /* 0x002c001c01007387 */ /* 0x000fe80000100a00 */
[----:B------:R0:W-:Y:S04]  /*2f190*/  STL.64 [R1+0x2c10], R26 ;  /* 0x002c101a01007387 */ /* 0x0001e80000100a00 */
[----:B------:R1:W-:Y:S04]  /*2f1a0*/  STL.64 [R1+0x2c20], R24 ;  /* 0x002c201801007387 */ /* 0x0003e80000100a00 */
[----:B------:R2:W-:Y:S01]  /*2f1b0*/  STL.64 [R1+0x2c30], R22 ;  /* 0x002c301601007387 */ /* 0x0005e20000100a00 */
[----:B0-----:R-:W-:-:S04]  /*2f1c0*/  IMAD.WIDE R26, R20, 0x2, R12 ;  /* 0x00000002141a7825 */ /* 0x001fc800078e020c */
[----:B-1----:R-:W-:-:S04]  /*2f1d0*/  IMAD.WIDE R24, R21, 0x2, R12 ;  /* 0x0000000215187825 */ /* 0x002fc800078e020c */
[----:B--2---:R-:W-:-:S04]  /*2f1e0*/  IMAD.WIDE R22, R18, 0x2, R12 ;  /* 0x0000000212167825 */ /* 0x004fc800078e020c */
[----:B------:R-:W-:-:S04]  /*2f1f0*/  IMAD.WIDE R20, R19, 0x2, R12 ;  /* 0x0000000213147825 */ /* 0x000fc800078e020c */
[--C-:B------:R-:W-:Y:S01]  /*2f200*/  IMAD.WIDE R18, R16, 0x2, R12.reuse ;  /* 0x0000000210127825 */ /* 0x100fe200078e020c */
[----:B------:R-:W-:Y:S03]  /*2f210*/  STL.64 [R1+0x2c40], R26 ;  /* 0x002c401a01007387 */ /* 0x000fe60000100a00 */
[--C-:B------:R-:W-:Y:S01]  /*2f220*/  IMAD.WIDE R16, R17, 0x2, R12.reuse ;  /* 0x0000000211107825 */ /* 0x100fe200078e020c */
[----:B------:R-:W-:Y:S04]  /*2f230*/  STL.64 [R1+0x2c50], R24 ;  /* 0x002c501801007387 */ /* 0x000fe80000100a00 */
        /* <DEDUP_REMOVED lines=21> */
[----:B------:R-:W-:Y:S04]  /*2f390*/  STL.64 [R1+0x2d00], R14 ;  /* 0x002d000e01007387 */ /* 0x000fe80000100a00 */
[----:B------:R-:W-:Y:S04]  /*2f3a0*/  STL.64 [R1+0x2d10], R10 ;  /* 0x002d100a01007387 */ /* 0x000fe80000100a00 */
[----:B------:R-:W-:Y:S04]  /*2f3b0*/  STL.64 [R1+0x2d20], R8 ;  /* 0x002d200801007387 */ /* 0x000fe80000100a00 */
        /* <DEDUP_REMOVED lines=8> */
[----:B--2---:R-:W-:Y:S04]  /*2f440*/  STL [R1+0x35cc], R29 ;  /* 0x0035cc1d01007387 */ /* 0x004fe80000100800 */
[----:B------:R-:W2:Y:S04]  /*2f450*/  LDL R27, [R1+0x260] ;  /* 0x00026000011b7983 */ /* 0x000ea80000100800 */
[----:B------:R-:W4:Y:S04]  /*2f460*/  LDL R26, [R1+0x264] ;  /* 0x00026400011a7983 */ /* 0x000f280000100800 */
[----:B--2---:R0:W-:Y:S04]  /*2f470*/  STL [R1+0x35b8], R27 ;  /* 0x0035b81b01007387 */ /* 0x0041e80000100800 */
[----:B0-----:R-:W2:Y:S04]  /*2f480*/  LDL R27, [R1+0x28c] ;  /* 0x00028c00011b7983 */ /* 0x001ea80000100800 */
[----:B----4-:R0:W-:Y:S04]  /*2f490*/  STL [R1+0x35bc], R26 ;  /* 0x0035bc1a01007387 */ /* 0x0101e80000100800 */
[----:B0-----:R-:W4:Y:S01]  /*2f4a0*/  LDL R26, [R1+0x2b0] ;  /* 0x0002b000011a7983 */ /* 0x001f220000100800 */
[----:B---3--:R-:W-:-:S03]  /*2f4b0*/  IMAD.WIDE R28, R28, 0x2, R12 ;  /* 0x000000021c1c7825 */ /* 0x008fc600078e020c */
[----:B--2---:R0:W-:Y:S04]  /*2f4c0*/  STL [R1+0x35c0], R27 ;  /* 0x0035c01b01007387 */ /* 0x0041e80000100800 */
[----:B0-----:R-:W2:Y:S04]  /*2f4d0*/  LDL R27, [R1+0x2b4] ;  /* 0x0002b400011b7983 */ /* 0x001ea80000100800 */
[----:B----4-:R-:W-:Y:S04]  /*2f4e0*/  STL [R1+0x35c4], R26 ;  /* 0x0035c41a01007387 */ /* 0x010fe80000100800 */
[----:B------:R-:W3:Y:S04]  /*2f4f0*/  LDL R24, [R1+0x23c] ;  /* 0x00023c0001187983 */ /* 0x000ee80000100800 */
[----:B------:R-:W4:Y:S04]  /*2f500*/  LDL R25, [R1+0x238] ;  /* 0x0002380001197983 */ /* 0x000f280000100800 */
[----:B------:R-:W5:Y:S04]  /*2f510*/  LDL R22, [R1+0x22c] ;  /* 0x00022c0001167983 */ /* 0x000f680000100800 */
[----:B------:R-:W3:Y:S04]  /*2f520*/  LDL R23, [R1+0x228] ;  /* 0x0002280001177983 */ /* 0x000ee80000100800 */
        /* <DEDUP_REMOVED lines=18> */
[----:B------:R0:W-:Y:S04]  /*2f650*/  STL.64 [R1+0x2d60], R28 ;  /* 0x002d601c01007387 */ /* 0x0001e80000100a00 */
[----:B0-----:R-:W3:Y:S01]  /*2f660*/  LDL.LU R29, [R1+0x35cc] ;  /* 0x0035cc00011d7983 */ /* 0x001ee20000300800 */
[----:B--2---:R-:W-:-:S04]  /*2f670*/  IMAD.WIDE R26, R27, 0x2, R12 ;  /* 0x000000021b1a7825 */ /* 0x004fc800078e020c */
[----:B---3--:R-:W-:-:S05]  /*2f680*/  IMAD.WIDE R28, R29, 0x2, R12 ;  /* 0x000000021d1c7825 */ /* 0x008fca00078e020c */
[----:B------:R0:W-:Y:S04]  /*2f690*/  STL.64 [R1+0x2d70], R28 ;  /* 0x002d701c01007387 */ /* 0x0001e80000100a00 */
[----:B0-----:R-:W2:Y:S04]  /*2f6a0*/  LDL.LU R28, [R1+0x35c8] ;  /* 0x0035c800011c7983 */ /* 0x001ea80000300800 */
[----:B------:R-:W3:Y:S04]  /*2f6b0*/  LDL R29, [R1+0x94c] ;  /* 0x00094c00011d7983 */ /* 0x000ee80000100800 */
[----:B------:R0:W-:Y:S04]  /*2f6c0*/  STL.64 [R1+0x2d80], R26 ;  /* 0x002d801a01007387 */ /* 0x0001e80000100a00 */
[----:B0-----:R-:W2:Y:S02]  /*2f6d0*/  LDL.LU R26, [R1+0x35c4] ;  /* 0x0035c400011a7983 */ /* 0x001ea40000300800 */
[----:B--2---:R-:W-:-:S05]  /*2f6e0*/  IMAD.WIDE R26, R26, 0x2, R12 ;  /* 0x000000021a1a7825 */ /* 0x004fca00078e020c */
[----:B------:R0:W-:Y:S04]  /*2f6f0*/  STL.64 [R1+0x2d90], R26 ;  /* 0x002d901a01007387 */ /* 0x0001e80000100a00 */
[----:B0-----:R-:W2:Y:S02]  /*2f700*/  LDL.LU R27, [R1+0x35c0] ;  /* 0x0035c000011b7983 */ /* 0x001ea40000300800 */
[----:B--2---:R-:W-:-:S05]  /*2f710*/  IMAD.WIDE R26, R27, 0x2, R12 ;  /* 0x000000021b1a7825 */ /* 0x004fca00078e020c */
[----:B------:R0:W-:Y:S02]  /*2f720*/  STL.64 [R1+0x2da0], R26 ;  /* 0x002da01a01007387 */ /* 0x0001e40000100a00 */
[----:B0-----:R-:W-:-:S05]  /*2f730*/  IMAD.WIDE R26, R28, 0x2, R12 ;  /* 0x000000021c1a7825 */ /* 0x001fca00078e020c */
[----:B------:R0:W-:Y:S04]  /*2f740*/  STL.64 [R1+0x2db0], R26 ;  /* 0x002db01a01007387 */ /* 0x0001e80000100a00 */
[----:B0-----:R-:W2:Y:S02]  /*2f750*/  LDL.LU R26, [R1+0x35bc] ;  /* 0x0035bc00011a7983 */ /* 0x001ea40000300800 */
[----:B--2---:R-:W-:-:S05]  /*2f760*/  IMAD.WIDE R26, R26, 0x2, R12 ;  /* 0x000000021a1a7825 */ /* 0x004fca00078e020c */
[----:B------:R0:W-:Y:S04]  /*2f770*/  STL.64 [R1+0x2dc0], R26 ;  /* 0x002dc01a01007387 */ /* 0x0001e80000100a00 */
[----:B0-----:R-:W2:Y:S02]  /*2f780*/  LDL.LU R27, [R1+0x35b8] ;  /* 0x0035b800011b7983 */ /* 0x001ea40000300800 */
[----:B--2---:R-:W-:-:S05]  /*2f790*/  IMAD.WIDE R26, R27, 0x2, R12 ;  /* 0x000000021b1a7825 */ /* 0x004fca00078e020c */
[----:B------:R0:W-:Y:S02]  /*2f7a0*/  STL.64 [R1+0x2dd0], R26 ;  /* 0x002dd01a01007387 */ /* 0x0001e40000100a00 */
[----:B0-----:R-:W-:-:S04]  /*2f7b0*/  IMAD.WIDE R26, R24, 0x2, R12 ;  /* 0x00000002181a7825 */ /* 0x001fc800078e020c */
[--C-:B----4-:R-:W-:Y:S01]  /*2f7c0*/  IMAD.WIDE R24, R25, 0x2, R12.reuse ;  /* 0x0000000219187825 */ /* 0x110fe200078e020c */
[----:B------:R0:W-:Y:S04]  /*2f7d0*/  STL.64 [R1+0x2de0], R26 ;  /* 0x002de01a01007387 */ /* 0x0001e80000100a00 */
[----:B0-----:R-:W2:Y:S04]  /*2f7e0*/  LDL.LU.64 R26, [R1+0x35b0] ;  /* 0x0035b000011a7983 */ /* 0x001ea80000300a00 */
[----:B------:R5:W-:Y:S02]  /*2f7f0*/  STL.64 [R1+0x2df0], R24 ;  /* 0x002df01801007387 */ /* 0x000be40000100a00 */
[----:B-----5:R-:W-:-:S04]  /*2f800*/  IMAD.WIDE R24, R22, 0x2, R12 ;  /* 0x0000000216187825 */ /* 0x020fc800078e020c */
[--C-:B------:R-:W-:Y:S01]  /*2f810*/  IMAD.WIDE R22, R23, 0x2, R12.reuse ;  /* 0x0000000217167825 */ /* 0x100fe200078e020c */
[----:B------:R0:W-:Y:S04]  /*2f820*/  STL.64 [R1+0x2e00], R24 ;  /* 0x002e001801007387 */ /* 0x0001e80000100a00 */
[----:B0-----:R-:W4:Y:S04]  /*2f830*/  LDL.LU.64 R24, [R1+0x35a8] ;  /* 0x0035a80001187983 */ /* 0x001f280000300a00 */
[----:B------:R0:W-:Y:S02]  /*2f840*/  STL.64 [R1+0x2e10], R22 ;  /* 0x002e101601007387 */ /* 0x0001e40000100a00 */
[----:B0-----:R-:W-:-:S04]  /*2f850*/  IMAD.WIDE R22, R20, 0x2, R12 ;  /* 0x0000000214167825 */ /* 0x001fc800078e020c */
[--C-:B------:R-:W-:Y:S01]  /*2f860*/  IMAD.WIDE R20, R21, 0x2, R12.reuse ;  /* 0x0000000215147825 */ /* 0x100fe200078e020c */
[----:B------:R0:W-:Y:S04]  /*2f870*/  STL.64 [R1+0x2e20], R22 ;  /* 0x002e201601007387 */ /* 0x0001e80000100a00 */
[----:B0-----:R-:W5:Y:S04]  /*2f880*/  LDL.LU.64 R22, [R1+0x35a0] ;  /* 0x0035a00001167983 */ /* 0x001f680000300a00 */
[----:B------:R0:W-:Y:S02]  /*2f890*/  STL.64 [R1+0x2e30], R20 ;  /* 0x002e301401007387 */ /* 0x0001e40000100a00 */
[----:B0-----:R-:W-:-:S04]  /*2f8a0*/  IMAD.WIDE R20, R18, 0x2, R12 ;  /* 0x0000000212147825 */ /* 0x001fc800078e020c */
[--C-:B------:R-:W-:Y:S01]  /*2f8b0*/  IMAD.WIDE R18, R19, 0x2, R12.reuse ;  /* 0x0000000213127825 */ /* 0x100fe200078e020c */
[----:B------:R0:W-:Y:S04]  /*2f8c0*/  STL.64 [R1+0x2e40], R20 ;  /* 0x002e401401007387 */ /* 0x0001e80000100a00 */
[----:B0-----:R-:W2:Y:S04]  /*2f8d0*/  LDL.LU.64 R20, [R1+0x3598] ;  /* 0x0035980001147983 */ /* 0x001ea80000300a00 */
        /* <DEDUP_REMOVED lines=43> */
[----:B0-----:R-:W2:Y:S01]  /*2fb90*/  LDL.LU.64 R2, [R1+0x3550] ;  /* 0x0035500001027983 */ /* 0x001ea20000300a00 */
[----:B------:R-:W-:-:S03]  /*2fba0*/  IMAD R0, R0, UR7, RZ ;  /* 0x0000000700007c24 */ /* 0x000fc6000f8e02ff */
[----:B------:R0:W-:Y:S02]  /*2fbb0*/  STL.64 [R1+0x2f70], R28 ;  /* 0x002f701c01007387 */ /* 0x0001e40000100a00 */
[----:B0-----:R-:W-:-:S05]  /*2fbc0*/  IMAD.WIDE R28, R0, 0x2, R12 ;  /* 0x00000002001c7825 */ /* 0x001fca00078e020c */
[----:B------:R0:W-:Y:S01]  /*2fbd0*/  STL.64 [R1+0x2f58], R28 ;  /* 0x002f581c01007387 */ /* 0x0001e20000100a00 */
[----:B--2---:R-:W-:-:S04]  /*2fbe0*/  IMAD.WIDE R12, R4, 0x2, R2 ;  /* 0x00000002040c7825 */ /* 0x004fc800078e0202 */
[--C-:B0-----:R-:W-:Y:S02]  /*2fbf0*/  IMAD.WIDE R28, R5, 0x2, R2.reuse ;  /* 0x00000002051c7825 */ /* 0x101fe400078e0202 */
[----:B------:R-:W2:Y:S04]  /*2fc00*/  LDL.LU R5, [R1+0x7d0] ;  /* 0x0007d00001057983 */ /* 0x000ea80000300800 */
[----:B------:R0:W-:Y:S04]  /*2fc10*/  STL.64 [R1+0xb0], R12 ;  /* 0x0000b00c01007387 */ /* 0x0001e80000100a00 */
[----:B------:R1:W-:Y:S01]  /*2fc20*/  STL.64 [R1+0xa8], R28 ;  /* 0x0000a81c01007387 */ /* 0x0003e20000100a00 */
[----:B0-----:R-:W-:-:S04]  /*2fc30*/  IMAD.WIDE R12, R6, 0x2, R2 ;  /* 0x00000002060c7825 */ /* 0x001fc800078e0202 */
[--C-:B-1----:R-:W-:Y:S01]  /*2fc40*/  IMAD.WIDE R28, R7, 0x2, R2.reuse ;  /* 0x00000002071c7825 */ /* 0x102fe200078e0202 */
[----:B------:R-:W3:Y:S04]  /*2fc50*/  LDL.LU R6, [R1] ;  /* 0x0000000001067983 */ /* 0x000ee80000300800 */
[----:B------:R0:W-:Y:S04]  /*2fc60*/  STL.64 [R1+0xa0], R12 ;  /* 0x0000a00c01007387 */ /* 0x0001e80000100a00 */
[----:B------:R-:W3:Y:S04]  /*2fc70*/  LDL.LU R4, [R1+0x7d4] ;  /* 0x0007d40001047983 */ /* 0x000ee80000300800 */
[----:B------:R1:W-:Y:S01]  /*2fc80*/  STL.64 [R1+0x98], R28 ;  /* 0x0000981c01007387 */ /* 0x0003e20000100a00 */
[----:B0-----:R-:W-:-:S04]  /*2fc90*/  IMAD.WIDE R12, R8, 0x2, R2 ;  /* 0x00000002080c7825 */ /* 0x001fc800078e0202 */
[--C-:B------:R-:W-:Y:S01]  /*2fca0*/  IMAD.WIDE R8, R9, 0x2, R2.reuse ;  /* 0x0000000209087825 */ /* 0x100fe200078e0202 */
[----:B-1----:R-:W3:Y:S04]  /*2fcb0*/  LDL.LU R28, [R1+0x7c4] ;  /* 0x0007c400011c7983 */ /* 0x002ee80000300800 */
[----:B------:R0:W-:Y:S04]  /*2fcc0*/  STL.64 [R1+0x90], R12 ;  /* 0x0000900c01007387 */ /* 0x0001e80000100a00 */
[----:B------:R1:W-:Y:S01]  /*2fcd0*/  STL.64 [R1+0x88], R8 ;  /* 0x0000880801007387 */ /* 0x0003e20000100a00 */
[----:B0-----:R-:W-:-:S04]  /*2fce0*/  IMAD.WIDE R12, R10, 0x2, R2 ;  /* 0x000000020a0c7825 */ /* 0x001fc800078e0202 */
[----:B-1----:R-:W-:-:S04]  /*2fcf0*/  IMAD.WIDE R8, R11, 0x2, R2 ;  /* 0x000000020b087825 */ /* 0x002fc800078e0202 */
[--C-:B------:R-:W-:Y:S01]  /*2fd00*/  IMAD.WIDE R10, R14, 0x2, R2.reuse ;  /* 0x000000020e0a7825 */ /* 0x100fe200078e0202 */
[----:B------:R0:W-:Y:S04]  /*2fd10*/  STL.64 [R1+0x80], R12 ;  /* 0x0000800c01007387 */ /* 0x0001e80000100a00 */
[----:B------:R-:W3:Y:S04]  /*2fd20*/  LDL.LU R29, [R1+0x7c0] ;  /* 0x0007c000011d7983 */ /* 0x000ee80000300800 */
[----:B------:R1:W-:Y:S04]  /*2fd30*/  STL.64 [R1+0x78], R8 ;  /* 0x0000780801007387 */ /* 0x0003e80000100a00 */
[----:B------:R4:W-:Y:S01]  /*2fd40*/  STL.64 [R1+0x70], R10 ;  /* 0x0000700a01007387 */ /* 0x0009e20000100a00 */
[----:B0-----:R-:W-:-:S04]  /*2fd50*/  IMAD.WIDE R12, R17, 0x2, R2 ;  /* 0x00000002110c7825 */ /* 0x001fc800078e0202 */
[----:B-1----:R-:W-:-:S04]  /*2fd60*/  IMAD.WIDE R8, R15, 0x2, R2 ;  /* 0x000000020f087825 */ /* 0x002fc800078e0202 */
[--C-:B----4-:R-:W-:Y:S01]  /*2fd70*/  IMAD.WIDE R10, R16, 0x2, R2.reuse ;  /* 0x00000002100a7825 */ /* 0x110fe200078e0202 */
[----:B------:R-:W-:Y:S04]  /*2fd80*/  STL.64 [R1+0x68], R8 ;  /* 0x0000680801007387 */ /* 0x000fe80000100a00 */
[----:B------:R-:W-:Y:S04]  /*2fd90*/  STL.64 [R1+0x60], R10 ;  /* 0x0000600a01007387 */ /* 0x000fe80000100a00 */
[----:B------:R0:W-:Y:S04]  /*2fda0*/  STL.64 [R1+0x58], R12 ;  /* 0x0000580c01007387 */ /* 0x0001e80000100a00 */
[----:B0-----:R-:W4:Y:S01]  /*2fdb0*/  LDL.LU R12, [R1+0x7e8] ;  /* 0x0007e800010c7983 */ /* 0x001f220000300800 */
[----:B------:R-:W-:-:S04]  /*2fdc0*/  IMAD.WIDE R8, R18, 0x2, R2 ;  /* 0x0000000212087825 */ /* 0x000fc800078e0202 */
[--C-:B------:R-:W-:Y:S01]  /*2fdd0*/  IMAD.WIDE R10, R19, 0x2, R2.reuse ;  /* 0x00000002130a7825 */ /* 0x100fe200078e0202 */
[----:B------:R0:W-:Y:S03]  /*2fde0*/  STL.64 [R1+0x50], R8 ;  /* 0x0000500801007387 */ /* 0x0001e60000100a00 */
[--C-:B------:R-:W-:Y:S01]  /*2fdf0*/  IMAD.WIDE R14, R21, 0x2, R2.reuse ;  /* 0x00000002150e7825 */ /* 0x100fe200078e0202 */
[----:B------:R5:W-:Y:S03]  /*2fe00*/  STL.64 [R1+0x48], R10 ;  /* 0x0000480a01007387 */ /* 0x000be60000100a00 */
[----:B0-----:R-:W-:-:S04]  /*2fe10*/  IMAD.WIDE R8, R20, 0x2, R2 ;  /* 0x0000000214087825 */ /* 0x001fc800078e0202 */
[--C-:B-----5:R-:W-:Y:S01]  /*2fe20*/  IMAD.WIDE R10, R22, 0x2, R2.reuse ;  /* 0x00000002160a7825 */ /* 0x120fe200078e0202 */
[----:B------:R0:W-:Y:S04]  /*2fe30*/  STL.64 [R1+0x40], R8 ;  /* 0x0000400801007387 */ /* 0x0001e80000100a00 */
[----:B------:R-:W-:Y:S04]  /*2fe40*/  STL.64 [R1+0x38], R14 ;  /* 0x0000380e01007387 */ /* 0x000fe80000100a00 */
[----:B------:R-:W5:Y:S04]  /*2fe50*/  LDL.LU R13, [R1+0x7ec] ;  /* 0x0007ec00010d7983 */ /* 0x000f680000300800 */
[----:B------:R1:W-:Y:S01]  /*2fe60*/  STL.64 [R1+0x30], R10 ;  /* 0x0000300a01007387 */ /* 0x0003e20000100a00 */
[----:B0-----:R-:W-:-:S04]  /*2fe70*/  IMAD.WIDE R8, R23, 0x2, R2 ;  /* 0x0000000217087825 */ /* 0x001fc800078e0202 */
[--C-:B-1----:R-:W-:Y:S01]  /*2fe80*/  IMAD.WIDE R10, R24, 0x2, R2.reuse ;  /* 0x00000002180a7825 */ /* 0x102fe200078e0202 */
[----:B------:R0:W-:Y:S04]  /*2fe90*/  STL.64 [R1+0x28], R8 ;  /* 0x0000280801007387 */ /* 0x0001e80000100a00 */
[----:B------:R-:W5:Y:S04]  /*2fea0*/  LDL.LU R14, [R1+0x7f8] ;  /* 0x0007f800010e7983 */ /* 0x000f680000300800 */
[----:B------:R1:W-:Y:S04]  /*2feb0*/  STL.64 [R1+0x20], R10 ;  /* 0x0000200a01007387 */ /* 0x0003e80000100a00 */
[----:B------:R-:W5:Y:S01]  /*2fec0*/  LDL.LU R16, [R1+0x7fc] ;  /* 0x0007fc0001107983 */ /* 0x000f620000300800 */
[----:B0-----:R-:W-:-:S04]  /*2fed0*/  IMAD.WIDE R8, R25, 0x2, R2 ;  /* 0x0000000219087825 */ /* 0x001fc800078e0202 */
[--C-:B-1----:R-:W-:Y:S01]  /*2fee0*/  IMAD.WIDE R10, R26, 0x2, R2.reuse ;  /* 0x000000021a0a7825 */ /* 0x102fe200078e0202 */
[----:B------:R0:W-:Y:S04]  /*2fef0*/  STL.64 [R1+0x18], R8 ;  /* 0x0000180801007387 */ /* 0x0001e80000100a00 */
[----:B------:R-:W5:Y:S04]  /*2ff00*/  LDL.LU R18, [R1+0x7ac] ;  /* 0x0007ac0001127983 */ /* 0x000f680000300800 */
[----:B------:R-:W-:Y:S01]  /*2ff10*/  STL.64 [R1+0x10], R10 ;  /* 0x0000100a01007387 */ /* 0x000fe20000100a00 */
[----:B0-----:R-:W-:-:S05]  /*2ff20*/  IMAD.WIDE R8, R27, 0x2, R2 ;  /* 0x000000021b087825 */ /* 0x001fca00078e0202 */
[----:B------:R-:W-:Y:S04]  /*2ff30*/  STL.64 [R1+0x8], R8 ;  /* 0x0000080801007387 */ /* 0x000fe80000100a00 */
[----:B------:R-:W5:Y:S01]  /*2ff40*/  LDL.LU R20, [R1+0x7a8] ;  /* 0x0007a80001147983 */ /* 0x000f620000300800 */
[----:B--2---:R-:W-:-:S04]  /*2ff50*/  IMAD.WIDE R26, R5, 0x2, R2 ;  /* 0x00000002051a7825 */ /* 0x004fc800078e0202 */
[----:B---3--:R-:W-:-:S04]  /*2ff60*/  IMAD.WIDE R6, R6, 0x2, R2 ;  /* 0x0000000206067825 */ /* 0x008fc800078e0202 */
[--C-:B------:R-:W-:Y:S01]  /*2ff70*/  IMAD.WIDE R4, R4, 0x2, R2.reuse ;  /* 0x0000000204047825 */ /* 0x100fe200078e0202 */
[----:B------:R0:W-:Y:S04]  /*2ff80*/  STL.64 [R1], R6 ;  /* 0x0000000601007387 */ /* 0x0001e80000100a00 */
[----:B------:R-:W2:Y:S04]  /*2ff90*/  LDL.LU R22, [R1+0x810] ;  /* 0x0008100001167983 */ /* 0x000ea80000300800 */
[----:B------:R-:W-:Y:S04]  /*2ffa0*/  STL.64 [R1+0x34e0], R26 ;  /* 0x0034e01a01007387 */ /* 0x000fe80000100a00 */
[----:B------:R-:W3:Y:S04]  /*2ffb0*/  LDL.LU R24, [R1+0x814] ;  /* 0x0008140001187983 */ /* 0x000ee80000300800 */
[----:B------:R-:W-:Y:S01]  /*2ffc0*/  STL.64 [R1+0x34e8], R4 ;  /* 0x0034e80401007387 */ /* 0x000fe20000100a00 */
[----:B0-----:R-:W-:-:S03]  /*2ffd0*/  IMAD.WIDE R6, R28, 0x2, R2 ;  /* 0x000000021c067825 */ /* 0x001fc600078e0202 */
[----:B------:R-:W3:Y:S04]  /*2ffe0*/  LDL.LU R28, [R1+0x790] ;  /* 0x00079000011c7983 */ /* 0x000ee80000300800 */
[----:B------:R0:W-:Y:S04]  /*2fff0*/  STL.64 [R1+0x34d8], R6 ;  /* 0x0034d80601007387 */ /* 0x0001e80000100a00 */
[----:B0-----:R-:W3:Y:S01]  /*30000*/  LDL.LU R7, [R1+0x820] ;  /* 0x0008200001077983 */ /* 0x001ee20000300800 */
[----:B------:R-:W-:-:S03]  /*30010*/  IMAD.WIDE R8, R29, 0x2, R2 ;  /* 0x000000021d087825 */ /* 0x000fc600078e0202 */
[----:B------:R-:W3:Y:S04]  /*30020*/  LDL.LU R29, [R1+0x83c] ;  /* 0x00083c00011d7983 */ /* 0x000ee80000300800 */
[----:B------:R-:W3:Y:S04]  /*30030*/  LDL.LU R6, [R1+0x780] ;  /* 0x0007800001067983 */ /* 0x000ee80000300800 */
[----:B------:R0:W-:Y:S04]  /*30040*/  STL.64 [R1+0x34d0], R8 ;  /* 0x0034d00801007387 */ /* 0x0001e80000100a00 */
[----:B0-----:R-:W3:Y:S04]  /*30050*/  LDL.LU R8, [R1+0x838] ;  /* 0x0008380001087983 */ /* 0x001ee80000300800 */
[----:B------:R-:W3:Y:S04]  /*30060*/  LDL.LU R9, [R1+0x784] ;  /* 0x0007840001097983 */ /* 0x000ee80000300800 */
[----:B------:R-:W3:Y:S01]  /*30070*/  LDL.LU R4, [R1+0x850] ;  /* 0x0008500001047983 */ /* 0x000ee20000300800 */
[----:B----4-:R-:W-:-:S05]  /*30080*/  IMAD.WIDE R10, R12, 0x2, R2 ;  /* 0x000000020c0a7825 */ /* 0x010fca00078e0202 */
[----:B------:R0:W-:Y:S04]  /*30090*/  STL.64 [R1+0x34f0], R10 ;  /* 0x0034f00a01007387 */ /* 0x0001e80000100a00 */
[----:B0-----:R-:W4:Y:S04]  /*300a0*/  LDL.LU R10, [R1+0x824] ;  /* 0x00082400010a7983 */ /* 0x001f280000300800 */
[----:B------:R-:W4:Y:S01]  /*300b0*/  LDL.LU R11, [R1+0x794] ;  /* 0x00079400010b7983 */ /* 0x000f220000300800 */
[----:B-----5:R-:W-:-:S05]  /*300c0*/  IMAD.WIDE R12, R13, 0x2, R2 ;  /* 0x000000020d0c7825 */ /* 0x020fca00078e0202 */
[----:B------:R0:W-:Y:S01]  /*300d0*/  STL.64 [R1+0x34f8], R12 ;  /* 0x0034f80c01007387 */ /* 0x0001e20000100a00 */
[----:B------:R-:W-:-:S05]  /*300e0*/  IMAD.WIDE R14, R14, 0x2, R2 ;  /* 0x000000020e0e7825 */ /* 0x000fca00078e0202 */
[----:B------:R4:W-:Y:S04]  /*300f0*/  STL.64 [R1+0x3500], R14 ;  /* 0x0035000e01007387 */ /* 0x0009e80000100a00 */
[----:B------:R-:W5:Y:S01]  /*30100*/  LDL.LU R5, [R1+0x854] ;  /* 0x0008540001057983 */ /* 0x000f620000300800 */
[----:B------:R-:W-:-:S05]  /*30110*/  IMAD.WIDE R16, R16, 0x2, R2 ;  /* 0x0000000210107825 */ /* 0x000fca00078e0202 */
[----:B------:R-:W-:Y:S01]  /*30120*/  STL.64 [R1+0x3508], R16 ;  /* 0x0035081001007387 */ /* 0x000fe20000100a00 */
[----:B------:R-:W-:-:S05]  /*30130*/  IMAD.WIDE R18, R18, 0x2, R2 ;  /* 0x0000000212127825 */ /* 0x000fca00078e0202 */
[----:B------:R-:W-:Y:S01]  /*30140*/  STL.64 [R1+0x3510], R18 ;  /* 0x0035101201007387 */ /* 0x000fe20000100a00 */
[----:B------:R-:W-:-:S05]  /*30150*/  IMAD.WIDE R20, R20, 0x2, R2 ;  /* 0x0000000214147825 */ /* 0x000fca00078e0202 */
[----:B------:R-:W-:Y:S04]  /*30160*/  STL.64 [R1+0x3518], R20 ;  /* 0x0035181401007387 */ /* 0x000fe80000100a00 */
[----:B------:R-:W5:Y:S01]  /*30170*/  LDL.LU R26, [R1+0x860] ;  /* 0x00086000011a7983 */ /* 0x000f620000300800 */
[----:B--2---:R-:W-:-:S04]  /*30180*/  IMAD.WIDE R22, R22, 0x2, R2 ;  /* 0x0000000216167825 */ /* 0x004fc800078e0202 */
[--C-:B---3--:R-:W-:Y:S01]  /*30190*/  IMAD.WIDE R24, R24, 0x2, R2.reuse ;  /* 0x0000000218187825 */ /* 0x108fe200078e0202 */
[----:B------:R-:W-:Y:S04]  /*301a0*/  STL.64 [R1+0x3520], R22 ;  /* 0x0035201601007387 */ /* 0x000fe80000100a00 */
[----:B------:R-:W2:Y:S04]  /*301b0*/  LDL.LU R27, [R1+0x864] ;  /* 0x00086400011b7983 */ /* 0x000ea80000300800 */
[----:B------:R-:W-:Y:S01]  /*301c0*/  STL.64 [R1+0x3528], R24 ;  /* 0x0035281801007387 */ /* 0x000fe20000100a00 */
[----:B0-----:R-:W-:-:S03]  /*301d0*/  IMAD.WIDE R12, R7, 0x2, R2 ;  /* 0x00000002070c7825 */ /* 0x001fc600078e0202 */
[----:B------:R-:W3:Y:S04]  /*301e0*/  LDL.LU R7, [R1+0x76c] ;  /* 0x00076c0001077983 */ /* 0x000ee80000300800 */
[----:B------:R0:W-:Y:S01]  /*301f0*/  STL.64 [R1+0x230], R12 ;  /* 0x0002300c01007387 */ /* 0x0001e20000100a00 */
[----:B----4-:R-:W-:-:S04]  /*30200*/  IMAD.WIDE R14, R10, 0x2, R2 ;  /* 0x000000020a0e7825 */ /* 0x010fc800078e0202 */
[----:B0-----:R-:W-:-:S04]  /*30210*/  IMAD.WIDE R12, R11, 0x2, R2 ;  /* 0x000000020b0c7825 */ /* 0x001fc800078e0202 */
[--C-:B------:R-:W-:Y:S01]  /*30220*/  IMAD.WIDE R10, R28, 0x2, R2.reuse ;  /* 0x000000021c0a7825 */ /* 0x100fe200078e0202 */
[----:B------:R-:W-:Y:S04]  /*30230*/  STL.64 [R1+0x248], R14 ;  /* 0x0002480e01007387 */ /* 0x000fe80000100a00 */
[----:B------:R-:W4:Y:S04]  /*30240*/  LDL.LU R28, [R1+0x768] ;  /* 0x00076800011c7983 */ /* 0x000f280000300800 */
[----:B------:R-:W-:Y:S04]  /*30250*/  STL.64 [R1+0x258], R12 ;  /* 0x0002580c01007387 */ /* 0x000fe80000100a00 */
[----:B------:R0:W-:Y:S02]  /*30260*/  STL.64 [R1+0x270], R10 ;  /* 0x0002700a01007387 */ /* 0x0001e40000100a00 */
[----:B0-----:R-:W-:-:S02]  /*30270*/  IMAD.WIDE R10, R29, 0x2, R2 ;  /* 0x000000021d0a7825 */ /* 0x001fc400078e0202 */
[----:B------:R-:W4:Y:S02]  /*30280*/  LDL.LU R29, [R1+0x878] ;  /* 0x00087800011d7983 */ /* 0x000f240000300800 */
[----:B------:R-:W-:-:S04]  /*30290*/  IMAD.WIDE R12, R8, 0x2, R2 ;  /* 0x00000002080c7825 */ /* 0x000fc800078e0202 */
[--C-:B------:R-:W-:Y:S01]  /*302a0*/  IMAD.WIDE R8, R9, 0x2, R2.reuse ;  /* 0x0000000209087825 */ /* 0x100fe200078e0202 */
[----:B------:R-:W-:Y:S04]  /*302b0*/  STL.64 [R1+0x280], R12 ;  /* 0x0002800c01007387 */ /* 0x000fe80000100a00 */
[----:B------:R0:W-:Y:S02]  /*302c0*/  STL.64 [R1+0x298], R10 ;  /* 0x0002980a01007387 */ /* 0x0001e40000100a00 */
[--C-:B0-----:R-:W-:Y:S02]  /*302d0*/  IMAD.WIDE R10, R6, 0x2, R2.reuse ;  /* 0x00000002060a7825 */ /* 0x101fe400078e0202 */
[----:B------:R-:W4:Y:S04]  /*302e0*/  LDL.LU R6, [R1+0x87c] ;  /* 0x00087c0001067983 */ /* 0x000f280000300800 */
[----:B------:R0:W-:Y:S04]  /*302f0*/  STL.64 [R1+0x2a8], R8 ;  /* 0x0002a80801007387 */ /* 0x0001e80000100a00 */
[----:B------:R-:W-:Y:S04]  /*30300*/  STL.64 [R1+0x2c0], R10 ;  /* 0x0002c00a01007387 */ /* 0x000fe80000100a00 */
[----:B------:R-:W4:Y:S04]  /*30310*/  LDL.LU R22, [R1+0x75c] ;  /* 0x00075c0001167983 */ /* 0x000f280000300800 */
[----:B------:R-:W4:Y:S01]  /*30320*/  LDL.LU R23, [R1+0x758] ;  /* 0x0007580001177983 */ /* 0x000f220000300800 */
[----:B0-----:R-:W-:-:S05]  /*30330*/  IMAD.WIDE R8, R4, 0x2, R2 ;  /* 0x0000000204087825 */ /* 0x001fca00078e0202 */
[----:B------:R5:W-:Y:S04]  /*30340*/  STL.64 [R1+0x2d8], R8 ;  /* 0x0002d80801007387 */ /* 0x000be80000100a00 */
[----:B------:R-:W4:Y:S04]  /*30350*/  LDL.LU R20, [R1+0x888] ;  /* 0x0008880001147983 */ /* 0x000f280000300800 */
[----:B------:R-:W4:Y:S04]  /*30360*/  LDL.LU R21, [R1+0x88c] ;  /* 0x00088c0001157983 */ /* 0x000f280000300800 */
[----:B------:R-:W4:Y:S04]  /*30370*/  LDL.LU R18, [R1+0x8a0] ;  /* 0x0008a00001127983 */ /* 0x000f280000300800 */
[----:B------:R-:W4:Y:S04]  /*30380*/  LDL.LU R4, [R1+0x8a4] ;  /* 0x0008a40001047983 */ /* 0x000f280000300800 */
[----:B------:R-:W4:Y:S04]  /*30390*/  LDL.LU R19, [R1+0x744] ;  /* 0x0007440001137983 */ /* 0x000f280000300800 */
[----:B------:R-:W4:Y:S01]  /*303a0*/  LDL.LU R16, [R1+0x740] ;  /* 0x0007400001107983 */ /* 0x000f220000300800 */
[----:B-----5:R-:W-:-:S05]  /*303b0*/  IMAD.WIDE R8, R5, 0x2, R2 ;  /* 0x0000000205087825 */ /* 0x020fca00078e0202 */
[----:B------:R0:W-:Y:S04]  /*303c0*/  STL.64 [R1+0x2e8], R8 ;  /* 0x0002e80801007387 */ /* 0x0001e80000100a00 */
[----:B------:R-:W5:Y:S04]  /*303d0*/  LDL.LU R17, [R1+0x8b0] ;  /* 0x0008b00001117983 */ /* 0x000f680000300800 */
[----:B------:R-:W5:Y:S04]  /*303e0*/  LDL.LU R14, [R1+0x8b4] ;  /* 0x0008b400010e7983 */ /* 0x000f680000300800 */
[----:B------:R-:W5:Y:S04]  /*303f0*/  LDL.LU R15, [R1+0x734] ;  /* 0x00073400010f7983 */ /* 0x000f680000300800 */
[----:B------:R-:W5:Y:S04]  /*30400*/  LDL.LU R5, [R1+0x730] ;  /* 0x0007300001057983 */ /* 0x000f680000300800 */
[----:B------:R-:W5:Y:S01]  /*30410*/  LDL.LU R12, [R1+0x8c8] ;  /* 0x0008c800010c7983 */ /* 0x000f620000300800 */
[----:B0-----:R-:W-:-:S03]  /*30420*/  IMAD.WIDE R8, R26, 0x2, R2 ;  /* 0x000000021a087825 */ /* 0x001fc600078e0202 */
[----:B------:R-:W5:Y:S04]  /*30430*/  LDL.LU R26, [R1+0x8cc] ;  /* 0x0008cc00011a7983 */ /* 0x000f680000300800 */
[----:B------:R2:W-:Y:S04]  /*30440*/  STL.64 [R1+0x300], R8 ;  /* 0x0003000801007387 */ /* 0x0005e80000100a00 */
[----:B------:R-:W5:Y:S01]  /*30450*/  LDL.LU R13, [R1+0x8d8] ;  /* 0x0008d800010d7983 */ /* 0x000f620000300800 */
[----:B--2---:R-:W-:-:S03]  /*30460*/  IMAD.WIDE R8, R27, 0x2, R2 ;  /* 0x000000021b087825 */ /* 0x004fc600078e0202 */
[----:B------:R-:W2:Y:S04]  /*30470*/  LDL.LU R27, [R1+0x8dc] ;  /* 0x0008dc00011b7983 */ /* 0x000ea80000300800 */
[----:B------:R3:W-:Y:S04]  /*30480*/  STL.64 [R1+0x310], R8 ;  /* 0x0003100801007387 */ /* 0x0007e80000100a00 */
[----:B------:R-:W2:Y:S04]  /*30490*/  LDL.LU R10, [R1+0x71c] ;  /* 0x00071c00010a7983 */ /* 0x000ea80000300800 */
[----:B------:R-:W2:Y:S01]  /*304a0*/  LDL.LU R11, [R1+0x718] ;  /* 0x00071800010b7983 */ /* 0x000ea20000300800 */
[----:B---3--:R-:W-:-:S05]  /*304b0*/  IMAD.WIDE R8, R7, 0x2, R2 ;  /* 0x0000000207087825 */ /* 0x008fca00078e0202 */
[----:B------:R0:W-:Y:S04]  /*304c0*/  STL.64 [R1+0x328], R8 ;  /* 0x0003280801007387 */ /* 0x0001e80000100a00 */
[----:B------:R-:W3:Y:S04]  /*304d0*/  LDL.LU R7, [R1+0x8f0] ;  /* 0x0008f00001077983 */ /* 0x000ee80000300800 */
[----:B0-----:R-:W3:Y:S01]  /*304e0*/  LDL.LU R8, [R1+0x8f4] ;  /* 0x0008f40001087983 */ /* 0x001ee20000300800 */
[----:B----4-:R-:W-:-:S03]  /*304f0*/  IMAD.WIDE R24, R28, 0x2, R2 ;  /* 0x000000021c187825 */ /* 0x010fc600078e0202 */
[----:B------:R-:W4:Y:S04]  /*30500*/  LDL.LU R28, [R1+0x908] ;  /* 0x00090800011c7983 */ /* 0x000f280000300800 */
[----:B------:R0:W-:Y:S04]  /*30510*/  STL.64 [R1+0x338], R24 ;  /* 0x0003381801007387 */ /* 0x0001e80000100a00 */
[----:B------:R-:W4:Y:S01]  /*30520*/  LDL.LU R9, [R1+0x90c] ;  /* 0x00090c0001097983 */ /* 0x000f220000300800 */
[----:B0-----:R-:W-:-:S03]  /*30530*/  IMAD.WIDE R24, R29, 0x2, R2 ;  /* 0x000000021d187825 */ /* 0x001fc600078e0202 */
[----:B------:R-:W4:Y:S04]  /*30540*/  LDL.LU R29, [R1+0x704] ;  /* 0x00070400011d7983 */ /* 0x000f280000300800 */
[----:B------:R0:W-:Y:S02]  /*30550*/  STL.64 [R1+0x350], R24 ;  /* 0x0003501801007387 */ /* 0x0001e40000100a00 */
[--C-:B0-----:R-:W-:Y:S02]  /*30560*/  IMAD.WIDE R24, R6, 0x2, R2.reuse ;  /* 0x0000000206187825 */ /* 0x101fe400078e0202 */
[----:B------:R-:W4:Y:S04]  /*30570*/  LDL.LU R6, [R1+0x700] ;  /* 0x0007000001067983 */ /* 0x000f280000300800 */
[----:B------:R0:W-:Y:S02]  /*30580*/  STL.64 [R1+0x368], R24 ;  /* 0x0003681801007387 */ /* 0x0001e40000100a00 */
[----:B0-----:R-:W-:-:S05]  /*30590*/  IMAD.WIDE R24, R22, 0x2, R2 ;  /* 0x0000000216187825 */ /* 0x001fca00078e0202 */
[----:B------:R0:W-:Y:S02]  /*305a0*/  STL.64 [R1+0x378], R24 ;  /* 0x0003781801007387 */ /* 0x0001e40000100a00 */
[----:B0-----:R-:W-:-:S04]  /*305b0*/  IMAD.WIDE R24, R23, 0x2, R2 ;  /* 0x0000000217187825 */ /* 0x001fc800078e0202 */
[--C-:B------:R-:W-:Y:S01]  /*305c0*/  IMAD.WIDE R22, R20, 0x2, R2.reuse ;  /* 0x0000000214167825 */ /* 0x100fe200078e0202 */
[----:B------:R0:W-:Y:S04]  /*305d0*/  STL.64 [R1+0x390], R24 ;  /* 0x0003901801007387 */ /* 0x0001e80000100a00 */
[----:B------:R1:W-:Y:S01]  /*305e0*/  STL.64 [R1+0x3a0], R22 ;  /* 0x0003a01601007387 */ /* 0x0003e20000100a00 */
[----:B0-----:R-:W-:-:S04]  /*305f0*/  IMAD.WIDE R24, R21, 0x2, R2 ;  /* 0x0000000215187825 */ /* 0x001fc800078e0202 */
[----:B------:R-:W-:-:S04]  /*30600*/  IMAD.WIDE R20, R4, 0x2, R2 ;  /* 0x0000000204147825 */ /* 0x000fc800078e0202 */
[--C-:B-1----:R-:W-:Y:S01]  /*30610*/  IMAD.WIDE R22, R18, 0x2, R2.reuse ;  /* 0x0000000212167825 */ /* 0x102fe200078e0202 */
[----:B------:R-:W-:Y:S04]  /*30620*/  STL.64 [R1+0x3b8], R24 ;  /* 0x0003b81801007387 */ /* 0x000fe80000100a00 */
[----:B------:R-:W4:Y:S01]  /*30630*/  LDL.LU R4, [R1+0x918] ;  /* 0x0009180001047983 */ /* 0x000f220000300800 */
[----:B------:R-:W-:-:S03]  /*30640*/  IMAD.WIDE R18, R19, 0x2, R2 ;  /* 0x0000000213127825 */ /* 0x000fc600078e0202 */
[----:B------:R-:W-:Y:S04]  /*30650*/  STL.64 [R1+0x3c8], R22 ;  /* 0x0003c81601007387 */ /* 0x000fe80000100a00 */
[----:B------:R0:W-:Y:S04]  /*30660*/  STL.64 [R1+0x3e0], R20 ;  /* 0x0003e01401007387 */ /* 0x0001e80000100a00 */
[----:B------:R1:W-:Y:S01]  /*30670*/  STL.64 [R1+0x3f8], R18 ;  /* 0x0003f81201007387 */ /* 0x0003e20000100a00 */
[----:B0-----:R-:W-:-:S04]  /*30680*/  IMAD.WIDE R20, R16, 0x2, R2 ;  /* 0x0000000210147825 */ /* 0x001fc800078e0202 */
[----:B-----5:R-:W-:-:S04]  /*30690*/  IMAD.WIDE R16, R17, 0x2, R2 ;  /* 0x0000000211107825 */ /* 0x020fc800078e0202 */
[----:B-1----:R-:W-:-:S04]  /*306a0*/  IMAD.WIDE R18, R14, 0x2, R2 ;  /* 0x000000020e127825 */ /* 0x002fc800078e0202 */
[--C-:B------:R-:W-:Y:S01]  /*306b0*/  IMAD.WIDE R14, R15, 0x2, R2.reuse ;  /* 0x000000020f0e7825 */ /* 0x100fe200078e0202 */
[----:B------:R-:W-:Y:S04]  /*306c0*/  STL.64 [R1+0x408], R20 ;  /* 0x0004081401007387 */ /* 0x000fe80000100a00 */
[----:B------:R0:W-:Y:S04]  /*306d0*/  STL.64 [R1+0x420], R16 ;  /* 0x0004201001007387 */ /* 0x0001e80000100a00 */
[----:B------:R-:W-:Y:S01]  /*306e0*/  STL.64 [R1+0x430], R18 ;  /* 0x0004301201007387 */ /* 0x000fe20000100a00 */
[----:B0-----:R-:W-:-:S03]  /*306f0*/  IMAD.WIDE R16, R5, 0x2, R2 ;  /* 0x0000000205107825 */ /* 0x001fc600078e0202 */
[----:B------:R-:W5:Y:S04]  /*30700*/  LDL.LU R5, [R1+0x91c] ;  /* 0x00091c0001057983 */ /* 0x000f680000300800 */
[----:B------:R0:W-:Y:S04]  /*30710*/  STL.64 [R1+0x448], R14 ;  /* 0x0004480e01007387 */ /* 0x0001e80000100a00 */
[----:B------:R1:W-:Y:S01]  /*30720*/  STL.64 [R1+0x458], R16 ;  /* 0x0004581001007387 */ /* 0x0003e20000100a00 */
[----:B0-----:R-:W-:-:S04]  /*30730*/  IMAD.WIDE R14, R12, 0x2, R2 ;  /* 0x000000020c0e7825 */ /* 0x001fc800078e0202 */
[--C-:B-1----:R-:W-:Y:S02]  /*30740*/  IMAD.WIDE R16, R26, 0x2, R2.reuse ;  /* 0x000000021a107825 */ /* 0x102fe400078e0202 */
[----:B------:R-:W5:Y:S04]  /*30750*/  LDL.LU R26, [R1+0x6f4] ;  /* 0x0006f400011a7983 */ /* 0x000f680000300800 */
[----:B------:R0:W-:Y:S04]  /*30760*/  STL.64 [R1+0x470], R14 ;  /* 0x0004700e01007387 */ /* 0x0001e80000100a00 */
[----:B------:R-:W-:Y:S01]  /*30770*/  STL.64 [R1+0x480], R16 ;  /* 0x0004801001007387 */ /* 0x000fe20000100a00 */
[----:B0-----:R-:W-:-:S04]  /*30780*/  IMAD.WIDE R14, R13, 0x2, R2 ;  /* 0x000000020d0e7825 */ /* 0x001fc800078e0202 */
[--C-:B--2---:R-:W-:Y:S02]  /*30790*/  IMAD.WIDE R12, R27, 0x2, R2.reuse ;  /* 0x000000021b0c7825 */ /* 0x104fe400078e0202 */
[----:B------:R-:W2:Y:S04]  /*307a0*/  LDL.LU R27, [R1+0x6f0] ;  /* 0x0006f000011b7983 */ /* 0x000ea80000300800 */
[----:B------:R0:W-:Y:S04]  /*307b0*/  STL.64 [R1+0x498], R14 ;  /* 0x0004980e01007387 */ /* 0x0001e80000100a00 */
[----:B------:R1:W-:Y:S01]  /*307c0*/  STL.64 [R1+0x4b0], R12 ;  /* 0x0004b00c01007387 */ /* 0x0003e20000100a00 */
[----:B0-----:R-:W-:-:S04]  /*307d0*/  IMAD.WIDE R14, R10, 0x2, R2 ;  /* 0x000000020a0e7825 */ /* 0x001fc800078e0202 */
[--C-:B-1----:R-:W-:Y:S01]  /*307e0*/  IMAD.WIDE R12, R11, 0x2, R2.reuse ;  /* 0x000000020b0c7825 */ /* 0x102fe200078e0202 */
[----:B------:R-:W-:Y:S03]  /*307f0*/  STL.64 [R1+0x4c0], R14 ;  /* 0x0004c00e01007387 */ /* 0x000fe60000100a00 */
[--C-:B---3--:R-:W-:Y:S02]  /*30800*/  IMAD.WIDE R10, R7, 0x2, R2.reuse ;  /* 0x00000002070a7825 */ /* 0x108fe400078e0202 */
[----:B------:R-:W3:Y:S04]  /*30810*/  LDL.LU R7, [R1+0x930] ;  /* 0x0009300001077983 */ /* 0x000ee80000300800 */
[----:B------:R0:W-:Y:S04]  /*30820*/  STL.64 [R1+0x4d8], R12 ;  /* 0x0004d80c01007387 */ /* 0x0001e80000100a00 */
[----:B------:R4:W-:Y:S01]  /*30830*/  STL.64 [R1+0x4e8], R10 ;  /* 0x0004e80a01007387 */ /* 0x0009e20000100a00 */
[----:B0-----:R-:W-:-:S04]  /*30840*/  IMAD.WIDE R12, R8, 0x2, R2 ;  /* 0x00000002080c7825 */ /* 0x001fc800078e0202 */
[--C-:B----4-:R-:W-:Y:S02]  /*30850*/  IMAD.WIDE R10, R28, 0x2, R2.reuse ;  /* 0x000000021c0a7825 */ /* 0x110fe400078e0202 */
[----:B------:R-:W4:Y:S04]  /*30860*/  LDL.LU R28, [R1+0x934] ;  /* 0x00093400011c7983 */ /* 0x000f280000300800 */
[----:B------:R-:W-:Y:S04]  /*30870*/  STL.64 [R1+0x500], R12 ;  /* 0x0005000c01007387 */ /* 0x000fe80000100a00 */
[----:B------:R0:W-:Y:S02]  /*30880*/  STL.64 [R1+0x510], R10 ;  /* 0x0005100a01007387 */ /* 0x0001e40000100a00 */
[----:B0-----:R-:W-:-:S02]  /*30890*/  IMAD.WIDE R10, R29, 0x2, R2 ;  /* 0x000000021d0a7825 */ /* 0x001fc400078e0202 */
[----:B------:R-:W4:Y:S02]  /*308a0*/  LDL.LU R29, [R1+0x940] ;  /* 0x00094000011d7983 */ /* 0x000f240000300800 */
[----:B------:R-:W-:-:S05]  /*308b0*/  IMAD.WIDE R8, R9, 0x2, R2 ;  /* 0x0000000209087825 */ /* 0x000fca00078e0202 */
        /* <DEDUP_REMOVED lines=18> */
[----:B------:R-:W4:Y:S01]  /*309e0*/  LDL.LU R12, [R1+0x99c] ;  /* 0x00099c00010c7983 */ /* 0x000f220000300800 */
[----:B-----5:R-:W-:-:S03]  /*309f0*/  IMAD.WIDE R8, R5, 0x2, R2 ;  /* 0x0000000205087825 */ /* 0x020fc600078e0202 */
[----:B------:R-:W5:Y:S04]  /*30a00*/  LDL.LU R5, [R1+0x9a8] ;  /* 0x0009a80001057983 */ /* 0x000f680000300800 */
[----:B------:R0:W-:Y:S04]  /*30a10*/  STL.64 [R1+0x578], R8 ;  /* 0x0005780801007387 */ /* 0x0001e80000100a00 */
[----:B------:R-:W5:Y:S01]  /*30a20*/  LDL.LU R13, [R1+0x9ac] ;  /* 0x0009ac00010d7983 */ /* 0x000f620000300800 */
[----:B0-----:R-:W-:-:S03]  /*30a30*/  IMAD.WIDE R8, R26, 0x2, R2 ;  /* 0x000000021a087825 */ /* 0x001fc600078e0202 */
[----:B------:R-:W5:Y:S04]  /*30a40*/  LDL.LU R26, [R1+0x9c0] ;  /* 0x0009c000011a7983 */ /* 0x000f680000300800 */
[----:B------:R2:W-:Y:S04]  /*30a50*/  STL.64 [R1+0x590], R8 ;  /* 0x0005900801007387 */ /* 0x0005e80000100a00 */
[----:B------:R-:W5:Y:S04]  /*30a60*/  LDL.LU R10, [R1+0x9c4] ;  /* 0x0009c400010a7983 */ /* 0x000f680000300800 */
[----:B------:R-:W5:Y:S01]  /*30a70*/  LDL.LU R11, [R1+0x9d0] ;  /* 0x0009d000010b7983 */ /* 0x000f620000300800 */
[----:B--2---:R-:W-:-:S05]  /*30a80*/  IMAD.WIDE R8, R27, 0x2, R2 ;  /* 0x000000021b087825 */ /* 0x004fca00078e0202 */
[----:B------:R0:W-:Y:S04]  /*30a90*/  STL.64 [R1+0x5a0], R8 ;  /* 0x0005a00801007387 */ /* 0x0001e80000100a00 */
[----:B------:R-:W2:Y:S04]  /*30aa0*/  LDL.LU R27, [R1+0x9d4] ;  /* 0x0009d400011b7983 */ /* 0x000ea80000300800 */
[----:B0-----:R-:W2:Y:S01]  /*30ab0*/  LDL.LU R8, [R1+0x9e8] ;  /* 0x0009e80001087983 */ /* 0x001ea20000300800 */
[----:B---3--:R-:W-:-:S03]  /*30ac0*/  IMAD.WIDE R24, R7, 0x2, R2 ;  /* 0x0000000207187825 */ /* 0x008fc600078e0202 */
[----:B------:R-:W3:Y:S04]  /*30ad0*/  LDL.LU R7, [R1+0x9ec] ;  /* 0x0009ec0001077983 */ /* 0x000ee80000300800 */
[----:B------:R4:W-:Y:S04]  /*30ae0*/  STL.64 [R1+0x5b8], R24 ;  /* 0x0005b81801007387 */ /* 0x0009e80000100a00 */
[----:B------:R-:W3:Y:S01]  /*30af0*/  LDL.LU R9, [R1+0x9f8] ;  /* 0x0009f80001097983 */ /* 0x000ee20000300800 */
[----:B----4-:R-:W-:-:S03]  /*30b00*/  IMAD.WIDE R24, R28, 0x2, R2 ;  /* 0x000000021c187825 */ /* 0x010fc600078e0202 */
        /* <DEDUP_REMOVED lines=21> */
[----:B------:R-:W-:-:S04]  /*30c60*/  IMAD.WIDE R16, R17, 0x2, R2 ;  /* 0x0000000211107825 */ /* 0x000fc800078e0202 */
[--C-:B-1----:R-:W-:Y:S01]  /*30c70*/  IMAD.WIDE R18, R14, 0x2, R2.reuse ;  /* 0x000000020e127825 */ /* 0x102fe200078e0202 */
[----:B------:R-:W-:Y:S03]  /*30c80*/  STL.64 [R1+0x688], R20 ;  /* 0x0006881401007387 */ /* 0x000fe60000100a00 */
[--C-:B------:R-:W-:Y:S01]  /*30c90*/  IMAD.WIDE R14, R15, 0x2, R2.reuse ;  /* 0x000000020f0e7825 */ /* 0x100fe200078e0202 */
[----:B------:R0:W-:Y:S04]  /*30ca0*/  STL.64 [R1+0x6a0], R16 ;  /* 0x0006a01001007387 */ /* 0x0001e80000100a00 */
[----:B------:R-:W-:Y:S01]  /*30cb0*/  STL.64 [R1+0x6b0], R18 ;  /* 0x0006b01201007387 */ /* 0x000fe20000100a00 */
[----:B0-----:R-:W-:-:S03]  /*30cc0*/  IMAD.WIDE R16, R4, 0x2, R2 ;  /* 0x0000000204107825 */ /* 0x001fc600078e0202 */
[----:B------:R-:W4:Y:S04]  /*30cd0*/  LDL.LU R4, [R1+0xa28] ;  /* 0x000a280001047983 */ /* 0x000f280000300800 */
[----:B------:R0:W-:Y:S04]  /*30ce0*/  STL.64 [R1+0x6c8], R14 ;  /* 0x0006c80e01007387 */ /* 0x0001e80000100a00 */
[----:B------:R5:W-:Y:S01]  /*30cf0*/  STL.64 [R1+0x6d8], R16 ;  /* 0x0006d81001007387 */ /* 0x000be20000100a00 */
[----:B0-----:R-:W-:-:S04]  /*30d00*/  IMAD.WIDE R14, R12, 0x2, R2 ;  /* 0x000000020c0e7825 */ /* 0x001fc800078e0202 */
[--C-:B-----5:R-:W-:Y:S02]  /*30d10*/  IMAD.WIDE R16, R5, 0x2, R2.reuse ;  /* 0x0000000205107825 */ /* 0x120fe400078e0202 */
[----:B------:R-:W5:Y:S04]  /*30d20*/  LDL.LU R5, [R1+0xa2c] ;  /* 0x000a2c0001057983 */ /* 0x000f680000300800 */
[----:B------:R0:W-:Y:S04]  /*30d30*/  STL.64 [R1+0x6f0], R14 ;  /* 0x0006f00e01007387 */ /* 0x0001e80000100a00 */
[----:B------:R-:W-:Y:S01]  /*30d40*/  STL.64 [R1+0x700], R16 ;  /* 0x0007001001007387 */ /* 0x000fe20000100a00 */
[----:B0-----:R-:W-:-:S04]  /*30d50*/  IMAD.WIDE R14, R13, 0x2, R2 ;  /* 0x000000020d0e7825 */ /* 0x001fc800078e0202 */
[--C-:B------:R-:W-:Y:S02]  /*30d60*/  IMAD.WIDE R12, R26, 0x2, R2.reuse ;  /* 0x000000021a0c7825 */ /* 0x100fe400078e0202 */
[----:B------:R-:W5:Y:S04]  /*30d70*/  LDL.LU R26, [R1+0xa38] ;  /* 0x000a3800011a7983 */ /* 0x000f680000300800 */
[----:B------:R0:W-:Y:S04]  /*30d80*/  STL.64 [R1+0x718], R14 ;  /* 0x0007180e01007387 */ /* 0x0001e80000100a00 */
[----:B------:R1:W-:Y:S01]  /*30d90*/  STL.64 [R1+0x730], R12 ;  /* 0x0007300c01007387 */ /* 0x0003e20000100a00 */
[----:B0-----:R-:W-:-:S04]  /*30da0*/  IMAD.WIDE R14, R10, 0x2, R2 ;  /* 0x000000020a0e7825 */ /* 0x001fc800078e0202 */
[--C-:B-1----:R-:W-:Y:S01]  /*30db0*/  IMAD.WIDE R12, R11, 0x2, R2.reuse ;  /* 0x000000020b0c7825 */ /* 0x102fe200078e0202 */
[----:B------:R-:W-:Y:S03]  /*30dc0*/  STL.64 [R1+0x740], R14 ;  /* 0x0007400e01007387 */ /* 0x000fe60000100a00 */
[--C-:B--2---:R-:W-:Y:S02]  /*30dd0*/  IMAD.WIDE R10, R27, 0x2, R2.reuse ;  /* 0x000000021b0a7825 */ /* 0x104fe400078e0202 */
[----:B------:R-:W2:Y:S04]  /*30de0*/  LDL.LU R27, [R1+0xa3c] ;  /* 0x000a3c00011b7983 */ /* 0x000ea80000300800 */
[----:B------:R0:W-:Y:S04]  /*30df0*/  STL.64 [R1+0x758], R12 ;  /* 0x0007580c01007387 */ /* 0x0001e80000100a00 */
[----:B------:R3:W-:Y:S01]  /*30e00*/  STL.64 [R1+0x768], R10 ;  /* 0x0007680a01007387 */ /* 0x0007e20000100a00 */
[----:B0-----:R-:W-:-:S04]  /*30e10*/  IMAD.WIDE R12, R8, 0x2, R2 ;  /* 0x00000002080c7825 */ /* 0x001fc800078e0202 */
[--C-:B---3--:R-:W-:Y:S02]  /*30e20*/  IMAD.WIDE R10, R7, 0x2, R2.reuse ;  /* 0x00000002070a7825 */ /* 0x108fe400078e0202 */
[----:B------:R-:W3:Y:S04]  /*30e30*/  LDL.LU R7, [R1+0xa50] ;  /* 0x000a500001077983 */ /* 0x000ee80000300800 */
[----:B------:R-:W-:Y:S04]  /*30e40*/  STL.64 [R1+0x780], R12 ;  /* 0x0007800c01007387 */ /* 0x000fe80000100a00 */
[----:B------:R4:W-:Y:S01]  /*30e50*/  STL.64 [R1+0x790], R10 ;  /* 0x0007900a01007387 */ /* 0x0009e20000100a00 */
[----:B------:R-:W-:-:S04]  /*30e60*/  IMAD.WIDE R8, R9, 0x2, R2 ;  /* 0x0000000209087825 */ /* 0x000fc800078e0202 */
[--C-:B----4-:R-:W-:Y:S02]  /*30e70*/  IMAD.WIDE R10, R28, 0x2, R2.reuse ;  /* 0x000000021c0a7825 */ /* 0x110fe400078e0202 */
        /* <DEDUP_REMOVED lines=20> */
[----:B0-----:R-:W-:-:S03]  /*30fc0*/  IMAD.WIDE R8, R4, 0x2, R2 ;  /* 0x0000000204087825 */ /* 0x001fc600078e0202 */
[----:B------:R-:W4:Y:S04]  /*30fd0*/  LDL.LU R4, [R1+0xae4] ;  /* 0x000ae40001047983 */ /* 0x000f280000300800 */
[----:B------:R5:W-:Y:S04]  /*30fe0*/  STL.64 [R1+0x7f8], R8 ;  /* 0x0007f80801007387 */ /* 0x000be80000100a00 */
[----:B------:R-:W4:Y:S01]  /*30ff0*/  LDL.LU R13, [R1+0xaf0] ;  /* 0x000af000010d7983 */ /* 0x000f220000300800 */
[----:B-----5:R-:W-:-:S03]  /*31000*/  IMAD.WIDE R8, R5, 0x2, R2 ;  /* 0x0000000205087825 */ /* 0x020fc600078e0202 */
[----:B------:R-:W5:Y:S04]  /*31010*/  LDL.LU R5, [R1+0xaf4] ;  /* 0x000af40001057983 */ /* 0x000f680000300800 */
[----:B------:R0:W-:Y:S04]  /*31020*/  STL.64 [R1+0x810], R8 ;  /* 0x0008100801007387 */ /* 0x0001e80000100a00 */
[----:B------:R-:W5:Y:S04]  /*31030*/  LDL.LU R10, [R1+0xb08] ;  /* 0x000b0800010a7983 */ /* 0x000f680000300800 */
[----:B------:R-:W5:Y:S01]  /*31040*/  LDL.LU R11, [R1+0xb0c] ;  /* 0x000b0c00010b7983 */ /* 0x000f620000300800 */
[----:B0-----:R-:W-:-:S05]  /*31050*/  IMAD.WIDE R8, R26, 0x2, R2 ;  /* 0x000000021a087825 */ /* 0x001fca00078e0202 */
[----:B------:R0:W-:Y:S04]  /*31060*/  STL.64 [R1+0x820], R8 ;  /* 0x0008200801007387 */ /* 0x0001e80000100a00 */
[----:B------:R-:W5:Y:S04]  /*31070*/  LDL.LU R26, [R1+0xb18] ;  /* 0x000b1800011a7983 */ /* 0x000f680000300800 */
[----:B0-----:R-:W5:Y:S01]  /*31080*/  LDL.LU R8, [R1+0xb1c] ;  /* 0x000b1c0001087983 */ /* 0x001f620000300800 */
[----:B--2---:R-:W-:-:S03]  /*31090*/  IMAD.WIDE R24, R27, 0x2, R2 ;  /* 0x000000021b187825 */ /* 0x004fc600078e0202 */
[----:B------:R-:W2:Y:S04]  /*310a0*/  LDL.LU R27, [R1+0xb30] ;  /* 0x000b3000011b7983 */ /* 0x000ea80000300800 */
[----:B------:R3:W-:Y:S04]  /*310b0*/  STL.64 [R1+0x838], R24 ;  /* 0x0008381801007387 */ /* 0x0007e80000100a00 */
[----:B------:R-:W2:Y:S01]  /*310c0*/  LDL.LU R9, [R1+0xb34] ;  /* 0x000b340001097983 */ /* 0x000ea20000300800 */
[----:B---3--:R-:W-:-:S03]  /*310d0*/  IMAD.WIDE R24, R7, 0x2, R2 ;  /* 0x0000000207187825 */ /* 0x008fc600078e0202 */
[----:B------:R-:W3:Y:S04]  /*310e0*/  LDL.LU R7, [R1+0xb48] ;  /* 0x000b480001077983 */ /* 0x000ee80000300800 */
[----:B------:R4:W-:Y:S02]  /*310f0*/  STL.64 [R1+0x850], R24 ;  /* 0x0008501801007387 */ /* 0x0009e40000100a00 */
[--C-:B----4-:R-:W-:Y:S02]  /*31100*/  IMAD.WIDE R24, R28, 0x2, R2.reuse ;  /* 0x000000021c187825 */ /* 0x110fe400078e0202 */
        /* <DEDUP_REMOVED lines=9> */
[--C-:B------:R-:W-:Y:S01]  /*311a0*/  IMAD.WIDE R20, R29, 0x2, R2.reuse ;  /* 0x000000021d147825 */ /* 0x100fe200078e0202 */
[----:B------:R-:W-:Y:S04]  /*311b0*/  STL.64 [R1+0x8b0], R24 ;  /* 0x0008b01801007387 */ /* 0x000fe80000100a00 */
[----:B------:R-:W4:Y:S01]  /*311c0*/  LDL.LU R29, [R1+0xb58] ;  /* 0x000b5800011d7983 */ /* 0x000f220000300800 */
[----:B-1----:R-:W-:-:S04]  /*311d0*/  IMAD.WIDE R22, R18, 0x2, R2 ;  /* 0x0000000212167825 */ /* 0x002fc800078e0202 */
[--C-:B------:R-:W-:Y:S01]  /*311e0*/  IMAD.WIDE R18, R19, 0x2, R2.reuse ;  /* 0x0000000213127825 */ /* 0x100fe200078e0202 */
[----:B------:R-:W-:Y:S04]  /*311f0*/  STL.64 [R1+0x8c8], R22 ;  /* 0x0008c81601007387 */ /* 0x000fe80000100a00 */
[----:B------:R0:W-:Y:S04]  /*31200*/  STL.64 [R1+0x8d8], R20 ;  /* 0x0008d81401007387 */ /* 0x0001e80000100a00 */
[----:B------:R1:W-:Y:S01]  /*31210*/  STL.64 [R1+0x8f0], R18 ;  /* 0x0008f01201007387 */ /* 0x0003e20000100a00 */
[----:B0-----:R-:W-:-:S04]  /*31220*/  IMAD.WIDE R20, R16, 0x2, R2 ;  /* 0x0000000210147825 */ /* 0x001fc800078e0202 */
[----:B------:R-:W-:-:S04]  /*31230*/  IMAD.WIDE R16, R17, 0x2, R2 ;  /* 0x0000000211107825 */ /* 0x000fc800078e0202 */
[----:B-1----:R-:W-:-:S04]  /*31240*/  IMAD.WIDE R18, R14, 0x2, R2 ;  /* 0x000000020e127825 */ /* 0x002fc800078e0202 */
[--C-:B------:R-:W-:Y:S01]  /*31250*/  IMAD.WIDE R14, R15, 0x2, R2.reuse ;  /* 0x000000020f0e7825 */ /* 0x100fe200078e0202 */
[----:B------:R-:W-:Y:S04]  /*31260*/  STL.64 [R1+0x908], R20 ;  /* 0x0009081401007387 */ /* 0x000fe80000100a00 */
[----:B------:R0:W-:Y:S04]  /*31270*/  STL.64 [R1+0x918], R16 ;  /* 0x0009181001007387 */ /* 0x0001e80000100a00 */
[----:B------:R-:W-:Y:S01]  /*31280*/  STL.64 [R1+0x930], R18 ;  /* 0x0009301201007387 */ /* 0x000fe20000100a00 */
[----:B0-----:R-:W-:-:S03]  /*31290*/  IMAD.WIDE R16, R6, 0x2, R2 ;  /* 0x0000000206107825 */ /* 0x001fc600078e0202 */
[----:B------:R-:W4:Y:S04]  /*312a0*/  LDL.LU R6, [R1+0xb5c] ;  /* 0x000b5c0001067983 */ /* 0x000f280000300800 */
[----:B------:R0:W-:Y:S04]  /*312b0*/  STL.64 [R1+0x940], R14 ;  /* 0x0009400e01007387 */ /* 0x0001e80000100a00 */
[----:B------:R1:W-:Y:S01]  /*312c0*/  STL.64 [R1+0x958], R16 ;  /* 0x0009581001007387 */ /* 0x0003e20000100a00 */
[----:B0-----:R-:W-:-:S04]  /*312d0*/  IMAD.WIDE R14, R12, 0x2, R2 ;  /* 0x000000020c0e7825 */ /* 0x001fc800078e0202 */
[--C-:B-1----:R-:W-:Y:S02]  /*312e0*/  IMAD.WIDE R16, R4, 0x2, R2.reuse ;  /* 0x0000000204107825 */ /* 0x102fe400078e0202 */
[----:B------:R-:W4:Y:S04]  /*312f0*/  LDL.LU R4, [R1+0xb68] ;  /* 0x000b680001047983 */ /* 0x000f280000300800 */
[----:B------:R0:W-:Y:S04]  /*31300*/  STL.64 [R1+0x968], R14 ;  /* 0x0009680e01007387 */ /* 0x0001e80000100a00 */
[----:B------:R-:W-:Y:S01]  /*31310*/  STL.64 [R1+0x980], R16 ;  /* 0x0009801001007387 */ /* 0x000fe20000100a00 */
[----:B0-----:R-:W-:-:S04]  /*31320*/  IMAD.WIDE R14, R13, 0x2, R2 ;  /* 0x000000020d0e7825 */ /* 0x001fc800078e0202 */
[--C-:B-----5:R-:W-:Y:S02]  /*31330*/  IMAD.WIDE R12, R5, 0x2, R2.reuse ;  /* 0x00000002050c7825 */ /* 0x120fe400078e0202 */
[----:B------:R-:W5:Y:S04]  /*31340*/  LDL.LU R5, [R1+0xb6c] ;  /* 0x000b6c0001057983 */ /* 0x000f680000300800 */
[----:B------:R0:W-:Y:S04]  /*31350*/  STL.64 [R1+0x998], R14 ;  /* 0x0009980e01007387 */ /* 0x0001e80000100a00 */
[----:B------:R1:W-:Y:S01]  /*31360*/  STL.64 [R1+0x9a8], R12 ;  /* 0x0009a80c01007387 */ /* 0x0003e20000100a00 */
[----:B0-----:R-:W-:-:S04]  /*31370*/  IMAD.WIDE R14, R10, 0x2, R2 ;  /* 0x000000020a0e7825 */ /* 0x001fc800078e0202 */
[--C-:B-1----:R-:W-:Y:S01]  /*31380*/  IMAD.WIDE R12, R11, 0x2, R2.reuse ;  /* 0x000000020b0c7825 */ /* 0x102fe200078e0202 */
[----:B------:R-:W-:Y:S03]  /*31390*/  STL.64 [R1+0x9c0], R14 ;  /* 0x0009c00e01007387 */ /* 0x000fe60000100a00 */
[--C-:B------:R-:W-:Y:S02]  /*313a0*/  IMAD.WIDE R10, R26, 0x2, R2.reuse ;  /* 0x000000021a0a7825 */ /* 0x100fe400078e0202 */
[----:B------:R-:W5:Y:S04]  /*313b0*/  LDL.LU R26, [R1+0xb78] ;  /* 0x000b7800011a7983 */ /* 0x000f680000300800 */
[----:B------:R0:W-:Y:S04]  /*313c0*/  STL.64 [R1+0x9d0], R12 ;  /* 0x0009d00c01007387 */ /* 0x0001e80000100a00 */
[----:B------:R2:W-:Y:S01]  /*313d0*/  STL.64 [R1+0x9e8], R10 ;  /* 0x0009e80a01007387 */ /* 0x0005e20000100a00 */
[----:B0-----:R-:W-:-:S04]  /*313e0*/  IMAD.WIDE R12, R8, 0x2, R2 ;  /* 0x00000002080c7825 */ /* 0x001fc800078e0202 */
[--C-:B--2---:R-:W-:Y:S02]  /*313f0*/  IMAD.WIDE R10, R27, 0x2, R2.reuse ;  /* 0x000000021b0a7825 */ /* 0x104fe400078e0202 */
[----:B------:R-:W2:Y:S04]  /*31400*/  LDL.LU R27, [R1+0xb7c] ;  /* 0x000b7c00011b7983 */ /* 0x000ea80000300800 */
[----:B------:R-:W-:Y:S04]  /*31410*/  STL.64 [R1+0x9f8], R12 ;  /* 0x0009f80c01007387 */ /* 0x000fe80000100a00 */
[----:B------:R3:W-:Y:S01]  /*31420*/  STL.64 [R1+0xa10], R10 ;  /* 0x000a100a01007387 */ /* 0x0007e20000100a00 */
[----:B------:R-:W-:-:S04]  /*31430*/  IMAD.WIDE R8, R9, 0x2, R2 ;  /* 0x0000000209087825 */ /* 0x000fc800078e0202 */
[--C-:B---3--:R-:W-:Y:S02]  /*31440*/  IMAD.WIDE R10, R7, 0x2, R2.reuse ;  /* 0x00000002070a7825 */ /* 0x108fe400078e0202 */
[----:B------:R-:W3:Y:S04]  /*31450*/  LDL.LU R7, [R1+0xb88] ;  /* 0x000b880001077983 */ /* 0x000ee80000300800 */
[----:B------:R4:W-:Y:S04]  /*31460*/  STL.64 [R1+0xa28], R8 ;  /* 0x000a280801007387 */ /* 0x0009e80000100a00 */
[----:B------:R-:W-:Y:S04]  /*31470*/  STL.64 [R1+0xa38], R10 ;  /* 0x000a380a01007387 */ /* 0x000fe80000100a00 */
[----:B------:R-:W3:Y:S04]  /*31480*/  LDL.LU R22, [R1+0xb8c] ;  /* 0x000b8c0001167983 */ /* 0x000ee80000300800 */
[----:B------:R-:W3:Y:S01]  /*31490*/  LDL.LU R23, [R1+0xb98] ;  /* 0x000b980001177983 */ /* 0x000ee20000300800 */
[----:B----4-:R-:W-:-:S05]  /*314a0*/  IMAD.WIDE R8, R28, 0x2, R2 ;  /* 0x000000021c087825 */ /* 0x010fca00078e0202 */
        /* <DEDUP_REMOVED lines=18> */
[----:B0-----:R-:W-:-:S03]  /*315d0*/  IMAD.WIDE R8, R4, 0x2, R2 ;  /* 0x0000000204087825 */ /* 0x001fc600078e0202 */
[----:B------:R-:W4:Y:S04]  /*315e0*/  LDL.LU R4, [R1+0xc08] ;  /* 0x000c080001047983 */ /* 0x000f280000300800 */
[----:B------:R5:W-:Y:S04]  /*315f0*/  STL.64 [R1+0xa88], R8 ;  /* 0x000a880801007387 */ /* 0x000be80000100a00 */
[----:B------:R-:W4:Y:S04]  /*31600*/  LDL.LU R10, [R1+0xc0c] ;  /* 0x000c0c00010a7983 */ /* 0x000f280000300800 */
[----:B------:R-:W4:Y:S01]  /*31610*/  LDL.LU R11, [R1+0xc18] ;  /* 0x000c1800010b7983 */ /* 0x000f220000300800 */
[----:B-----5:R-:W-:-:S05]  /*31620*/  IMAD.WIDE R8, R5, 0x2, R2 ;  /* 0x0000000205087825 */ /* 0x020fca00078e0202 */
[----:B------:R0:W-:Y:S04]  /*31630*/  STL.64 [R1+0xaa0], R8 ;  /* 0x000aa00801007387 */ /* 0x0001e80000100a00 */
[----:B------:R-:W5:Y:S04]  /*31640*/  LDL.LU R5, [R1+0xc28] ;  /* 0x000c280001057983 */ /* 0x000f680000300800 */
[----:B0-----:R-:W5:Y:S01]  /*31650*/  LDL.LU R8, [R1+0xc38] ;  /* 0x000c380001087983 */ /* 0x001f620000300800 */
[----:B------:R-:W-:-:S03]  /*31660*/  IMAD.WIDE R24, R26, 0x2, R2 ;  /* 0x000000021a187825 */ /* 0x000fc600078e0202 */
[----:B------:R-:W5:Y:S04]  /*31670*/  LDL.LU R26, [R1+0xc48] ;  /* 0x000c4800011a7983 */ /* 0x000f680000300800 */
[----:B------:R2:W-:Y:S04]  /*31680*/  STL.64 [R1+0xab8], R24 ;  /* 0x000ab81801007387 */ /* 0x0005e80000100a00 */
[----:B------:R-:W5:Y:S01]  /*31690*/  LDL.LU R9, [R1+0xc58] ;  /* 0x000c580001097983 */ /* 0x000f620000300800 */
[----:B--2---:R-:W-:-:S03]  /*316a0*/  IMAD.WIDE R24, R27, 0x2, R2 ;  /* 0x000000021b187825 */ /* 0x004fc600078e0202 */
[----:B------:R-:W2:Y:S04]  /*316b0*/  LDL.LU R27, [R1+0xc68] ;  /* 0x000c6800011b7983 */ /* 0x000ea80000300800 */
[----:B------:R3:W-:Y:S02]  /*316c0*/  STL.64 [R1+0xac8], R24 ;  /* 0x000ac81801007387 */ /* 0x0007e40000100a00 */
[--C-:B---3--:R-:W-:Y:S02]  /*316d0*/  IMAD.WIDE R24, R7, 0x2, R2.reuse ;  /* 0x0000000207187825 */ /* 0x108fe400078e0202 */
[----:B------:R-:W3:Y:S04]  /*316e0*/  LDL.LU R7, [R1+0xc78] ;  /* 0x000c780001077983 */ /* 0x000ee80000300800 */
[----:B------:R0:W-:Y:S02]  /*316f0*/  STL.64 [R1+0xae0], R24 ;  /* 0x000ae01801007387 */ /* 0x0001e40000100a00 */
[----:B0-----:R-:W-:-:S05]  /*31700*/  IMAD.WIDE R24, R22, 0x2, R2 ;  /* 0x0000000216187825 */ /* 0x001fca00078e0202 */
[----:B------:R0:W-:Y:S02]  /*31710*/  STL.64 [R1+0xaf0], R24 ;  /* 0x000af01801007387 */ /* 0x0001e40000100a00 */
[----:B0-----:R-:W-:-:S05]  /*31720*/  IMAD.WIDE R24, R23, 0x2, R2 ;  /* 0x0000000217187825 */ /* 0x001fca00078e0202 */
[----:B------:R0:W-:Y:S01]  /*31730*/  STL.64 [R1+0xb08], R24 ;  /* 0x000b081801007387 */ /* 0x0001e20000100a00 */
[----:B----4-:R-:W-:-:S04]  /*31740*/  IMAD.WIDE R22, R20, 0x2, R2 ;  /* 0x0000000214167825 */ /* 0x010fc800078e0202 */
[----:B0-----:R-:W-:-:S04]  /*31750*/  IMAD.WIDE R24, R21, 0x2, R2 ;  /* 0x0000000215187825 */ /* 0x001fc800078e0202 */
[--C-:B------:R-:W-:Y:S01]  /*31760*/  IMAD.WIDE R20, R28, 0x2, R2.reuse ;  /* 0x000000021c147825 */ /* 0x100fe200078e0202 */
[----:B------:R0:W-:Y:S04]  /*31770*/  STL.64 [R1+0xb18], R22 ;  /* 0x000b181601007387 */ /* 0x0001e80000100a00 */
[----:B------:R-:W-:Y:S04]  /*31780*/  STL.64 [R1+0xb30], R24 ;  /* 0x000b301801007387 */ /* 0x000fe80000100a00 */
[----:B------:R-:W4:Y:S01]  /*31790*/  LDL.LU R28, [R1+0xc80] ;  /* 0x000c8000011c7983 */ /* 0x000f220000300800 */
[----:B0-----:R-:W-:-:S04]  /*317a0*/  IMAD.WIDE R22, R18, 0x2, R2 ;  /* 0x0000000212167825 */ /* 0x001fc800078e0202 */
[--C-:B------:R-:W-:Y:S01]  /*317b0*/  IMAD.WIDE R18, R19, 0x2, R2.reuse ;  /* 0x0000000213127825 */ /* 0x100fe200078e0202 */
[----:B------:R-:W-:Y:S04]  /*317c0*/  STL.64 [R1+0xb48], R22 ;  /* 0x000b481601007387 */ /* 0x000fe80000100a00 */
[----:B------:R0:W-:Y:S04]  /*317d0*/  STL.64 [R1+0xb58], R20 ;  /* 0x000b581401007387 */ /* 0x0001e80000100a00 */
[----:B------:R1:W-:Y:S01]  /*317e0*/  STL.64 [R1+0xb68], R18 ;  /* 0x000b681201007387 */ /* 0x0003e20000100a00 */
[----:B0-----:R-:W-:-:S05]  /*317f0*/  IMAD.WIDE R20, R16, 0x2, R2 ;  /* 0x0000000210147825 */ /* 0x001fca00078e0202 */
[----:B------:R-:W-:Y:S01]  /*31800*/  STL.64 [R1+0xb78], R20 ;  /* 0x000b781401007387 */ /* 0x000fe20000100a00 */
[----:B------:R-:W-:-:S04]  /*31810*/  IMAD.WIDE R16, R17, 0x2, R2 ;  /* 0x0000000211107825 */ /* 0x000fc800078e0202 */
[--C-:B-1----:R-:W-:Y:S01]  /*31820*/  IMAD.WIDE R18, R14, 0x2, R2.reuse ;  /* 0x000000020e127825 */ /* 0x102fe200078e0202 */
[----:B------:R0:W-:Y:S04]  /*31830*/  STL.64 [R1+0xb88], R16 ;  /* 0x000b881001007387 */ /* 0x0001e80000100a00 */
[----:B------:R-:W-:Y:S01]  /*31840*/  STL.64 [R1+0xb98], R18 ;  /* 0x000b981201007387 */ /* 0x000fe20000100a00 */
[----:B0-----:R-:W-:-:S03]  /*31850*/  IMAD.WIDE R16, R29, 0x2, R2 ;  /* 0x000000021d107825 */ /* 0x001fc600078e0202 */
[----:B------:R-:W4:Y:S01]  /*31860*/  LDL.LU R29, [R1+0xc90] ;  /* 0x000c9000011d7983 */ /* 0x000f220000300800 */
[----:B------:R-:W-:-:S05]  /*31870*/  IMAD.WIDE R14, R15, 0x2, R2 ;  /* 0x000000020f0e7825 */ /* 0x000fca00078e0202 */
        /* <DEDUP_REMOVED lines=8> */
[--C-:B------:R-:W-:Y:S02]  /*31900*/  IMAD.WIDE R12, R4, 0x2, R2.reuse ;  /* 0x00000002040c7825 */ /* 0x100fe400078e0202 */
[----:B------:R-:W4:Y:S04]  /*31910*/  LDL.LU R4, [R1+0xca8] ;  /* 0x000ca80001047983 */ /* 0x000f280000300800 */
[----:B------:R0:W-:Y:S04]  /*31920*/  STL.64 [R1+0xbe8], R14 ;  /* 0x000be80e01007387 */ /* 0x0001e80000100a00 */
[----:B------:R1:W-:Y:S01]  /*31930*/  STL.64 [R1+0xbf8], R12 ;  /* 0x000bf80c01007387 */ /* 0x0003e20000100a00 */
[----:B0-----:R-:W-:-:S04]  /*31940*/  IMAD.WIDE R14, R10, 0x2, R2 ;  /* 0x000000020a0e7825 */ /* 0x001fc800078e0202 */
[----:B-1----:R-:W-:-:S04]  /*31950*/  IMAD.WIDE R12, R11, 0x2, R2 ;  /* 0x000000020b0c7825 */ /* 0x002fc800078e0202 */
[--C-:B-----5:R-:W-:Y:S01]  /*31960*/  IMAD.WIDE R10, R5, 0x2, R2.reuse ;  /* 0x00000002050a7825 */ /* 0x120fe200078e0202 */
[----:B------:R-:W-:Y:S04]  /*31970*/  STL.64 [R1+0xc08], R14 ;  /* 0x000c080e01007387 */ /* 0x000fe80000100a00 */
[----:B------:R-:W5:Y:S04]  /*31980*/  LDL.LU R5, [R1+0xcb0] ;  /* 0x000cb00001057983 */ /* 0x000f680000300800 */
[----:B------:R0:W-:Y:S04]  /*31990*/  STL.64 [R1+0xc18], R12 ;  /* 0x000c180c01007387 */ /* 0x0001e80000100a00 */
[----:B------:R1:W-:Y:S01]  /*319a0*/  STL.64 [R1+0xc28], R10 ;  /* 0x000c280a01007387 */ /* 0x0003e20000100a00 */
[----:B0-----:R-:W-:-:S04]  /*319b0*/  IMAD.WIDE R12, R8, 0x2, R2 ;  /* 0x00000002080c7825 */ /* 0x001fc800078e0202 */
[--C-:B-1----:R-:W-:Y:S02]  /*319c0*/  IMAD.WIDE R10, R26, 0x2, R2.reuse ;  /* 0x000000021a0a7825 */ /* 0x102fe400078e0202 */
[----:B------:R-:W5:Y:S04]  /*319d0*/  LDL.LU R26, [R1+0xcc0] ;  /* 0x000cc000011a7983 */ /* 0x000f680000300800 */
[----:B------:R-:W-:Y:S04]  /*319e0*/  STL.64 [R1+0xc38], R12 ;  /* 0x000c380c01007387 */ /* 0x000fe80000100a00 */
[----:B------:R2:W-:Y:S01]  /*319f0*/  STL.64 [R1+0xc48], R10 ;  /* 0x000c480a01007387 */ /* 0x0005e20000100a00 */
[----:B------:R-:W-:-:S04]  /*31a00*/  IMAD.WIDE R8, R9, 0x2, R2 ;  /* 0x0000000209087825 */ /* 0x000fc800078e0202 */
[--C-:B--2---:R-:W-:Y:S02]  /*31a10*/  IMAD.WIDE R10, R27, 0x2, R2.reuse ;  /* 0x000000021b0a7825 */ /* 0x104fe400078e0202 */
[----:B------:R-:W2:Y:S04]  /*31a20*/  LDL.LU R27, [R1+0xcc8] ;  /* 0x000cc800011b7983 */ /* 0x000ea80000300800 */
[----:B------:R3:W-:Y:S04]  /*31a30*/  STL.64 [R1+0xc58], R8 ;  /* 0x000c580801007387 */ /* 0x0007e80000100a00 */
[----:B------:R-:W-:Y:S04]  /*31a40*/  STL.64 [R1+0xc68], R10 ;  /* 0x000c680a01007387 */ /* 0x000fe80000100a00 */
[----:B------:R-:W2:Y:S04]  /*31a50*/  LDL.LU R22, [R1+0xcd8] ;  /* 0x000cd80001167983 */ /* 0x000ea80000300800 */
[----:B------:R-:W2:Y:S01]  /*31a60*/  LDL.LU R23, [R1+0xce0] ;  /* 0x000ce00001177983 */ /* 0x000ea20000300800 */
[----:B---3--:R-:W-:-:S05]  /*31a70*/  IMAD.WIDE R8, R7, 0x2, R2 ;  /* 0x0000000207087825 */ /* 0x008fca00078e0202 */
[----:B------:R4:W-:Y:S04]  /*31a80*/  STL.64 [R1+0xc78], R8 ;  /* 0x000c780801007387 */ /* 0x0009e80000100a00 */
[----:B------:R-:W3:Y:S04]  /*31a90*/  LDL.LU R20, [R1+0xcf0] ;  /* 0x000cf00001147983 */ /* 0x000ee80000300800 */
[----:B------:R-:W3:Y:S04]  /*31aa0*/  LDL.LU R21, [R1+0xcf8] ;  /* 0x000cf80001157983 */ /* 0x000ee80000300800 */
[----:B------:R-:W3:Y:S04]  /*31ab0*/  LDL.LU R18, [R1+0xd08] ;  /* 0x000d080001127983 */ /* 0x000ee80000300800 */
[----:B------:R-:W3:Y:S04]  /*31ac0*/  LDL.LU R7, [R1+0xd10] ;  /* 0x000d100001077983 */ /* 0x000ee80000300800 */
        /* <DEDUP_REMOVED lines=18> */
[----:B0-----:R-:W-:-:S05]  /*31bf0*/  IMAD.WIDE R8, R4, 0x2, R2 ;  /* 0x0000000204087825 */ /* 0x001fca00078e0202 */
[----:B------:R0:W-:Y:S04]  /*31c00*/  STL.64 [R1+0xca8], R8 ;  /* 0x000ca80801007387 */ /* 0x0001e80000100a00 */
[----:B------:R-:W4:Y:S04]  /*31c10*/  LDL.LU R4, [R1+0xda0] ;  /* 0x000da00001047983 */ /* 0x000f280000300800 */
[----:B0-----:R-:W4:Y:S01]  /*31c20*/  LDL.LU R8, [R1+0xdc8] ;  /* 0x000dc80001087983 */ /* 0x001f220000300800 */
[----:B-----5:R-:W-:-:S03]  /*31c30*/  IMAD.WIDE R24, R5, 0x2, R2 ;  /* 0x0000000205187825 */ /* 0x020fc600078e0202 */
[----:B------:R-:W5:Y:S04]  /*31c40*/  LDL.LU R5, [R1+0xdd0] ;  /* 0x000dd00001057983 */ /* 0x000f680000300800 */
[----:B------:R0:W-:Y:S04]  /*31c50*/  STL.64 [R1+0xcb0], R24 ;  /* 0x000cb01801007387 */ /* 0x0001e80000100a00 */
[----:B------:R-:W5:Y:S01]  /*31c60*/  LDL.LU R9, [R1+0xde0] ;  /* 0x000de00001097983 */ /* 0x000f620000300800 */
[----:B0-----:R-:W-:-:S03]  /*31c70*/  IMAD.WIDE R24, R26, 0x2, R2 ;  /* 0x000000021a187825 */ /* 0x001fc600078e0202 */
[----:B------:R-:W5:Y:S04]  /*31c80*/  LDL.LU R26, [R1+0xde8] ;  /* 0x000de800011a7983 */ /* 0x000f680000300800 */
[----:B------:R2:W-:Y:S02]  /*31c90*/  STL.64 [R1+0xcc0], R24 ;  /* 0x000cc01801007387 */ /* 0x0005e40000100a00 */
[--C-:B--2---:R-:W-:Y:S02]  /*31ca0*/  IMAD.WIDE R24, R27, 0x2, R2.reuse ;  /* 0x000000021b187825 */ /* 0x104fe400078e0202 */
[----:B------:R-:W2:Y:S04]  /*31cb0*/  LDL.LU R27, [R1+0xdf8] ;  /* 0x000df800011b7983 */ /* 0x000ea80000300800 */
[----:B------:R0:W-:Y:S02]  /*31cc0*/  STL.64 [R1+0xcc8], R24 ;  /* 0x000cc81801007387 */ /* 0x0001e40000100a00 */
[----:B0-----:R-:W-:-:S05]  /*31cd0*/  IMAD.WIDE R24, R22, 0x2, R2 ;  /* 0x0000000216187825 */ /* 0x001fca00078e0202 */
[----:B------:R0:W-:Y:S02]  /*31ce0*/  STL.64 [R1+0xcd8], R24 ;  /* 0x000cd81801007387 */ /* 0x0001e40000100a00 */
[----:B0-----:R-:W-:-:S04]  /*31cf0*/  IMAD.WIDE R24, R23, 0x2, R2 ;  /* 0x0000000217187825 */ /* 0x001fc800078e0202 */
[--C-:B---3--:R-:W-:Y:S01]  /*31d00*/  IMAD.WIDE R22, R20, 0x2, R2.reuse ;  /* 0x0000000214167825 */ /* 0x108fe200078e0202 */
[----:B------:R0:W-:Y:S04]  /*31d10*/  STL.64 [R1+0xce0], R24 ;  /* 0x000ce01801007387 */ /* 0x0001e80000100a00 */
[----:B------:R1:W-:Y:S01]  /*31d20*/  STL.64 [R1+0xcf0], R22 ;  /* 0x000cf01601007387 */ /* 0x0003e20000100a00 */
[----:B0-----:R-:W-:-:S04]  /*31d30*/  IMAD.WIDE R24, R21, 0x2, R2 ;  /* 0x0000000215187825 */ /* 0x001fc800078e0202 */
[----:B------:R-:W-:-:S04]  /*31d40*/  IMAD.WIDE R20, R7, 0x2, R2 ;  /* 0x0000000207147825 */ /* 0x000fc800078e0202 */
[--C-:B-1----:R-:W-:Y:S01]  /*31d50*/  IMAD.WIDE R22, R18, 0x2, R2.reuse ;  /* 0x0000000212167825 */ /* 0x102fe200078e0202 */
[----:B------:R-:W-:Y:S04]  /*31d60*/  STL.64 [R1+0xcf8], R24 ;  /* 0x000cf81801007387 */ /* 0x000fe80000100a00 */
[----:B------:R-:W3:Y:S01]  /*31d70*/  LDL.LU R7, [R1+0xe00] ;  /* 0x000e000001077983 */ /* 0x000ee20000300800 */
[----:B------:R-:W-:-:S03]  /*31d80*/  IMAD.WIDE R18, R19, 0x2, R2 ;  /* 0x0000000213127825 */ /* 0x000fc600078e0202 */
[----:B------:R-:W-:Y:S04]  /*31d90*/  STL.64 [R1+0xd08], R22 ;  /* 0x000d081601007387 */ /* 0x000fe80000100a00 */
[----:B------:R0:W-:Y:S04]  /*31da0*/  STL.64 [R1+0xd10], R20 ;  /* 0x000d101401007387 */ /* 0x0001e80000100a00 */
[----:B------:R1:W-:Y:S01]  /*31db0*/  STL.64 [R1+0xd20], R18 ;  /* 0x000d201201007387 */ /* 0x0003e20000100a00 */
[----:B0-----:R-:W-:-:S05]  /*31dc0*/  IMAD.WIDE R20, R16, 0x2, R2 ;  /* 0x0000000210147825 */ /* 0x001fca00078e0202 */
[----:B------:R-:W-:Y:S01]  /*31dd0*/  STL.64 [R1+0xd28], R20 ;  /* 0x000d281401007387 */ /* 0x000fe20000100a00 */
[----:B----4-:R-:W-:-:S04]  /*31de0*/  IMAD.WIDE R16, R17, 0x2, R2 ;  /* 0x0000000211107825 */ /* 0x010fc800078e0202 */
[----:B-1----:R-:W-:-:S04]  /*31df0*/  IMAD.WIDE R18, R14, 0x2, R2 ;  /* 0x000000020e127825 */ /* 0x002fc800078e0202 */
[--C-:B------:R-:W-:Y:S01]  /*31e00*/  IMAD.WIDE R14, R15, 0x2, R2.reuse ;  /* 0x000000020f0e7825 */ /* 0x100fe200078e0202 */
[----:B------:R0:W-:Y:S04]  /*31e10*/  STL.64 [R1+0xd38], R16 ;  /* 0x000d381001007387 */ /* 0x0001e80000100a00 */
[----:B------:R-:W-:Y:S01]  /*31e20*/  STL.64 [R1+0xd48], R18 ;  /* 0x000d481201007387 */ /* 0x000fe20000100a00 */
[----:B0-----:R-:W-:-:S03]  /*31e30*/  IMAD.WIDE R16, R28, 0x2, R2 ;  /* 0x000000021c107825 */ /* 0x001fc600078e0202 */
[----:B------:R-:W4:Y:S04]  /*31e40*/  LDL.LU R28, [R1+0xe10] ;  /* 0x000e1000011c7983 */ /* 0x000f280000300800 */
[----:B------:R-:W-:Y:S04]  /*31e50*/  STL.64 [R1+0xd50], R14 ;  /* 0x000d500e01007387 */ /* 0x000fe80000100a00 */
[----:B------:R0:W-:Y:S02]  /*31e60*/  STL.64 [R1+0xd60], R16 ;  /* 0x000d601001007387 */ /* 0x0001e40000100a00 */
[----:B0-----:R-:W-:-:S02]  /*31e70*/  IMAD.WIDE R16, R29, 0x2, R2 ;  /* 0x000000021d107825 */ /* 0x001fc400078e0202 */
[----:B------:R-:W4:Y:S02]  /*31e80*/  LDL.LU R29, [R1+0xe18] ;  /* 0x000e1800011d7983 */ /* 0x000f240000300800 */
[----:B------:R-:W-:-:S05]  /*31e90*/  IMAD.WIDE R14, R12, 0x2, R2 ;  /* 0x000000020c0e7825 */ /* 0x000fca00078e0202 */
        /* <DEDUP_REMOVED lines=9> */
[--C-:B------:R-:W-:Y:S01]  /*31f30*/  IMAD.WIDE R10, R4, 0x2, R2.reuse ;  /* 0x00000002040a7825 */ /* 0x100fe200078e0202 */
[----:B------:R-:W-:Y:S04]  /*31f40*/  STL.64 [R1+0xd98], R14 ;  /* 0x000d980e01007387 */ /* 0x000fe80000100a00 */
[----:B------:R-:W4:Y:S04]  /*31f50*/  LDL.LU R4, [R1+0xe30] ;  /* 0x000e300001047983 */ /* 0x000f280000300800 */
[----:B------:R0:W-:Y:S04]  /*31f60*/  STL.64 [R1+0xdb0], R12 ;  /* 0x000db00c01007387 */ /* 0x0001e80000100a00 */
[----:B------:R5:W-:Y:S01]  /*31f70*/  STL.64 [R1+0xdb8], R10 ;  /* 0x000db80a01007387 */ /* 0x000be20000100a00 */
[----:B0-----:R-:W-:-:S04]  /*31f80*/  IMAD.WIDE R12, R8, 0x2, R2 ;  /* 0x00000002080c7825 */ /* 0x001fc800078e0202 */
[--C-:B-----5:R-:W-:Y:S02]  /*31f90*/  IMAD.WIDE R10, R5, 0x2, R2.reuse ;  /* 0x00000002050a7825 */ /* 0x120fe400078e0202 */
[----:B------:R-:W5:Y:S04]  /*31fa0*/  LDL.LU R5, [R1+0xe40] ;  /* 0x000e400001057983 */ /* 0x000f680000300800 */
[----:B------:R-:W-:Y:S04]  /*31fb0*/  STL.64 [R1+0xdc8], R12 ;  /* 0x000dc80c01007387 */ /* 0x000fe80000100a00 */
[----:B------:R0:W-:Y:S01]  /*31fc0*/  STL.64 [R1+0xdd0], R10 ;  /* 0x000dd00a01007387 */ /* 0x0001e20000100a00 */
[----:B------:R-:W-:-:S04]  /*31fd0*/  IMAD.WIDE R8, R9, 0x2, R2 ;  /* 0x0000000209087825 */ /* 0x000fc800078e0202 */
[--C-:B0-----:R-:W-:Y:S02]  /*31fe0*/  IMAD.WIDE R10, R26, 0x2, R2.reuse ;  /* 0x000000021a0a7825 */ /* 0x101fe400078e0202 */
[----:B------:R-:W5:Y:S04]  /*31ff0*/  LDL.LU R26, [R1+0xe48] ;  /* 0x000e4800011a7983 */ /* 0x000f680000300800 */
[----:B------:R2:W-:Y:S04]  /*32000*/  STL.64 [R1+0xde0], R8 ;  /* 0x000de00801007387 */ /* 0x0005e80000100a00 */
[----:B------:R-:W-:Y:S04]  /*32010*/  STL.64 [R1+0xde8], R10 ;  /* 0x000de80a01007387 */ /* 0x000fe80000100a00 */
[----:B------:R-:W5:Y:S04]  /*32020*/  LDL.LU R22, [R1+0xe58] ;  /* 0x000e580001167983 */ /* 0x000f680000300800 */
[----:B------:R-:W5:Y:S01]  /*32030*/  LDL.LU R23, [R1+0xe60] ;  /* 0x000e600001177983 */ /* 0x000f620000300800 */
[----:B--2---:R-:W-:-:S05]  /*32040*/  IMAD.WIDE R8, R27, 0x2, R2 ;  /* 0x000000021b087825 */ /* 0x004fca00078e0202 */
[----:B------:R3:W-:Y:S04]  /*32050*/  STL.64 [R1+0xdf8], R8 ;  /* 0x000df80801007387 */ /* 0x0007e80000100a00 */
[----:B------:R-:W2:Y:S04]  /*32060*/  LDL.LU R20, [R1+0xe70] ;  /* 0x000e700001147983 */ /* 0x000ea80000300800 */
[----:B------:R-:W2:Y:S04]  /*32070*/  LDL.LU R21, [R1+0xe78] ;  /* 0x000e780001157983 */ /* 0x000ea80000300800 */
[----:B------:R-:W2:Y:S04]  /*32080*/  LDL.LU R18, [R1+0xe88] ;  /* 0x000e880001127983 */ /* 0x000ea80000300800 */
[----:B------:R-:W2:Y:S04]  /*32090*/  LDL.LU R27, [R1+0xe90] ;  /* 0x000e9000011b7983 */ /* 0x000ea80000300800 */
        /* <DEDUP_REMOVED lines=8> */
[----:B------:R-:W3:Y:S01]  /*32120*/  LDL.LU R12, [R1+0xee8] ;  /* 0x000ee800010c7983 */ /* 0x000ee20000300800 */
[----:B----4-:R-:W-:-:S03]  /*32130*/  IMAD.WIDE R8, R28, 0x2, R2 ;  /* 0x000000021c087825 */ /* 0x010fc600078e0202 */
        /* <DEDUP_REMOVED lines=12> */
[----:B------:R-:W-:-:S03]  /*32200*/  IMAD.WIDE R24, R4, 0x2, R2 ;  /* 0x0000000204187825 */ /* 0x000fc600078e0202 */
[----:B------:R-:W4:Y:S04]  /*32210*/  LDL.LU R4, [R1+0xf48] ;  /* 0x000f480001047983 */ /* 0x000f280000300800 */
[----:B------:R5:W-:Y:S04]  /*32220*/  STL.64 [R1+0xe30], R24 ;  /* 0x000e301801007387 */ /* 0x000be80000100a00 */
[----:B------:R-:W4:Y:S01]  /*32230*/  LDL.LU R9, [R1+0xf58] ;  /* 0x000f580001097983 */ /* 0x000f220000300800 */
[----:B-----5:R-:W-:-:S03]  /*32240*/  IMAD.WIDE R24, R5, 0x2, R2 ;  /* 0x0000000205187825 */ /* 0x020fc600078e0202 */
[----:B------:R-:W5:Y:S04]  /*32250*/  LDL.LU R5, [R1+0xf60] ;  /* 0x000f600001057983 */ /* 0x000f680000300800 */
[----:B------:R0:W-:Y:S02]  /*32260*/  STL.64 [R1+0xe40], R24 ;  /* 0x000e401801007387 */ /* 0x0001e40000100a00 */
[--C-:B0-----:R-:W-:Y:S02]  /*32270*/  IMAD.WIDE R24, R26, 0x2, R2.reuse ;  /* 0x000000021a187825 */ /* 0x101fe400078e0202 */
[----:B------:R-:W5:Y:S04]  /*32280*/  LDL.LU R26, [R1+0xf70] ;  /* 0x000f7000011a7983 */ /* 0x000f680000300800 */
[----:B------:R0:W-:Y:S02]  /*32290*/  STL.64 [R1+0xe48], R24 ;  /* 0x000e481801007387 */ /* 0x0001e40000100a00 */
[----:B0-----:R-:W-:-:S05]  /*322a0*/  IMAD.WIDE R24, R22, 0x2, R2 ;  /* 0x0000000216187825 */ /* 0x001fca00078e0202 */
[----:B------:R0:W-:Y:S02]  /*322b0*/  STL.64 [R1+0xe58], R24 ;  /* 0x000e581801007387 */ /* 0x0001e40000100a00 */
[----:B0-----:R-:W-:-:S05]  /*322c0*/  IMAD.WIDE R24, R23, 0x2, R2 ;  /* 0x0000000217187825 */ /* 0x001fca00078e0202 */
[----:B------:R0:W-:Y:S01]  /*322d0*/  STL.64 [R1+0xe60], R24 ;  /* 0x000e601801007387 */ /* 0x0001e20000100a00 */
[----:B--2---:R-:W-:-:S04]  /*322e0*/  IMAD.WIDE R22, R20, 0x2, R2 ;  /* 0x0000000214167825 */ /* 0x004fc800078e0202 */
[----:B0-----:R-:W-:-:S04]  /*322f0*/  IMAD.WIDE R24, R21, 0x2, R2 ;  /* 0x0000000215187825 */ /* 0x001fc800078e0202 */
[--C-:B------:R-:W-:Y:S01]  /*32300*/  IMAD.WIDE R20, R27, 0x2, R2.reuse ;  /* 0x000000021b147825 */ /* 0x100fe200078e0202 */
[----:B------:R0:W-:Y:S04]  /*32310*/  STL.64 [R1+0xe70], R22 ;  /* 0x000e701601007387 */ /* 0x0001e80000100a00 */
[----:B------:R-:W-:Y:S04]  /*32320*/  STL.64 [R1+0xe78], R24 ;  /* 0x000e781801007387 */ /* 0x000fe80000100a00 */
[----:B------:R-:W2:Y:S01]  /*32330*/  LDL.LU R27, [R1+0xf80] ;  /* 0x000f8000011b7983 */ /* 0x000ea20000300800 */
[----:B0-----:R-:W-:-:S04]  /*32340*/  IMAD.WIDE R22, R18, 0x2, R2 ;  /* 0x0000000212167825 */ /* 0x001fc800078e0202 */
[--C-:B------:R-:W-:Y:S01]  /*32350*/  IMAD.WIDE R18, R19, 0x2, R2.reuse ;  /* 0x0000000213127825 */ /* 0x100fe200078e0202 */
[----:B------:R-:W-:Y:S04]  /*32360*/  STL.64 [R1+0xe88], R22 ;  /* 0x000e881601007387 */ /* 0x000fe80000100a00 */
[----:B------:R0:W-:Y:S04]  /*32370*/  STL.64 [R1+0xe90], R20 ;  /* 0x000e901401007387 */ /* 0x0001e80000100a00 */
[----:B------:R1:W-:Y:S01]  /*32380*/  STL.64 [R1+0xea0], R18 ;  /* 0x000ea01201007387 */ /* 0x0003e20000100a00 */
[----:B0-----:R-:W-:-:S05]  /*32390*/  IMAD.WIDE R20, R16, 0x2, R2 ;  /* 0x0000000210147825 */ /* 0x001fca00078e0202 */
[----:B------:R-:W-:Y:S01]  /*323a0*/  STL.64 [R1+0xeb0], R20 ;  /* 0x000eb01401007387 */ /* 0x000fe20000100a00 */
[----:B---3--:R-:W-:-:S04]  /*323b0*/  IMAD.WIDE R16, R17, 0x2, R2 ;  /* 0x0000000211107825 */ /* 0x008fc800078e0202 */
[----:B-1----:R-:W-:-:S04]  /*323c0*/  IMAD.WIDE R18, R14, 0x2, R2 ;  /* 0x000000020e127825 */ /* 0x002fc800078e0202 */
[--C-:B------:R-:W-:Y:S01]  /*323d0*/  IMAD.WIDE R14, R15, 0x2, R2.reuse ;  /* 0x000000020f0e7825 */ /* 0x100fe200078e0202 */
[----:B------:R0:W-:Y:S04]  /*323e0*/  STL.64 [R1+0xeb8], R16 ;  /* 0x000eb81001007387 */ /* 0x0001e80000100a00 */
[----:B------:R-:W-:Y:S01]  /*323f0*/  STL.64 [R1+0xec8], R18 ;  /* 0x000ec81201007387 */ /* 0x000fe20000100a00 */
[----:B0-----:R-:W-:-:S03]  /*32400*/  IMAD.WIDE R16, R7, 0x2, R2 ;  /* 0x0000000207107825 */ /* 0x001fc600078e0202 */
[----:B------:R-:W3:Y:S04]  /*32410*/  LDL.LU R7, [R1+0xf88] ;  /* 0x000f880001077983 */ /* 0x000ee80000300800 */
[----:B------:R0:W-:Y:S04]  /*32420*/  STL.64 [R1+0xed0], R14 ;  /* 0x000ed00e01007387 */ /* 0x0001e80000100a00 */
[----:B------:R4:W-:Y:S01]  /*32430*/  STL.64 [R1+0xee0], R16 ;  /* 0x000ee01001007387 */ /* 0x0009e20000100a00 */
[----:B0-----:R-:W-:-:S04]  /*32440*/  IMAD.WIDE R14, R12, 0x2, R2 ;  /* 0x000000020c0e7825 */ /* 0x001fc800078e0202 */
[--C-:B----4-:R-:W-:Y:S02]  /*32450*/  IMAD.WIDE R16, R28, 0x2, R2.reuse ;  /* 0x000000021c107825 */ /* 0x110fe400078e0202 */
        /* <DEDUP_REMOVED lines=9> */
[--C-:B-1----:R-:W-:Y:S01]  /*324f0*/  IMAD.WIDE R12, R11, 0x2, R2.reuse ;  /* 0x000000020b0c7825 */ /* 0x102fe200078e0202 */
[----:B------:R-:W-:Y:S03]  /*32500*/  STL.64 [R1+0xf18], R14 ;  /* 0x000f180e01007387 */ /* 0x000fe60000100a00 */
[--C-:B------:R-:W-:Y:S02]  /*32510*/  IMAD.WIDE R10, R6, 0x2, R2.reuse ;  /* 0x00000002060a7825 */ /* 0x100fe400078e0202 */
[----:B------:R-:W4:Y:S04]  /*32520*/  LDL.LU R6, [R1+0xfb0] ;  /* 0x000fb00001067983 */ /* 0x000f280000300800 */
[----:B------:R0:W-:Y:S04]  /*32530*/  STL.64 [R1+0xf28], R12 ;  /* 0x000f280c01007387 */ /* 0x0001e80000100a00 */
[----:B------:R1:W-:Y:S01]  /*32540*/  STL.64 [R1+0xf30], R10 ;  /* 0x000f300a01007387 */ /* 0x0003e20000100a00 */
[----:B0-----:R-:W-:-:S04]  /*32550*/  IMAD.WIDE R12, R8, 0x2, R2 ;  /* 0x00000002080c7825 */ /* 0x001fc800078e0202 */
[--C-:B-1----:R-:W-:Y:S02]  /*32560*/  IMAD.WIDE R10, R4, 0x2, R2.reuse ;  /* 0x00000002040a7825 */ /* 0x102fe400078e0202 */
[----:B------:R-:W4:Y:S04]  /*32570*/  LDL.LU R4, [R1+0xfb8] ;  /* 0x000fb80001047983 */ /* 0x000f280000300800 */
[----:B------:R-:W-:Y:S04]  /*32580*/  STL.64 [R1+0xf40], R12 ;  /* 0x000f400c01007387 */ /* 0x000fe80000100a00 */
[----:B------:R5:W-:Y:S01]  /*32590*/  STL.64 [R1+0xf48], R10 ;  /* 0x000f480a01007387 */ /* 0x000be20000100a00 */
[----:B------:R-:W-:-:S04]  /*325a0*/  IMAD.WIDE R8, R9, 0x2, R2 ;  /* 0x0000000209087825 */ /* 0x000fc800078e0202 */
[--C-:B-----5:R-:W-:Y:S02]  /*325b0*/  IMAD.WIDE R10, R5, 0x2, R2.reuse ;  /* 0x00000002050a7825 */ /* 0x120fe400078e0202 */
[----:B------:R-:W5:Y:S04]  /*325c0*/  LDL.LU R5, [R1+0xfc8] ;  /* 0x000fc80001057983 */ /* 0x000f680000300800 */
[----:B------:R0:W-:Y:S04]  /*325d0*/  STL.64 [R1+0xf58], R8 ;  /* 0x000f580801007387 */ /* 0x0001e80000100a00 */
[----:B------:R-:W-:Y:S04]  /*325e0*/  STL.64 [R1+0xf60], R10 ;  /* 0x000f600a01007387 */ /* 0x000fe80000100a00 */
[----:B------:R-:W5:Y:S04]  /*325f0*/  LDL.LU R22, [R1+0xfd8] ;  /* 0x000fd80001167983 */ /* 0x000f680000300800 */
[----:B------:R-:W5:Y:S01]  /*32600*/  LDL.LU R23, [R1+0xfe8] ;  /* 0x000fe80001177983 */ /* 0x000f620000300800 */
[----:B0-----:R-:W-:-:S05]  /*32610*/  IMAD.WIDE R8, R26, 0x2, R2 ;  /* 0x000000021a087825 */ /* 0x001fca00078e0202 */
[----:B------:R2:W-:Y:S04]  /*32620*/  STL.64 [R1+0xf70], R8 ;  /* 0x000f700801007387 */ /* 0x0005e80000100a00 */
[----:B------:R-:W5:Y:S04]  /*32630*/  LDL.LU R20, [R1+0xff0] ;  /* 0x000ff00001147983 */ /* 0x000f680000300800 */
[----:B------:R-:W5:Y:S04]  /*32640*/  LDL.LU R21, [R1+0x1000] ;  /* 0x0010000001157983 */ /* 0x000f680000300800 */
[----:B------:R-:W5:Y:S04]  /*32650*/  LDL.LU R18, [R1+0x1008] ;  /* 0x0010080001127983 */ /* 0x000f680000300800 */
[----:B------:R-:W5:Y:S04]  /*32660*/  LDL.LU R26, [R1+0x1018] ;  /* 0x00101800011a7983 */ /* 0x000f680000300800 */
        /* <DEDUP_REMOVED lines=8> */
[----:B------:R-:W2:Y:S01]  /*326f0*/  LDL.LU R12, [R1+0x1068] ;  /* 0x00106800010c7983 */ /* 0x000ea20000300800 */
[----:B---3--:R-:W-:-:S03]  /*32700*/  IMAD.WIDE R8, R7, 0x2, R2 ;  /* 0x0000000207087825 */ /* 0x008fc600078e0202 */
[----:B------:R-:W3:Y:S04]  /*32710*/  LDL.LU R7, [R1+0x1078] ;  /* 0x0010780001077983 */ /* 0x000ee80000300800 */
[----:B------:R4:W-:Y:S04]  /*32720*/  STL.64 [R1+0xf88], R8 ;  /* 0x000f880801007387 */ /* 0x0009e80000100a00 */
[----:B------:R-:W3:Y:S01]  /*32730*/  LDL.LU R13, [R1+0x1088] ;  /* 0x00108800010d7983 */ /* 0x000ee20000300800 */
[----:B----4-:R-:W-:-:S03]  /*32740*/  IMAD.WIDE R8, R28, 0x2, R2 ;  /* 0x000000021c087825 */ /* 0x010fc600078e0202 */
        /* <DEDUP_REMOVED lines=12> */
[----:B0-----:R-:W-:-:S03]  /*32810*/  IMAD.WIDE R24, R4, 0x2, R2 ;  /* 0x0000000204187825 */ /* 0x001fc600078e0202 */
[----:B------:R-:W4:Y:S04]  /*32820*/  LDL.LU R4, [R1+0x10e8] ;  /* 0x0010e80001047983 */ /* 0x000f280000300800 */
[----:B------:R5:W-:Y:S02]  /*32830*/  STL.64 [R1+0xfb8], R24 ;  /* 0x000fb81801007387 */ /* 0x000be40000100a00 */
[--C-:B-----5:R-:W-:Y:S02]  /*32840*/  IMAD.WIDE R24, R5, 0x2, R2.reuse ;  /* 0x0000000205187825 */ /* 0x120fe400078e0202 */
[----:B------:R-:W5:Y:S04]  /*32850*/  LDL.LU R5, [R1+0x10f0] ;  /* 0x0010f00001057983 */ /* 0x000f680000300800 */
        /* <DEDUP_REMOVED lines=11> */
[----:B------:R-:W5:Y:S01]  /*32910*/  LDL.LU R26, [R1+0x1100] ;  /* 0x00110000011a7983 */ /* 0x000f620000300800 */
[----:B------:R-:W-:-:S03]  /*32920*/  IMAD.WIDE R18, R19, 0x2, R2 ;  /* 0x0000000213127825 */ /* 0x000fc600078e0202 */
[----:B------:R-:W-:Y:S04]  /*32930*/  STL.64 [R1+0x1008], R22 ;  /* 0x0010081601007387 */ /* 0x000fe80000100a00 */
[----:B------:R0:W-:Y:S04]  /*32940*/  STL.64 [R1+0x1018], R20 ;  /* 0x0010181401007387 */ /* 0x0001e80000100a00 */
[----:B------:R1:W-:Y:S01]  /*32950*/  STL.64 [R1+0x1020], R18 ;  /* 0x0010201201007387 */ /* 0x0003e20000100a00 */
[----:B0-----:R-:W-:-:S05]  /*32960*/  IMAD.WIDE R20, R16, 0x2, R2 ;  /* 0x0000000210147825 */ /* 0x001fca00078e0202 */
[----:B------:R-:W-:Y:S01]  /*32970*/  STL.64 [R1+0x1030], R20 ;  /* 0x0010301401007387 */ /* 0x000fe20000100a00 */
[----:B--2---:R-:W-:-:S04]  /*32980*/  IMAD.WIDE R16, R17, 0x2, R2 ;  /* 0x0000000211107825 */ /* 0x004fc800078e0202 */
[----:B-1----:R-:W-:-:S04]  /*32990*/  IMAD.WIDE R18, R14, 0x2, R2 ;  /* 0x000000020e127825 */ /* 0x002fc800078e0202 */
[--C-:B------:R-:W-:Y:S01]  /*329a0*/  IMAD.WIDE R14, R15, 0x2, R2.reuse ;  /* 0x000000020f0e7825 */ /* 0x100fe200078e0202 */
[----:B------:R0:W-:Y:S04]  /*329b0*/  STL.64 [R1+0x1038], R16 ;  /* 0x0010381001007387 */ /* 0x0001e80000100a00 */
[----:B------:R-:W-:Y:S01]  /*329c0*/  STL.64 [R1+0x1048], R18 ;  /* 0x0010481201007387 */ /* 0x000fe20000100a00 */
[----:B0-----:R-:W-:-:S03]  /*329d0*/  IMAD.WIDE R16, R27, 0x2, R2 ;  /* 0x000000021b107825 */ /* 0x001fc600078e0202 */
[----:B------:R-:W2:Y:S04]  /*329e0*/  LDL.LU R27, [R1+0x1108] ;  /* 0x00110800011b7983 */ /* 0x000ea80000300800 */
[----:B------:R0:W-:Y:S04]  /*329f0*/  STL.64 [R1+0x1050], R14 ;  /* 0x0010500e01007387 */ /* 0x0001e80000100a00 */
[----:B------:R3:W-:Y:S01]  /*32a00*/  STL.64 [R1+0x1060], R16 ;  /* 0x0010601001007387 */ /* 0x0007e20000100a00 */
[----:B0-----:R-:W-:-:S04]  /*32a10*/  IMAD.WIDE R14, R12, 0x2, R2 ;  /* 0x000000020c0e7825 */ /* 0x001fc800078e0202 */
[--C-:B---3--:R-:W-:Y:S02]  /*32a20*/  IMAD.WIDE R16, R7, 0x2, R2.reuse ;  /* 0x0000000207107825 */ /* 0x108fe400078e0202 */
[----:B------:R-:W3:Y:S04]  /*32a30*/  LDL.LU R7, [R1+0x1118] ;  /* 0x0011180001077983 */ /* 0x000ee80000300800 */
[----:B------:R0:W-:Y:S04]  /*32a40*/  STL.64 [R1+0x1068], R14 ;  /* 0x0010680e01007387 */ /* 0x0001e80000100a00 */
[----:B------:R-:W-:Y:S01]  /*32a50*/  STL.64 [R1+0x1078], R16 ;  /* 0x0010781001007387 */ /* 0x000fe20000100a00 */
[----:B0-----:R-:W-:-:S04]  /*32a60*/  IMAD.WIDE R14, R13, 0x2, R2 ;  /* 0x000000020d0e7825 */ /* 0x001fc800078e0202 */
[--C-:B----4-:R-:W-:Y:S02]  /*32a70*/  IMAD.WIDE R12, R28, 0x2, R2.reuse ;  /* 0x000000021c0c7825 */ /* 0x110fe400078e0202 */
        /* <DEDUP_REMOVED lines=16> */
[--C-:B0-----:R-:W-:Y:S02]  /*32b80*/  IMAD.WIDE R10, R4, 0x2, R2.reuse ;  /* 0x00000002040a7825 */ /* 0x101fe400078e0202 */
[----:B------:R-:W4:Y:S04]  /*32b90*/  LDL.LU R4, [R1+0x1148] ;  /* 0x0011480001047983 */ /* 0x000f280000300800 */
[----:B------:R5:W-:Y:S04]  /*32ba0*/  STL.64 [R1+0x10d8], R8 ;  /* 0x0010d80801007387 */ /* 0x000be80000100a00 */
[----:B------:R-:W-:Y:S04]  /*32bb0*/  STL.64 [R1+0x10e8], R10 ;  /* 0x0010e80a01007387 */ /* 0x000fe80000100a00 */
        /* <DEDUP_REMOVED lines=16> */
[----:B------:R-:W5:Y:S01]  /*32cc0*/  LDL.LU R12, [R1+0x11c0] ;  /* 0x0011c000010c7983 */ /* 0x000f620000300800 */
[----:B--2---:R-:W-:-:S03]  /*32cd0*/  IMAD.WIDE R8, R27, 0x2, R2 ;  /* 0x000000021b087825 */ /* 0x004fc600078e0202 */
[----:B------:R-:W2:Y:S04]  /*32ce0*/  LDL.LU R27, [R1+0x11c4] ;  /* 0x0011c400011b7983 */ /* 0x000ea80000300800 */
[----:B------:R3:W-:Y:S04]  /*32cf0*/  STL.64 [R1+0x1108], R8 ;  /* 0x0011080801007387 */ /* 0x0007e80000100a00 */
[----:B------:R-:W2:Y:S01]  /*32d00*/  LDL.LU R13, [R1+0x11c8] ;  /* 0x0011c800010d7983 */ /* 0x000ea20000300800 */
[----:B---3--:R-:W-:-:S03]  /*32d10*/  IMAD.WIDE R8, R7, 0x2, R2 ;  /* 0x0000000207087825 */ /* 0x008fc600078e0202 */
[----:B------:R-:W3:Y:S04]  /*32d20*/  LDL.LU R7, [R1+0x11cc] ;  /* 0x0011cc0001077983 */ /* 0x000ee80000300800 */
[----:B------:R4:W-:Y:S04]  /*32d30*/  STL.64 [R1+0x1118], R8 ;  /* 0x0011180801007387 */ /* 0x0009e80000100a00 */
[----:B------:R-:W3:Y:S04]  /*32d40*/  LDL.LU R10, [R1+0x11d0] ;  /* 0x0011d000010a7983 */ /* 0x000ee80000300800 */
[----:B------:R-:W3:Y:S01]  /*32d50*/  LDL.LU R11, [R1+0x11d4] ;  /* 0x0011d400010b7983 */ /* 0x000ee20000300800 */
[----:B----4-:R-:W-:-:S05]  /*32d60*/  IMAD.WIDE R8, R28, 0x2, R2 ;  /* 0x000000021c087825 */ /* 0x010fca00078e0202 */
        /* <DEDUP_REMOVED lines=16> */
[--C-:B-----5:R-:W-:Y:S01]  /*32e70*/  IMAD.WIDE R22, R20, 0x2, R2.reuse ;  /* 0x0000000214167825 */ /* 0x120fe200078e0202 */
        /* <DEDUP_REMOVED lines=23> */
[--C-:B--2---:R-:W-:Y:S02]  /*32ff0*/  IMAD.WIDE R16, R27, 0x2, R2.reuse ;  /* 0x000000021b107825 */ /* 0x104fe400078e0202 */
[----:B------:R-:W2:Y:S04]  /*33000*/  LDL.LU R27, [R1+0x11f8] ;  /* 0x0011f800011b7983 */ /* 0x000ea80000300800 */
[----:B------:R0:W-:Y:S04]  /*33010*/  STL.64 [R1+0x2108], R14 ;  /* 0x0021080e01007387 */ /* 0x0001e80000100a00 */
[----:B------:R-:W-:Y:S01]  /*33020*/  STL.64 [R1+0x2118], R16 ;  /* 0x0021181001007387 */ /* 0x000fe20000100a00 */
[----:B0-----:R-:W-:-:S04]  /*33030*/  IMAD.WIDE R14, R13, 0x2, R2 ;  /* 0x000000020d0e7825 */ /* 0x001fc800078e0202 */
[--C-:B---3--:R-:W-:Y:S02]  /*33040*/  IMAD.WIDE R12, R7, 0x2, R2.reuse ;  /* 0x00000002070c7825 */ /* 0x108fe400078e0202 */
[----:B------:R-:W3:Y:S04]  /*33050*/  LDL.LU R7, [R1+0x11fc] ;  /* 0x0011fc0001077983 */ /* 0x000ee80000300800 */
[----:B------:R0:W-:Y:S04]  /*33060*/  STL.64 [R1+0x2128], R14 ;  /* 0x0021280e01007387 */ /* 0x0001e80000100a00 */
[----:B------:R1:W-:Y:S01]  /*33070*/  STL.64 [R1+0x2138], R12 ;  /* 0x0021380c01007387 */ /* 0x0003e20000100a00 */
[----:B0-----:R-:W-:-:S04]  /*33080*/  IMAD.WIDE R14, R10, 0x2, R2 ;  /* 0x000000020a0e7825 */ /* 0x001fc800078e0202 */
[--C-:B-1----:R-:W-:Y:S01]  /*33090*/  IMAD.WIDE R12, R11, 0x2, R2.reuse ;  /* 0x000000020b0c7825 */ /* 0x102fe200078e0202 */
[----:B------:R-:W-:Y:S03]  /*330a0*/  STL.64 [R1+0x2148], R14 ;  /* 0x0021480e01007387 */ /* 0x000fe60000100a00 */
[--C-:B----4-:R-:W-:Y:S02]  /*330b0*/  IMAD.WIDE R10, R28, 0x2, R2.reuse ;  /* 0x000000021c0a7825 */ /* 0x110fe400078e0202 */
        /* <DEDUP_REMOVED lines=60> */
[----:B-1----:R-:W-:-:S04]  /*33480*/  IMAD.WIDE R22, R18, 0x2, R2 ;  /* 0x0000000212167825 */ /* 0x002fc800078e0202 */
[--C-:B------:R-:W-:Y:S01]  /*33490*/  IMAD.WIDE R20, R4, 0x2, R2.reuse ;  /* 0x0000000204147825 */ /* 0x100fe200078e0202 */
        /* <DEDUP_REMOVED lines=51> */
[----:B0-----:R-:W4:Y:S04]  /*337d0*/  LDL.LU R9, [R1+0x129c] ;  /* 0x00129c0001097983 */ /* 0x001f280000300800 */
[----:B------:R-:W4:Y:S04]  /*337e0*/  LDL.LU R19, [R1+0x12a0] ;  /* 0x0012a00001137983 */ /* 0x000f280000300800 */
[----:B------:R-:W4:Y:S01]  /*337f0*/  LDL.LU R16, [R1+0x12a4] ;  /* 0x0012a40001107983 */ /* 0x000f220000300800 */
[----:B------:R-:W-:-:S05]  /*33800*/  IMAD.WIDE R10, R4, 0x2, R2 ;  /* 0x00000002040a7825 */ /* 0x000fca00078e0202 */
        /* <DEDUP_REMOVED lines=13> */
[----:B0-----:R-:W5:Y:S04]  /*338e0*/  LDL.LU R10, [R1+0x12c8] ;  /* 0x0012c800010a7983 */ /* 0x001f680000300800 */
[----:B------:R-:W5:Y:S01]  /*338f0*/  LDL.LU R11, [R1+0x12cc] ;  /* 0x0012cc00010b7983 */ /* 0x000f620000300800 */
[----:B--2---:R-:W-:-:S05]  /*33900*/  IMAD.WIDE R24, R27, 0x2, R2 ;  /* 0x000000021b187825 */ /* 0x004fca00078e0202 */
[----:B------:R3:W-:Y:S04]  /*33910*/  STL.64 [R1+0x23e8], R24 ;  /* 0x0023e81801007387 */ /* 0x0007e80000100a00 */
[----:B------:R-:W2:Y:S04]  /*33920*/  LDL.LU R27, [R1+0x12d0] ;  /* 0x0012d000011b7983 */ /* 0x000ea80000300800 */
[----:B------:R-:W2:Y:S04]  /*33930*/  LDL.LU R8, [R1+0x12d4] ;  /* 0x0012d40001087983 */ /* 0x000ea80000300800 */
[----:B------:R-:W2:Y:S01]  /*33940*/  LDL.LU R6, [R1+0x12d8] ;  /* 0x0012d80001067983 */ /* 0x000ea20000300800 */
[----:B---3--:R-:W-:-:S05]  /*33950*/  IMAD.WIDE R24, R7, 0x2, R2 ;  /* 0x0000000207187825 */ /* 0x008fca00078e0202 */
        /* <DEDUP_REMOVED lines=16> */
[----:B------:R-:W-:-:S04]  /*33a60*/  IMAD.WIDE R20, R9, 0x2, R2 ;  /* 0x0000000209147825 */ /* 0x000fc800078e0202 */
[--C-:B------:R-:W-:Y:S01]  /*33a70*/  IMAD.WIDE R18, R19, 0x2, R2.reuse ;  /* 0x0000000213127825 */ /* 0x100fe200078e0202 */
[----:B------:R-:W-:Y:S04]  /*33a80*/  STL.64 [R1+0x2458], R24 ;  /* 0x0024581801007387 */ /* 0x000fe80000100a00 */
[----:B------:R-:W4:Y:S04]  /*33a90*/  LDL.LU R9, [R1+0x12e8] ;  /* 0x0012e80001097983 */ /* 0x000f280000300800 */
[----:B------:R-:W-:Y:S04]  /*33aa0*/  STL.64 [R1+0x2468], R22 ;  /* 0x0024681601007387 */ /* 0x000fe80000100a00 */
[----:B------:R0:W-:Y:S04]  /*33ab0*/  STL.64 [R1+0x2478], R20 ;  /* 0x0024781401007387 */ /* 0x0001e80000100a00 */
[----:B------:R1:W-:Y:S01]  /*33ac0*/  STL.64 [R1+0x2488], R18 ;  /* 0x0024881201007387 */ /* 0x0003e20000100a00 */
[----:B0-----:R-:W-:-:S05]  /*33ad0*/  IMAD.WIDE R20, R16, 0x2, R2 ;  /* 0x0000000210147825 */ /* 0x001fca00078e0202 */
[----:B------:R-:W-:Y:S01]  /*33ae0*/  STL.64 [R1+0x2498], R20 ;  /* 0x0024981401007387 */ /* 0x000fe20000100a00 */
[----:B------:R-:W-:-:S04]  /*33af0*/  IMAD.WIDE R16, R17, 0x2, R2 ;  /* 0x0000000211107825 */ /* 0x000fc800078e0202 */
[----:B-1----:R-:W-:-:S04]  /*33b00*/  IMAD.WIDE R18, R14, 0x2, R2 ;  /* 0x000000020e127825 */ /* 0x002fc800078e0202 */
        /* <DEDUP_REMOVED lines=18> */
[--C-:B------:R-:W-:Y:S01]  /*33c30*/  IMAD.WIDE R10, R11, 0x2, R2.reuse ;  /* 0x000000020b0a7825 */ /* 0x100fe200078e0202 */
[----:B------:R-:W-:Y:S03]  /*33c40*/  STL.64 [R1+0x2528], R14 ;  /* 0x0025280e01007387 */ /* 0x000fe60000100a00 */
[--C-:B--2---:R-:W-:Y:S02]  /*33c50*/  IMAD.WIDE R12, R27, 0x2, R2.reuse ;  /* 0x000000021b0c7825 */ /* 0x104fe400078e0202 */
[----:B------:R-:W2:Y:S04]  /*33c60*/  LDL.LU R27, [R1+0x12f8] ;  /* 0x0012f800011b7983 */ /* 0x000ea80000300800 */
[----:B------:R0:W-:Y:S04]  /*33c70*/  STL.64 [R1+0x2538], R10 ;  /* 0x0025380a01007387 */ /* 0x0001e80000100a00 */
[----:B------:R1:W-:Y:S01]  /*33c80*/  STL.64 [R1+0x2548], R12 ;  /* 0x0025480c01007387 */ /* 0x0003e20000100a00 */
[----:B0-----:R-:W-:-:S04]  /*33c90*/  IMAD.WIDE R10, R8, 0x2, R2 ;  /* 0x00000002080a7825 */ /* 0x001fc800078e0202 */
[--C-:B-1----:R-:W-:Y:S02]  /*33ca0*/  IMAD.WIDE R12, R6, 0x2, R2.reuse ;  /* 0x00000002060c7825 */ /* 0x102fe400078e0202 */
[----:B------:R-:W2:Y:S04]  /*33cb0*/  LDL.LU R6, [R1+0x12fc] ;  /* 0x0012fc0001067983 */ /* 0x000ea80000300800 */
[----:B------:R3:W-:Y:S04]  /*33cc0*/  STL.64 [R1+0x2558], R10 ;  /* 0x0025580a01007387 */ /* 0x0007e80000100a00 */
[----:B------:R4:W-:Y:S01]  /*33cd0*/  STL.64 [R1+0x2568], R12 ;  /* 0x0025680c01007387 */ /* 0x0009e20000100a00 */
[----:B---3--:R-:W-:-:S04]  /*33ce0*/  IMAD.WIDE R10, R7, 0x2, R2 ;  /* 0x00000002070a7825 */ /* 0x008fc800078e0202 */
[--C-:B----4-:R-:W-:Y:S02]  /*33cf0*/  IMAD.WIDE R12, R28, 0x2, R2.reuse ;  /* 0x000000021c0c7825 */ /* 0x110fe400078e0202 */
[----:B------:R-:W3:Y:S04]  /*33d00*/  LDL.LU R28, [R1+0xb3c] ;  /* 0x000b3c00011c7983 */ /* 0x000ee80000300800 */
[----:B------:R0:W-:Y:S04]  /*33d10*/  STL.64 [R1+0x2578], R10 ;  /* 0x0025780a01007387 */ /* 0x0001e80000100a00 */
[----:B------:R-:W-:Y:S01]  /*33d20*/  STL.64 [R1+0x2588], R12 ;  /* 0x0025880c01007387 */ /* 0x000fe20000100a00 */
[----:B0-----:R-:W-:-:S03]  /*33d30*/  IMAD.WIDE R10, R29, 0x2, R2 ;  /* 0x000000021d0a7825 */ /* 0x001fc600078e0202 */
[----:B------:R-:W4:Y:S01]  /*33d40*/  LDL.LU R29, [R1+0xb38] ;  /* 0x000b3800011d7983 */ /* 0x000f220000300800 */
[----:B------:R-:W-:-:S03]  /*33d50*/  IMAD.WIDE R8, R9, 0x2, R2 ;  /* 0x0000000209087825 */ /* 0x000fc600078e0202 */
[----:B----4-:R-:W-:Y:S04]  /*33d60*/  STL [R1+0x3548], R29 ;  /* 0x0035481d01007387 */ /* 0x010fe80000100800 */
[----:B------:R0:W-:Y:S04]  /*33d70*/  STL.64 [R1+0x2598], R10 ;  /* 0x0025980a01007387 */ /* 0x0001e80000100a00 */
[----:B------:R-:W4:Y:S04]  /*33d80*/  LDL.LU R25, [R1+0xb24] ;  /* 0x000b240001197983 */ /* 0x000f280000300800 */
[----:B------:R-:W4:Y:S04]  /*33d90*/  LDL.LU R22, [R1+0xb20] ;  /* 0x000b200001167983 */ /* 0x000f280000300800 */
[----:B------:R-:W4:Y:S04]  /*33da0*/  LDL.LU R23, [R1+0xafc] ;  /* 0x000afc0001177983 */ /* 0x000f280000300800 */
[----:B------:R-:W4:Y:S04]  /*33db0*/  LDL.LU R7, [R1+0xaf8] ;  /* 0x000af80001077983 */ /* 0x000f280000300800 */
[----:B------:R-:W4:Y:S04]  /*33dc0*/  LDL.LU R20, [R1+0xad4] ;  /* 0x000ad40001147983 */ /* 0x000f280000300800 */
[----:B------:R-:W4:Y:S04]  /*33dd0*/  LDL.LU R21, [R1+0xad0] ;  /* 0x000ad00001157983 */ /* 0x000f280000300800 */
[----:B------:R1:W-:Y:S04]  /*33de0*/  STL.64 [R1+0x25a8], R8 ;  /* 0x0025a80801007387 */ /* 0x0003e80000100a00 */
[----:B------:R-:W4:Y:S04]  /*33df0*/  LDL.LU R18, [R1+0xaac] ;  /* 0x000aac0001127983 */ /* 0x000f280000300800 */
[----:B------:R-:W4:Y:S01]  /*33e00*/  LDL.LU R19, [R1+0xaa8] ;  /* 0x000aa80001137983 */ /* 0x000f220000300800 */
[----:B0-----:R-:W-:-:S03]  /*33e10*/  IMAD.WIDE R10, R4, 0x2, R2 ;  /* 0x00000002040a7825 */ /* 0x001fc600078e0202 */
[----:B------:R-:W4:Y:S04]  /*33e20*/  LDL.LU R16, [R1+0xa94] ;  /* 0x000a940001107983 */ /* 0x000f280000300800 */
[----:B-1----:R-:W4:Y:S04]  /*33e30*/  LDL.LU R9, [R1+0xa90] ;  /* 0x000a900001097983 */ /* 0x002f280000300800 */
[----:B------:R-:W4:Y:S04]  /*33e40*/  LDL.LU R17, [R1+0xa6c] ;  /* 0x000a6c0001117983 */ /* 0x000f280000300800 */
[----:B------:R-:W4:Y:S04]  /*33e50*/  LDL.LU R4, [R1+0xa68] ;  /* 0x000a680001047983 */ /* 0x000f280000300800 */
[----:B------:R5:W-:Y:S04]  /*33e60*/  STL.64 [R1+0x25b8], R10 ;  /* 0x0025b80a01007387 */ /* 0x000be80000100a00 */
[----:B------:R-:W4:Y:S01]  /*33e70*/  LDL.LU R14, [R1+0xa44] ;  /* 0x000a4400010e7983 */ /* 0x000f220000300800 */
[----:B-----5:R-:W-:-:S03]  /*33e80*/  IMAD.WIDE R10, R5, 0x2, R2 ;  /* 0x00000002050a7825 */ /* 0x020fc600078e0202 */
[----:B------:R-:W5:Y:S04]  /*33e90*/  LDL.LU R5, [R1+0xa40] ;  /* 0x000a400001057983 */ /* 0x000f680000300800 */
[----:B------:R0:W-:Y:S04]  /*33ea0*/  STL.64 [R1+0x25c8], R10 ;  /* 0x0025c80a01007387 */ /* 0x0001e80000100a00 */
[----:B------:R-:W4:Y:S04]  /*33eb0*/  LDL.LU R15, [R1+0xa1c] ;  /* 0x000a1c00010f7983 */ /* 0x000f280000300800 */
[----:B------:R-:W4:Y:S01]  /*33ec0*/  LDL.LU R12, [R1+0xa18] ;  /* 0x000a1800010c7983 */ /* 0x000f220000300800 */
[----:B0-----:R-:W-:-:S05]  /*33ed0*/  IMAD.WIDE R10, R26, 0x2, R2 ;  /* 0x000000021a0a7825 */ /* 0x001fca00078e0202 */
[----:B------:R2:W-:Y:S04]  /*33ee0*/  STL.64 [R1+0x25d8], R10 ;  /* 0x0025d80a01007387 */ /* 0x0005e80000100a00 */
[----:B------:R-:W4:Y:S04]  /*33ef0*/  LDL.LU R26, [R1+0xa04] ;  /* 0x000a0400011a7983 */ /* 0x000f280000300800 */
[----:B------:R-:W4:Y:S01]  /*33f00*/  LDL.LU R13, [R1+0xa00] ;  /* 0x000a0000010d7983 */ /* 0x000f220000300800 */
[----:B---3--:R-:W-:-:S04]  /*33f10*/  IMAD.WIDE R28, R28, 0x2, R2 ;  /* 0x000000021c1c7825 */ /* 0x008fc800078e0202 */
[--C-:B--2---:R-:W-:Y:S02]  /*33f20*/  IMAD.WIDE R10, R27, 0x2, R2.reuse ;  /* 0x000000021b0a7825 */ /* 0x104fe400078e0202 */
[----:B------:R-:W2:Y:S04]  /*33f30*/  LDL.LU R27, [R1+0x9dc] ;  /* 0x0009dc00011b7983 */ /* 0x000ea80000300800 */
[----:B------:R0:W-:Y:S02]  /*33f40*/  STL.64 [R1+0x25e8], R10 ;  /* 0x0025e80a01007387 */ /* 0x0001e40000100a00 */
[----:B0-----:R-:W-:-:S05]  /*33f50*/  IMAD.WIDE R10, R6, 0x2, R2 ;  /* 0x00000002060a7825 */ /* 0x001fca00078e0202 */
[----:B------:R0:W-:Y:S04]  /*33f60*/  STL.64 [R1+0x25f8], R10 ;  /* 0x0025f80a01007387 */ /* 0x0001e80000100a00 */
[----:B0-----:R-:W3:Y:S04]  /*33f70*/  LDL.LU R10, [R1+0x9d8] ;  /* 0x0009d800010a7983 */ /* 0x001ee80000300800 */
[----:B------:R-:W2:Y:S04]  /*33f80*/  LDL.LU R11, [R1+0x9b4] ;  /* 0x0009b400010b7983 */ /* 0x000ea80000300800 */
[----:B------:R0:W-:Y:S04]  /*33f90*/  STL.64 [R1+0x2608], R28 ;  /* 0x0026081c01007387 */ /* 0x0001e80000100a00 */
[----:B0-----:R-:W2:Y:S04]  /*33fa0*/  LDL.LU R29, [R1+0x3548] ;  /* 0x00354800011d7983 */ /* 0x001ea80000300800 */
[----:B------:R-:W3:Y:S04]  /*33fb0*/  LDL.LU R8, [R1+0x9b0] ;  /* 0x0009b00001087983 */ /* 0x000ee80000300800 */
[----:B------:R-:W3:Y:S01]  /*33fc0*/  LDL.LU R6, [R1+0x98c] ;  /* 0x00098c0001067983 */ /* 0x000ee20000300800 */
[----:B--2---:R-:W-:-:S05]  /*33fd0*/  IMAD.WIDE R28, R29, 0x2, R2 ;  /* 0x000000021d1c7825 */ /* 0x004fca00078e0202 */
[----:B------:R0:W-:Y:S04]  /*33fe0*/  STL.64 [R1+0xb38], R28 ;  /* 0x000b381c01007387 */ /* 0x0001e80000100a00 */
[----:B0-----:R-:W2:Y:S01]  /*33ff0*/  LDL.LU.64 R28, [R1+0x3540] ;  /* 0x00354000011c7983 */ /* 0x001ea20000300a00 */
[----:B----4-:R-:W-:-:S05]  /*34000*/  IMAD.WIDE R24, R25, 0x2, R2 ;  /* 0x0000000219187825 */ /* 0x010fca00078e0202 */
[----:B------:R0:W-:Y:S02]  /*34010*/  STL.64 [R1+0x2628], R24 ;  /* 0x0026281801007387 */ /* 0x0001e40000100a00 */
[----:B0-----:R-:W-:-:S04]  /*34020*/  IMAD.WIDE R24, R22, 0x2, R2 ;  /* 0x0000000216187825 */ /* 0x001fc800078e0202 */
[--C-:B------:R-:W-:Y:S01]  /*34030*/  IMAD.WIDE R22, R23, 0x2, R2.reuse ;  /* 0x0000000217167825 */ /* 0x100fe200078e0202 */
[----:B------:R0:W-:Y:S03]  /*34040*/  STL.64 [R1+0xb20], R24 ;  /* 0x000b201801007387 */ /* 0x0001e60000100a00 */
[--C-:B0-----:R-:W-:Y:S02]  /*34050*/  IMAD.WIDE R24, R7, 0x2, R2.reuse ;  /* 0x0000000207187825 */ /* 0x101fe400078e0202 */
[----:B------:R-:W4:Y:S04]  /*34060*/  LDL.LU R7, [R1+0x974] ;  /* 0x0009740001077983 */ /* 0x000f280000300800 */
[----:B------:R0:W-:Y:S04]  /*34070*/  STL.64 [R1+0x2648], R22 ;  /* 0x0026481601007387 */ /* 0x0001e80000100a00 */
[----:B------:R1:W-:Y:S01]  /*34080*/  STL.64 [R1+0xaf8], R24 ;  /* 0x000af81801007387 */ /* 0x0003e20000100a00 */
[----:B0-----:R-:W-:-:S04]  /*34090*/  IMAD.WIDE R22, R20, 0x2, R2 ;  /* 0x0000000214167825 */ /* 0x001fc800078e0202 */
[----:B-1----:R-:W-:-:S04]  /*340a0*/  IMAD.WIDE R24, R21, 0x2, R2 ;  /* 0x0000000215187825 */ /* 0x002fc800078e0202 */
[--C-:B------:R-:W-:Y:S01]  /*340b0*/  IMAD.WIDE R20, R18, 0x2, R2.reuse ;  /* 0x0000000212147825 */ /* 0x100fe200078e0202 */
[----:B------:R0:W-:Y:S04]  /*340c0*/  STL.64 [R1+0x2668], R22 ;  /* 0x0026681601007387 */ /* 0x0001e80000100a00 */
[----:B------:R-:W-:Y:S04]  /*340d0*/  STL.64 [R1+0xad0], R24 ;  /* 0x000ad01801007387 */ /* 0x000fe80000100a00 */
[----:B------:R1:W-:Y:S01]  /*340e0*/  STL.64 [R1+0x2688], R20 ;  /* 0x0026881401007387 */ /* 0x0003e20000100a00 */
[----:B0-----:R-:W-:-:S04]  /*340f0*/  IMAD.WIDE R22, R19, 0x2, R2 ;  /* 0x0000000213167825 */ /* 0x001fc800078e0202 */
[----:B------:R-:W-:-:S04]  /*34100*/  IMAD.WIDE R18, R16, 0x2, R2 ;  /* 0x0000000210127825 */ /* 0x000fc800078e0202 */
[--C-:B-1----:R-:W-:Y:S01]  /*34110*/  IMAD.WIDE R20, R9, 0x2, R2.reuse ;  /* 0x0000000209147825 */ /* 0x102fe200078e0202 */
[----:B------:R-:W-:Y:S04]  /*34120*/  STL.64 [R1+0xaa8], R22 ;  /* 0x000aa81601007387 */ /* 0x000fe80000100a00 */
        /* <DEDUP_REMOVED lines=9> */
[--C-:B-----5:R-:W-:Y:S02]  /*341c0*/  IMAD.WIDE R16, R5, 0x2, R2.reuse ;  /* 0x0000000205107825 */ /* 0x120fe400078e0202 */
[----:B------:R-:W5:Y:S04]  /*341d0*/  LDL.LU R5, [R1+0x920] ;  /* 0x0009200001057983 */ /* 0x000f680000300800 */
[----:B------:R0:W-:Y:S04]  /*341e0*/  STL.64 [R1+0x26e8], R18 ;  /* 0x0026e81201007387 */ /* 0x0001e80000100a00 */
[----:B------:R1:W-:Y:S01]  /*341f0*/  STL.64 [R1+0xa40], R16 ;  /* 0x000a401001007387 */ /* 0x0003e20000100a00 */
[----:B0-----:R-:W-:-:S04]  /*34200*/  IMAD.WIDE R18, R15, 0x2, R2 ;  /* 0x000000020f127825 */ /* 0x001fc800078e0202 */
[----:B------:R-:W-:-:S04]  /*34210*/  IMAD.WIDE R14, R12, 0x2, R2 ;  /* 0x000000020c0e7825 */ /* 0x000fc800078e0202 */
[--C-:B-1----:R-:W-:Y:S01]  /*34220*/  IMAD.WIDE R16, R26, 0x2, R2.reuse ;  /* 0x000000021a107825 */ /* 0x102fe200078e0202 */
[----:B------:R-:W-:Y:S04]  /*34230*/  STL.64 [R1+0x2708], R18 ;  /* 0x0027081201007387 */ /* 0x000fe80000100a00 */
[----:B------:R-:W5:Y:S04]  /*34240*/  LDL.LU R26, [R1+0x8fc] ;  /* 0x0008fc00011a7983 */ /* 0x000f680000300800 */
[----:B------:R0:W-:Y:S04]  /*34250*/  STL.64 [R1+0xa18], R14 ;  /* 0x000a180e01007387 */ /* 0x0001e80000100a00 */
[----:B------:R3:W-:Y:S01]  /*34260*/  STL.64 [R1+0x2728], R16 ;  /* 0x0027281001007387 */ /* 0x0007e20000100a00 */
[----:B0-----:R-:W-:-:S04]  /*34270*/  IMAD.WIDE R14, R13, 0x2, R2 ;  /* 0x000000020d0e7825 */ /* 0x001fc800078e0202 */
[--C-:B------:R-:W-:Y:S02]  /*34280*/  IMAD.WIDE R12, R27, 0x2, R2.reuse ;  /* 0x000000021b0c7825 */ /* 0x100fe400078e0202 */
[----:B------:R-:W5:Y:S04]  /*34290*/  LDL.LU R27, [R1+0x8f8] ;  /* 0x0008f800011b7983 */ /* 0x000f680000300800 */
[----:B------:R0:W-:Y:S04]  /*342a0*/  STL.64 [R1+0xa00], R14 ;  /* 0x000a000e01007387 */ /* 0x0001e80000100a00 */
[----:B------:R1:W-:Y:S01]  /*342b0*/  STL.64 [R1+0x2748], R12 ;  /* 0x0027480c01007387 */ /* 0x0003e20000100a00 */
[----:B---3--:R-:W-:-:S04]  /*342c0*/  IMAD.WIDE R16, R6, 0x2, R2 ;  /* 0x0000000206107825 */ /* 0x008fc800078e0202 */
[----:B0-----:R-:W-:-:S04]  /*342d0*/  IMAD.WIDE R14, R10, 0x2, R2 ;  /* 0x000000020a0e7825 */ /* 0x001fc800078e0202 */
[--C-:B------:R-:W-:Y:S01]  /*342e0*/  IMAD.WIDE R10, R11, 0x2, R2.reuse ;  /* 0x000000020b0a7825 */ /* 0x100fe200078e0202 */
[----:B-1----:R-:W3:Y:S04]  /*342f0*/  LDL.LU R13, [R1+0x8e4] ;  /* 0x0008e400010d7983 */ /* 0x002ee80000300800 */
[----:B------:R0:W-:Y:S04]  /*34300*/  STL.64 [R1+0x9d8], R14 ;  /* 0x0009d80e01007387 */ /* 0x0001e80000100a00 */
[----:B------:R1:W-:Y:S01]  /*34310*/  STL.64 [R1+0x2768], R10 ;  /* 0x0027680a01007387 */ /* 0x0003e20000100a00 */
[----:B0-----:R-:W-:-:S03]  /*34320*/  IMAD.WIDE R14, R8, 0x2, R2 ;  /* 0x00000002080e7825 */ /* 0x001fc600078e0202 */
[----:B-1----:R-:W3:Y:S04]  /*34330*/  LDL.LU R10, [R1+0x8e0] ;  /* 0x0008e000010a7983 */ /* 0x002ee80000300800 */
[----:B------:R2:W-:Y:S04]  /*34340*/  STL.64 [R1+0x9b0], R14 ;  /* 0x0009b00e01007387 */ /* 0x0005e80000100a00 */
[----:B------:R-:W-:Y:S01]  /*34350*/  STL.64 [R1+0x2788], R16 ;  /* 0x0027881001007387 */ /* 0x000fe20000100a00 */
[----:B--2---:R-:W-:-:S03]  /*34360*/  IMAD.WIDE R14, R28, 0x2, R2 ;  /* 0x000000021c0e7825 */ /* 0x004fc600078e0202 */
[----:B------:R-:W2:Y:S04]  /*34370*/  LDL.LU R28, [R1+0x3538] ;  /* 0x00353800011c7983 */ /* 0x000ea80000300800 */
[----:B------:R-:W3:Y:S04]  /*34380*/  LDL.LU R23, [R1+0x8bc] ;  /* 0x0008bc0001177983 */ /* 0x000ee80000300800 */
[----:B------:R-:W3:Y:S04]  /*34390*/  LDL.LU R20, [R1+0x8b8] ;  /* 0x0008b80001147983 */ /* 0x000ee80000300800 */
[----:B------:R0:W-:Y:S04]  /*343a0*/  STL.64 [R1+0x988], R14 ;  /* 0x0009880e01007387 */ /* 0x0001e80000100a00 */
[----:B------:R-:W3:Y:S04]  /*343b0*/  LDL.LU R11, [R1+0x894] ;  /* 0x00089400010b7983 */ /* 0x000ee80000300800 */
[----:B------:R-:W3:Y:S01]  /*343c0*/  LDL.LU R6, [R1+0x890] ;  /* 0x0008900001067983 */ /* 0x000ee20000300800 */
[----:B0-----:R-:W-:-:S04]  /*343d0*/  IMAD.WIDE R14, R29, 0x2, R2 ;  /* 0x000000021d0e7825 */ /* 0x001fc800078e0202 */
[----:B----4-:R-:W-:-:S05]  /*343e0*/  IMAD.WIDE R16, R7, 0x2, R2 ;  /* 0x0000000207107825 */ /* 0x010fca00078e0202 */
[----:B------:R-:W-:Y:S04]  /*343f0*/  STL.64 [R1+0x970], R16 ;  /* 0x0009701001007387 */ /* 0x000fe80000100a00 */
[----:B------:R-:W4:Y:S04]  /*34400*/  LDL.LU R21, [R1+0x86c] ;  /* 0x00086c0001157983 */ /* 0x000f280000300800 */
[----:B------:R-:W3:Y:S04]  /*34410*/  LDL.LU R7, [R1+0x868] ;  /* 0x0008680001077983 */ /* 0x000ee80000300800 */
[----:B------:R0:W-:Y:S04]  /*34420*/  STL.64 [R1+0x27b8], R14 ;  /* 0x0027b80e01007387 */ /* 0x0001e80000100a00 */
[----:B------:R-:W3:Y:S01]  /*34430*/  LDL.LU R8, [R1+0x844] ;  /* 0x0008440001087983 */ /* 0x000ee20000300800 */
[----:B0-----:R-:W-:-:S04]  /*34440*/  IMAD.WIDE R14, R9, 0x2, R2 ;  /* 0x00000002090e7825 */ /* 0x001fc800078e0202 */
[--C-:B-----5:R-:W-:Y:S01]  /*34450*/  IMAD.WIDE R24, R26, 0x2, R2.reuse ;  /* 0x000000021a187825 */ /* 0x120fe200078e0202 */
[----:B--2---:R-:W-:Y:S04]  /*34460*/  STL [R1+0x34b8], R28 ;  /* 0x0034b81c01007387 */ /* 0x004fe80000100800 */
[----:B------:R-:W2:Y:S04]  /*34470*/  LDL.LU R18, [R1+0x840] ;  /* 0x0008400001127983 */ /* 0x000ea80000300800 */
        /* <DEDUP_REMOVED lines=8> */
[----:B0-----:R-:W-:-:S05]  /*34500*/  IMAD.WIDE R14, R5, 0x2, R2 ;  /* 0x00000002050e7825 */ /* 0x001fca00078e0202 */
[----:B------:R0:W-:Y:S04]  /*34510*/  STL.64 [R1+0x920], R14 ;  /* 0x0009200e01007387 */ /* 0x0001e80000100a00 */
[----:B------:R-:W5:Y:S04]  /*34520*/  LDL.LU R5, [R1+0x7d8] ;  /* 0x0007d80001057983 */ /* 0x000f680000300800 */
[----:B0-----:R-:W5:Y:S04]  /*34530*/  LDL.LU R14, [R1+0x7b4] ;  /* 0x0007b400010e7983 */ /* 0x001f680000300800 */
[----:B------:R-:W5:Y:S04]  /*34540*/  LDL.LU R26, [R1+0x7b0] ;  /* 0x0007b000011a7983 */ /* 0x000f680000300800 */
[----:B------:R0:W-:Y:S04]  /*34550*/  STL.64 [R1+0x27f8], R24 ;  /* 0x0027f81801007387 */ /* 0x0001e80000100a00 */
[----:B------:R-:W5:Y:S01]  /*34560*/  LDL.LU R15, [R1+0x79c] ;  /* 0x00079c00010f7983 */ /* 0x000f620000300800 */
[----:B0-----:R-:W-:-:S03]  /*34570*/  IMAD.WIDE R24, R27, 0x2, R2 ;  /* 0x000000021b187825 */ /* 0x001fc600078e0202 */
[----:B------:R-:W5:Y:S04]  /*34580*/  LDL.LU R27, [R1+0x798] ;  /* 0x00079800011b7983 */ /* 0x000f680000300800 */
[----:B------:R3:W-:Y:S04]  /*34590*/  STL.64 [R1+0x8f8], R24 ;  /* 0x0008f81801007387 */ /* 0x0007e80000100a00 */
[----:B------:R-:W5:Y:S01]  /*345a0*/  LDL.LU R12, [R1+0x774] ;  /* 0x00077400010c7983 */ /* 0x000f620000300800 */
[----:B---3--:R-:W-:-:S03]  /*345b0*/  IMAD.WIDE R24, R13, 0x2, R2 ;  /* 0x000000020d187825 */ /* 0x008fc600078e0202 */
[----:B------:R-:W3:Y:S04]  /*345c0*/  LDL.LU R13, [R1+0x770] ;  /* 0x00077000010d7983 */ /* 0x000ee80000300800 */
[----:B------:R0:W-:Y:S01]  /*345d0*/  STL.64 [R1+0x2818], R24 ;  /* 0x0028181801007387 */ /* 0x0001e20000100a00 */
[----:B------:R-:W-:-:S04]  /*345e0*/  IMAD.WIDE R28, R23, 0x2, R2 ;  /* 0x00000002171c7825 */ /* 0x000fc800078e0202 */
[--C-:B0-----:R-:W-:Y:S02]  /*345f0*/  IMAD.WIDE R24, R10, 0x2, R2.reuse ;  /* 0x000000020a187825 */ /* 0x101fe400078e0202 */
[----:B------:R-:W3:Y:S04]  /*34600*/  LDL.LU R10, [R1+0x74c] ;  /* 0x00074c00010a7983 */ /* 0x000ee80000300800 */
[----:B------:R0:W-:Y:S01]  /*34610*/  STL.64 [R1+0x8e0], R24 ;  /* 0x0008e01801007387 */ /* 0x0001e20000100a00 */
[----:B------:R-:W-:-:S03]  /*34620*/  IMAD.WIDE R22, R11, 0x2, R2 ;  /* 0x000000020b167825 */ /* 0x000fc600078e0202 */
[----:B------:R-:W-:Y:S04]  /*34630*/  STL.64 [R1+0x2838], R28 ;  /* 0x0028381c01007387 */ /* 0x000fe80000100a00 */
[----:B------:R-:W3:Y:S01]  /*34640*/  LDL.LU R11, [R1+0x748] ;  /* 0x00074800010b7983 */ /* 0x000ee20000300800 */
[----:B0-----:R-:W-:-:S05]  /*34650*/  IMAD.WIDE R24, R20, 0x2, R2 ;  /* 0x0000000214187825 */ /* 0x001fca00078e0202 */
[----:B------:R0:W-:Y:S04]  /*34660*/  STL.64 [R1+0x8b8], R24 ;  /* 0x0008b81801007387 */ /* 0x0001e80000100a00 */
[----:B------:R4:W-:Y:S01]  /*34670*/  STL.64 [R1+0x2858], R22 ;  /* 0x0028581601007387 */ /* 0x0009e20000100a00 */
[----:B0-----:R-:W-:-:S03]  /*34680*/  IMAD.WIDE R24, R6, 0x2, R2 ;  /* 0x0000000206187825 */ /* 0x001fc600078e0202 */
[----:B------:R-:W3:Y:S01]  /*34690*/  LDL.LU R6, [R1+0x724] ;  /* 0x0007240001067983 */ /* 0x000ee20000300800 */
[----:B----4-:R-:W-:-:S03]  /*346a0*/  IMAD.WIDE R22, R21, 0x2, R2 ;  /* 0x0000000215167825 */ /* 0x010fc600078e0202 */
[----:B------:R-:W-:Y:S01]  /*346b0*/  STL.64 [R1+0x890], R24 ;  /* 0x0008901801007387 */ /* 0x000fe20000100a00 */
[----:B------:R-:W-:-:S03]  /*346c0*/  IMAD.WIDE R20, R7, 0x2, R2 ;  /* 0x0000000207147825 */ /* 0x000fc600078e0202 */
[----:B------:R-:W4:Y:S04]  /*346d0*/  LDL.LU R7, [R1+0x720] ;  /* 0x0007200001077983 */ /* 0x000f280000300800 */
[----:B------:R0:W-:Y:S04]  /*346e0*/  STL.64 [R1+0x2878], R22 ;  /* 0x0028781601007387 */ /* 0x0001e80000100a00 */
[----:B------:R2:W-:Y:S01]  /*346f0*/  STL.64 [R1+0x868], R20 ;  /* 0x0008681401007387 */ /* 0x0005e20000100a00 */
[----:B0-----:R-:W-:-:S03]  /*34700*/  IMAD.WIDE R22, R8, 0x2, R2 ;  /* 0x0000000208167825 */ /* 0x001fc600078e0202 */
[----:B------:R-:W4:Y:S04]  /*34710*/  LDL.LU R8, [R1+0x70c] ;  /* 0x00070c0001087983 */ /* 0x000f280000300800 */
[----:B------:R5:W-:Y:S01]  /*34720*/  STL.64 [R1+0x2898], R22 ;  /* 0x0028981601007387 */ /* 0x000be20000100a00 */
[----:B--2---:R-:W-:-:S04]  /*34730*/  IMAD.WIDE R20, R18, 0x2, R2 ;  /* 0x0000000212147825 */ /* 0x004fc800078e0202 */
[--C-:B-----5:R-:W-:Y:S02]  /*34740*/  IMAD.WIDE R22, R9, 0x2, R2.reuse ;  /* 0x0000000209167825 */ /* 0x120fe400078e0202 */
[----:B------:R-:W2:Y:S04]  /*34750*/  LDL.LU R9, [R1+0x708] ;  /* 0x0007080001097983 */ /* 0x000ea80000300800 */
        /* <DEDUP_REMOVED lines=8> */
[----:B-1----:R-:W-:-:S04]  /*347e0*/  IMAD.WIDE R18, R17, 0x2, R2 ;  /* 0x0000000211127825 */ /* 0x002fc800078e0202 */
[--C-:B------:R-:W-:Y:S01]  /*347f0*/  IMAD.WIDE R16, R5, 0x2, R2.reuse ;  /* 0x0000000205107825 */ /* 0x100fe200078e0202 */
        /* <DEDUP_REMOVED lines=10> */
[--C-:B0-----:R-:W-:Y:S02]  /*348a0*/  IMAD.WIDE R16, R27, 0x2, R2.reuse ;  /* 0x000000021b107825 */ /* 0x101fe400078e0202 */
[----:B------:R-:W5:Y:S04]  /*348b0*/  LDL.LU R27, [R1+0x6b8] ;  /* 0x0006b800011b7983 */ /* 0x000f680000300800 */
[----:B------:R0:W-:Y:S04]  /*348c0*/  STL.64 [R1+0x2938], R14 ;  /* 0x0029380e01007387 */ /* 0x0001e80000100a00 */
[----:B------:R3:W-:Y:S01]  /*348d0*/  STL.64 [R1+0x798], R16 ;  /* 0x0007981001007387 */ /* 0x0007e20000100a00 */
[----:B0-----:R-:W-:-:S04]  /*348e0*/  IMAD.WIDE R14, R12, 0x2, R2 ;  /* 0x000000020c0e7825 */ /* 0x001fc800078e0202 */
[--C-:B---3--:R-:W-:Y:S02]  /*348f0*/  IMAD.WIDE R16, R13, 0x2, R2.reuse ;  /* 0x000000020d107825 */ /* 0x108fe400078e0202 */
[----:B------:R-:W3:Y:S04]  /*34900*/  LDL.LU R13, [R1+0x694] ;  /* 0x00069400010d7983 */ /* 0x000ee80000300800 */
[----:B------:R0:W-:Y:S04]  /*34910*/  STL.64 [R1+0x2958], R14 ;  /* 0x0029580e01007387 */ /* 0x0001e80000100a00 */
[----:B------:R1:W-:Y:S04]  /*34920*/  STL.64 [R1+0x770], R16 ;  /* 0x0007701001007387 */ /* 0x0003e80000100a00 */
[----:B------:R-:W3:Y:S04]  /*34930*/  LDL.LU R23, [R1+0x690] ;  /* 0x0006900001177983 */ /* 0x000ee80000300800 */
[----:B------:R-:W3:Y:S01]  /*34940*/  LDL.LU R20, [R1+0x67c] ;  /* 0x00067c0001147983 */ /* 0x000ee20000300800 */
[----:B0-----:R-:W-:-:S05]  /*34950*/  IMAD.WIDE R14, R10, 0x2, R2 ;  /* 0x000000020a0e7825 */ /* 0x001fca00078e0202 */
[----:B------:R0:W-:Y:S04]  /*34960*/  STL.64 [R1+0x2978], R14 ;  /* 0x0029780e01007387 */ /* 0x0001e80000100a00 */
[----:B------:R-:W3:Y:S01]  /*34970*/  LDL.LU R10, [R1+0x678] ;  /* 0x00067800010a7983 */ /* 0x000ee20000300800 */
[----:B-1----:R-:W-:-:S03]  /*34980*/  IMAD.WIDE R16, R11, 0x2, R2 ;  /* 0x000000020b107825 */ /* 0x002fc600078e0202 */
[----:B------:R-:W3:Y:S04]  /*34990*/  LDL.LU R11, [R1+0x654] ;  /* 0x00065400010b7983 */ /* 0x000ee80000300800 */
[----:B------:R4:W-:Y:S04]  /*349a0*/  STL.64 [R1+0x748], R16 ;  /* 0x0007481001007387 */ /* 0x0009e80000100a00 */
[----:B------:R-:W3:Y:S01]  /*349b0*/  LDL.LU R21, [R1+0x650] ;  /* 0x0006500001157983 */ /* 0x000ee20000300800 */
[----:B0-----:R-:W-:-:S03]  /*349c0*/  IMAD.WIDE R14, R6, 0x2, R2 ;  /* 0x00000002060e7825 */ /* 0x001fc600078e0202 */
[----:B------:R-:W3:Y:S04]  /*349d0*/  LDL.LU R6, [R1+0x62c] ;  /* 0x00062c0001067983 */ /* 0x000ee80000300800 */
[----:B------:R0:W-:Y:S01]  /*349e0*/  STL.64 [R1+0x2998], R14 ;  /* 0x0029980e01007387 */ /* 0x0001e20000100a00 */
[----:B----4-:R-:W-:-:S03]  /*349f0*/  IMAD.WIDE R16, R7, 0x2, R2 ;  /* 0x0000000207107825 */ /* 0x010fc600078e0202 */
[----:B------:R-:W4:Y:S04]  /*34a00*/  LDL.LU R7, [R1+0x628] ;  /* 0x0006280001077983 */ /* 0x000f280000300800 */
[----:B------:R-:W-:Y:S04]  /*34a10*/  STL.64 [R1+0x720], R16 ;  /* 0x0007201001007387 */ /* 0x000fe80000100a00 */
[----:B------:R-:W4:Y:S01]  /*34a20*/  LDL.LU R18, [R1+0x604] ;  /* 0x0006040001127983 */ /* 0x000f220000300800 */
[----:B0-----:R-:W-:-:S03]  /*34a30*/  IMAD.WIDE R14, R8, 0x2, R2 ;  /* 0x00000002080e7825 */ /* 0x001fc600078e0202 */
[----:B------:R-:W4:Y:S04]  /*34a40*/  LDL.LU R8, [R1+0x600] ;  /* 0x0006000001087983 */ /* 0x000f280000300800 */
[----:B------:R2:W-:Y:S04]  /*34a50*/  STL.64 [R1+0x29b8], R14 ;  /* 0x0029b80e01007387 */ /* 0x0005e80000100a00 */
[----:B------:R-:W4:Y:S01]  /*34a60*/  LDL.LU R19, [R1+0x5ec] ;  /* 0x0005ec0001137983 */ /* 0x000f220000300800 */
[----:B--2---:R-:W-:-:S03]  /*34a70*/  IMAD.WIDE R14, R9, 0x2, R2 ;  /* 0x00000002090e7825 */ /* 0x004fc600078e0202 */
[----:B------:R-:W2:Y:S04]  /*34a80*/  LDL.LU R9, [R1+0x5e8] ;  /* 0x0005e80001097983 */ /* 0x000ea80000300800 */
[----:B------:R5:W-:Y:S04]  /*34a90*/  STL.64 [R1+0x708], R14 ;  /* 0x0007080e01007387 */ /* 0x000be80000100a00 */
[----:B------:R-:W2:Y:S04]  /*34aa0*/  LDL.LU R16, [R1+0x5c4] ;  /* 0x0005c40001107983 */ /* 0x000ea80000300800 */
[----:B------:R-:W2:Y:S01]  /*34ab0*/  LDL.LU R17, [R1+0x5ac] ;  /* 0x0005ac0001117983 */ /* 0x000ea20000300800 */
        /* <DEDUP_REMOVED lines=8> */
[----:B0-----:R-:W-:-:S03]  /*34b40*/  IMAD.WIDE R24, R26, 0x2, R2 ;  /* 0x000000021a187825 */ /* 0x001fc600078e0202 */
[----:B------:R-:W5:Y:S04]  /*34b50*/  LDL.LU R26, [R1+0x558] ;  /* 0x00055800011a7983 */ /* 0x000f680000300800 */
[----:B------:R0:W-:Y:S04]  /*34b60*/  STL.64 [R1+0x29f8], R24 ;  /* 0x0029f81801007387 */ /* 0x0001e80000100a00 */
[----:B------:R-:W5:Y:S01]  /*34b70*/  LDL.LU R12, [R1+0x534] ;  /* 0x00053400010c7983 */ /* 0x000f620000300800 */
[----:B0-----:R-:W-:-:S03]  /*34b80*/  IMAD.WIDE R24, R27, 0x2, R2 ;  /* 0x000000021b187825 */ /* 0x001fc600078e0202 */
[----:B------:R-:W5:Y:S04]  /*34b90*/  LDL.LU R27, [R1+0x530] ;  /* 0x00053000011b7983 */ /* 0x000f680000300800 */
[----:B------:R3:W-:Y:S02]  /*34ba0*/  STL.64 [R1+0x6b8], R24 ;  /* 0x0006b81801007387 */ /* 0x0007e40000100a00 */
[--C-:B---3--:R-:W-:Y:S02]  /*34bb0*/  IMAD.WIDE R24, R13, 0x2, R2.reuse ;  /* 0x000000020d187825 */ /* 0x108fe400078e0202 */
[----:B------:R-:W3:Y:S02]  /*34bc0*/  LDL.LU R13, [R1+0x51c] ;  /* 0x00051c00010d7983 */ /* 0x000ee40000300800 */
[----:B------:R-:W-:-:S02]  /*34bd0*/  IMAD.WIDE R28, R23, 0x2, R2 ;  /* 0x00000002171c7825 */ /* 0x000fc400078e0202 */
[----:B------:R0:W-:Y:S04]  /*34be0*/  STL.64 [R1+0x2a18], R24 ;  /* 0x002a181801007387 */ /* 0x0001e80000100a00 */
[----:B------:R-:W-:Y:S01]  /*34bf0*/  STL.64 [R1+0x690], R28 ;  /* 0x0006901c01007387 */ /* 0x000fe20000100a00 */
[----:B0-----:R-:W-:-:S04]  /*34c00*/  IMAD.WIDE R24, R20, 0x2, R2 ;  /* 0x0000000214187825 */ /* 0x001fc800078e0202 */
[--C-:B------:R-:W-:Y:S02]  /*34c10*/  IMAD.WIDE R22, R10, 0x2, R2.reuse ;  /* 0x000000020a167825 */ /* 0x100fe400078e0202 */
[----:B------:R-:W3:Y:S04]  /*34c20*/  LDL.LU R10, [R1+0x518] ;  /* 0x00051800010a7983 */ /* 0x000ee80000300800 */
[----:B------:R0:W-:Y:S04]  /*34c30*/  STL.64 [R1+0x2a38], R24 ;  /* 0x002a381801007387 */ /* 0x0001e80000100a00 */
[----:B------:R1:W-:Y:S01]  /*34c40*/  STL.64 [R1+0x678], R22 ;  /* 0x0006781601007387 */ /* 0x0003e20000100a00 */
[----:B0-----:R-:W-:-:S03]  /*34c50*/  IMAD.WIDE R24, R11, 0x2, R2 ;  /* 0x000000020b187825 */ /* 0x001fc600078e0202 */
[----:B------:R-:W3:Y:S01]  /*34c60*/  LDL.LU R11, [R1+0x4f4] ;  /* 0x0004f400010b7983 */ /* 0x000ee20000300800 */
[----:B-1----:R-:W-:-:S03]  /*34c70*/  IMAD.WIDE R22, R21, 0x2, R2 ;  /* 0x0000000215167825 */ /* 0x002fc600078e0202 */
[----:B------:R-:W-:Y:S01]  /*34c80*/  STL.64 [R1+0x2a58], R24 ;  /* 0x002a581801007387 */ /* 0x000fe20000100a00 */
[----:B------:R-:W-:-:S03]  /*34c90*/  IMAD.WIDE R20, R6, 0x2, R2 ;  /* 0x0000000206147825 */ /* 0x000fc600078e0202 */
[----:B------:R-:W3:Y:S04]  /*34ca0*/  LDL.LU R6, [R1+0x4f0] ;  /* 0x0004f00001067983 */ /* 0x000ee80000300800 */
[----:B------:R4:W-:Y:S04]  /*34cb0*/  STL.64 [R1+0x650], R22 ;  /* 0x0006501601007387 */ /* 0x0009e80000100a00 */
[----:B------:R0:W-:Y:S01]  /*34cc0*/  STL.64 [R1+0x2a78], R20 ;  /* 0x002a781401007387 */ /* 0x0001e20000100a00 */
[----:B----4-:R-:W-:-:S03]  /*34cd0*/  IMAD.WIDE R22, R7, 0x2, R2 ;  /* 0x0000000207167825 */ /* 0x010fc600078e0202 */
[----:B------:R-:W4:Y:S01]  /*34ce0*/  LDL.LU R7, [R1+0x4cc] ;  /* 0x0004cc0001077983 */ /* 0x000f220000300800 */
[----:B0-----:R-:W-:-:S03]  /*34cf0*/  IMAD.WIDE R20, R18, 0x2, R2 ;  /* 0x0000000212147825 */ /* 0x001fc600078e0202 */
[----:B------:R0:W-:Y:S02]  /*34d00*/  STL.64 [R1+0x628], R22 ;  /* 0x0006281601007387 */ /* 0x0001e40000100a00 */
[--C-:B0-----:R-:W-:Y:S02]  /*34d10*/  IMAD.WIDE R22, R8, 0x2, R2.reuse ;  /* 0x0000000208167825 */ /* 0x101fe400078e0202 */
[----:B------:R-:W4:Y:S04]  /*34d20*/  LDL.LU R8, [R1+0x4c8] ;  /* 0x0004c80001087983 */ /* 0x000f280000300800 */
        /* <DEDUP_REMOVED lines=8> */
[----:B------:R-:W-:-:S04]  /*34db0*/  IMAD.WIDE R16, R17, 0x2, R2 ;  /* 0x0000000211107825 */ /* 0x000fc800078e0202 */
        /* <DEDUP_REMOVED lines=16> */
[--C-:B-1----:R-:W-:Y:S02]  /*34ec0*/  IMAD.WIDE R14, R27, 0x2, R2.reuse ;  /* 0x000000021b0e7825 */ /* 0x102fe400078e0202 */
[----:B------:R-:W5:Y:S04]  /*34ed0*/  LDL.LU R27, [R1+0x464] ;  /* 0x00046400011b7983 */ /* 0x000f680000300800 */
[----:B------:R-:W-:Y:S04]  /*34ee0*/  STL.64 [R1+0x2b48], R16 ;  /* 0x002b481001007387 */ /* 0x000fe80000100a00 */
[----:B------:R-:W-:Y:S04]  /*34ef0*/  STL.64 [R1+0x530], R14 ;  /* 0x0005300e01007387 */ /* 0x000fe80000100a00 */
[----:B------:R-:W5:Y:S04]  /*34f00*/  LDL.LU R23, [R1+0x460] ;  /* 0x0004600001177983 */ /* 0x000f680000300800 */
[----:B------:R-:W5:Y:S01]  /*34f10*/  LDL.LU R20, [R1+0x43c] ;  /* 0x00043c0001147983 */ /* 0x000f620000300800 */
[----:B---3--:R-:W-:-:S05]  /*34f20*/  IMAD.WIDE R12, R13, 0x2, R2 ;  /* 0x000000020d0c7825 */ /* 0x008fca00078e0202 */
[----:B------:R0:W-:Y:S04]  /*34f30*/  STL.64 [R1+0x2b68], R12 ;  /* 0x002b680c01007387 */ /* 0x0001e80000100a00 */
[----:B0-----:R-:W3:Y:S01]  /*34f40*/  LDL.LU R13, [R1+0x438] ;  /* 0x00043800010d7983 */ /* 0x001ee20000300800 */
[----:B------:R-:W-:-:S03]  /*34f50*/  IMAD.WIDE R16, R10, 0x2, R2 ;  /* 0x000000020a107825 */ /* 0x000fc600078e0202 */
[----:B------:R-:W3:Y:S04]  /*34f60*/  LDL.LU R10, [R1+0x414] ;  /* 0x00041400010a7983 */ /* 0x000ee80000300800 */
[----:B------:R0:W-:Y:S04]  /*34f70*/  STL.64 [R1+0x518], R16 ;  /* 0x0005181001007387 */ /* 0x0001e80000100a00 */
[----:B------:R-:W3:Y:S01]  /*34f80*/  LDL.LU R21, [R1+0x410] ;  /* 0x0004100001157983 */ /* 0x000ee20000300800 */
[----:B------:R-:W-:-:S03]  /*34f90*/  IMAD.WIDE R14, R11, 0x2, R2 ;  /* 0x000000020b0e7825 */ /* 0x000fc600078e0202 */
[----:B------:R-:W3:Y:S04]  /*34fa0*/  LDL.LU R11, [R1+0x3ec] ;  /* 0x0003ec00010b7983 */ /* 0x000ee80000300800 */
[----:B------:R4:W-:Y:S01]  /*34fb0*/  STL.64 [R1+0x2b88], R14 ;  /* 0x002b880e01007387 */ /* 0x0009e20000100a00 */
[----:B0-----:R-:W-:-:S03]  /*34fc0*/  IMAD.WIDE R16, R6, 0x2, R2 ;  /* 0x0000000206107825 */ /* 0x001fc600078e0202 */
[----:B------:R-:W3:Y:S04]  /*34fd0*/  LDL.LU R6, [R1+0x3e8] ;  /* 0x0003e80001067983 */ /* 0x000ee80000300800 */
[----:B------:R-:W-:Y:S04]  /*34fe0*/  STL.64 [R1+0x4f0], R16 ;  /* 0x0004f01001007387 */ /* 0x000fe80000100a00 */
        /* <DEDUP_REMOVED lines=10> */
[----:B--2---:R-:W-:-:S05]  /*35090*/  IMAD.WIDE R14, R9, 0x2, R2 ;  /* 0x00000002090e7825 */ /* 0x004fca00078e0202 */
[----:B------:R0:W-:Y:S04]  /*350a0*/  STL.64 [R1+0x2bc8], R14 ;  /* 0x002bc80e01007387 */ /* 0x0001e80000100a00 */
[----:B------:R-:W2:Y:S04]  /*350b0*/  LDL.LU R9, [R1+0x35c] ;  /* 0x00035c0001097983 */ /* 0x000ea80000300800 */
[----:B0-----:R-:W2:Y:S01]  /*350c0*/  LDL.LU R14, [R1+0x358] ;  /* 0x00035800010e7983 */ /* 0x001ea20000300800 */
[----:B-----5:R-:W-:-:S03]  /*350d0*/  IMAD.WIDE R24, R4, 0x2, R2 ;  /* 0x0000000204187825 */ /* 0x020fc600078e0202 */
        /* <DEDUP_REMOVED lines=10> */
[--C-:B0-----:R-:W-:Y:S02]  /*35180*/  IMAD.WIDE R24, R27, 0x2, R2.reuse ;  /* 0x000000021b187825 */ /* 0x101fe400078e0202 */
[----:B------:R-:W5:Y:S02]  /*35190*/  LDL.LU R27, [R1+0x2f0] ;  /* 0x0002f000011b7983 */ /* 0x000f640000300800 */
[----:B------:R-:W-:-:S02]  /*351a0*/  IMAD.WIDE R28, R23, 0x2, R2 ;  /* 0x00000002171c7825 */ /* 0x000fc400078e0202 */
[----:B------:R0:W-:Y:S04]  /*351b0*/  STL.64 [R1+0x2c08], R24 ;  /* 0x002c081801007387 */ /* 0x0001e80000100a00 */
[----:B------:R-:W-:Y:S01]  /*351c0*/  STL.64 [R1+0x460], R28 ;  /* 0x0004601c01007387 */ /* 0x000fe20000100a00 */
[----:B0-----:R-:W-:-:S04]  /*351d0*/  IMAD.WIDE R24, R20, 0x2, R2 ;  /* 0x0000000214187825 */ /* 0x001fc800078e0202 */
[--C-:B---3--:R-:W-:Y:S02]  /*351e0*/  IMAD.WIDE R22, R13, 0x2, R2.reuse ;  /* 0x000000020d167825 */ /* 0x108fe400078e0202 */
        /* <DEDUP_REMOVED lines=11> */
[----:B0-----:R-:W-:-:S03]  /*352a0*/  IMAD.WIDE R22, R6, 0x2, R2 ;  /* 0x0000000206167825 */ /* 0x001fc600078e0202 */
[----:B------:R-:W3:Y:S01]  /*352b0*/  LDL.LU R6, [R1+0x2b0] ;  /* 0x0002b00001067983 */ /* 0x000ee20000300800 */
[----:B-1----:R-:W-:-:S03]  /*352c0*/  IMAD.WIDE R20, R18, 0x2, R2 ;  /* 0x0000000212147825 */ /* 0x002fc600078e0202 */
[----:B------:R4:W-:Y:S02]  /*352d0*/  STL.64 [R1+0x3e8], R22 ;  /* 0x0003e81601007387 */ /* 0x0009e40000100a00 */
        /* <DEDUP_REMOVED lines=17> */
[--C-:B-----5:R-:W-:Y:S02]  /*353f0*/  IMAD.WIDE R16, R4, 0x2, R2.reuse ;  /* 0x0000000204107825 */ /* 0x120fe400078e0202 */
[----:B------:R-:W5:Y:S04]  /*35400*/  LDL.LU R4, [R1+0x260] ;  /* 0x0002600001047983 */ /* 0x000f680000300800 */
[----:B------:R-:W-:Y:S01]  /*35410*/  STL.64 [R1+0x358], R18 ;  /* 0x0003581201007387 */ /* 0x000fe20000100a00 */
[----:B------:R-:W-:-:S03]  /*35420*/  IMAD.WIDE R14, R15, 0x2, R2 ;  /* 0x000000020f0e7825 */ /* 0x000fc600078e0202 */
[----:B------:R0:W-:Y:S02]  /*35430*/  STL.64 [R1+0x2d08], R16 ;  /* 0x002d081001007387 */ /* 0x0001e40000100a00 */
[--C-:B0-----:R-:W-:Y:S02]  /*35440*/  IMAD.WIDE R16, R5, 0x2, R2.reuse ;  /* 0x0000000205107825 */ /* 0x101fe400078e0202 */
[----:B------:R-:W5:Y:S04]  /*35450*/  LDL.LU R5, [R1+0x23c] ;  /* 0x00023c0001057983 */ /* 0x000f680000300800 */
[----:B------:R0:W-:Y:S04]  /*35460*/  STL.64 [R1+0x340], R14 ;  /* 0x0003400e01007387 */ /* 0x0001e80000100a00 */
[----:B------:R1:W-:Y:S01]  /*35470*/  STL.64 [R1+0x2d28], R16 ;  /* 0x002d281001007387 */ /* 0x0003e20000100a00 */
[----:B0-----:R-:W-:-:S04]  /*35480*/  IMAD.WIDE R14, R12, 0x2, R2 ;  /* 0x000000020c0e7825 */ /* 0x001fc800078e0202 */
[--C-:B-1----:R-:W-:Y:S02]  /*35490*/  IMAD.WIDE R16, R26, 0x2, R2.reuse ;  /* 0x000000021a107825 */ /* 0x102fe400078e0202 */
        /* <DEDUP_REMOVED lines=8> */
[----:B------:R-:W5:Y:S01]  /*35520*/  LDL.LU R19, [R1+0x220] ;  /* 0x0002200001137983 */ /* 0x000f620000300800 */
[----:B---3--:R-:W-:-:S05]  /*35530*/  IMAD.WIDE R14, R13, 0x2, R2 ;  /* 0x000000020d0e7825 */ /* 0x008fca00078e0202 */
[----:B------:R-:W-:Y:S04]  /*35540*/  STL.64 [R1+0x2d68], R14 ;  /* 0x002d680e01007387 */ /* 0x000fe80000100a00 */
[----:B------:R-:W3:Y:S04]  /*35550*/  LDL.LU R16, [R1+0x21c] ;  /* 0x00021c0001107983 */ /* 0x000ee80000300800 */
[----:B------:R-:W3:Y:S01]  /*35560*/  LDL.LU R17, [R1+0x218] ;  /* 0x0002180001117983 */ /* 0x000ee20000300800 */
[----:B------:R-:W-:-:S05]  /*35570*/  IMAD.WIDE R12, R10, 0x2, R2 ;  /* 0x000000020a0c7825 */ /* 0x000fca00078e0202 */
[----:B------:R0:W-:Y:S04]  /*35580*/  STL.64 [R1+0x2c8], R12 ;  /* 0x0002c80c01007387 */ /* 0x0001e80000100a00 */
[----:B------:R-:W3:Y:S01]  /*35590*/  LDL.LU R21, [R1+0x214] ;  /* 0x0002140001157983 */ /* 0x000ee20000300800 */
[----:B0-----:R-:W-:-:S05]  /*355a0*/  IMAD.WIDE R12, R11, 0x2, R2 ;  /* 0x000000020b0c7825 */ /* 0x001fca00078e0202 */
[----:B------:R-:W-:Y:S04]  /*355b0*/  STL.64 [R1+0x2d88], R12 ;  /* 0x002d880c01007387 */ /* 0x000fe80000100a00 */
[----:B------:R-:W3:Y:S04]  /*355c0*/  LDL.LU R14, [R1+0x210] ;  /* 0x00021000010e7983 */ /* 0x000ee80000300800 */
[----:B------:R-:W3:Y:S01]  /*355d0*/  LDL.LU R15, [R1+0x20c] ;  /* 0x00020c00010f7983 */ /* 0x000ee20000300800 */
[----:B------:R-:W-:-:S05]  /*355e0*/  IMAD.WIDE R10, R6, 0x2, R2 ;  /* 0x00000002060a7825 */ /* 0x000fca00078e0202 */
        /* <DEDUP_REMOVED lines=10> */
[----:B------:R-:W4:Y:S01]  /*35690*/  LDL.LU R8, [R1+0x1f0] ;  /* 0x0001f00001087983 */ /* 0x000f220000300800 */
[----:B--2---:R-:W-:-:S03]  /*356a0*/  IMAD.WIDE R10, R9, 0x2, R2 ;  /* 0x00000002090a7825 */ /* 0x004fc600078e0202 */
[----:B------:R-:W2:Y:S04]  /*356b0*/  LDL.LU R9, [R1+0x1ec] ;  /* 0x0001ec0001097983 */ /* 0x000ea80000300800 */
[----:B------:R0:W-:Y:S04]  /*356c0*/  STL.64 [R1+0x2dc8], R10 ;  /* 0x002dc80a01007387 */ /* 0x0001e80000100a00 */
[----:B0-----:R-:W2:Y:S01]  /*356d0*/  LDL.LU R10, [R1+0x1e8] ;  /* 0x0001e800010a7983 */ /* 0x001ea20000300800 */
[----:B-----5:R-:W-:-:S03]  /*356e0*/  IMAD.WIDE R24, R4, 0x2, R2 ;  /* 0x0000000204187825 */ /* 0x020fc600078e0202 */
[----:B------:R-:W5:Y:S04]  /*356f0*/  LDL.LU R11, [R1+0x1e4] ;  /* 0x0001e400010b7983 */ /* 0x000f680000300800 */
[----:B------:R0:W-:Y:S04]  /*35700*/  STL.64 [R1+0x260], R24 ;  /* 0x0002601801007387 */ /* 0x0001e80000100a00 */
[----:B------:R-:W5:Y:S01]  /*35710*/  LDL.LU R4, [R1+0x1e0] ;  /* 0x0001e00001047983 */ /* 0x000f620000300800 */
[----:B0-----:R-:W-:-:S03]  /*35720*/  IMAD.WIDE R24, R5, 0x2, R2 ;  /* 0x0000000205187825 */ /* 0x001fc600078e0202 */
[----:B------:R-:W5:Y:S04]  /*35730*/  LDL.LU R5, [R1+0x1dc] ;  /* 0x0001dc0001057983 */ /* 0x000f680000300800 */
[----:B------:R0:W-:Y:S02]  /*35740*/  STL.64 [R1+0x2de8], R24 ;  /* 0x002de81801007387 */ /* 0x0001e40000100a00 */
[----:B0-----:R-:W-:-:S04]  /*35750*/  IMAD.WIDE R24, R26, 0x2, R2 ;  /* 0x000000021a187825 */ /* 0x001fc800078e0202 */
[--C-:B------:R-:W-:Y:S01]  /*35760*/  IMAD.WIDE R28, R23, 0x2, R2.reuse ;  /* 0x00000002171c7825 */ /* 0x100fe200078e0202 */
[----:B------:R-:W5:Y:S04]  /*35770*/  LDL.LU R26, [R1+0x1d8] ;  /* 0x0001d800011a7983 */ /* 0x000f680000300800 */
[----:B------:R0:W-:Y:S01]  /*35780*/  STL.64 [R1+0x238], R24 ;  /* 0x0002381801007387 */ /* 0x0001e20000100a00 */
[----:B------:R-:W-:-:S03]  /*35790*/  IMAD.WIDE R22, R20, 0x2, R2 ;  /* 0x0000000214167825 */ /* 0x000fc600078e0202 */
[----:B------:R-:W-:Y:S01]  /*357a0*/  STL.64 [R1+0x2e08], R28 ;  /* 0x002e081c01007387 */ /* 0x000fe20000100a00 */
[----:B0-----:R-:W-:-:S03]  /*357b0*/  IMAD.WIDE R24, R27, 0x2, R2 ;  /* 0x000000021b187825 */ /* 0x001fc600078e0202 */
[----:B------:R-:W5:Y:S04]  /*357c0*/  LDL.LU R27, [R1+0x94c] ;  /* 0x00094c00011b7983 */ /* 0x000f680000300800 */
[----:B------:R0:W-:Y:S04]  /*357d0*/  STL.64 [R1+0x228], R22 ;  /* 0x0002281601007387 */ /* 0x0001e80000100a00 */
[----:B------:R3:W-:Y:S01]  /*357e0*/  STL.64 [R1+0x2e28], R24 ;  /* 0x002e281801007387 */ /* 0x0007e20000100a00 */
[----:B0-----:R-:W-:-:S03]  /*357f0*/  IMAD.WIDE R22, R19, 0x2, R2 ;  /* 0x0000000213167825 */ /* 0x001fc600078e0202 */
[----:B------:R-:W5:Y:S04]  /*35800*/  LDL.LU R19, [R1+0x204] ;  /* 0x0002040001137983 */ /* 0x000f680000300800 */
[----:B------:R0:W-:Y:S01]  /*35810*/  STL.64 [R1+0x220], R22 ;  /* 0x0002201601007387 */ /* 0x0001e20000100a00 */
[----:B---3--:R-:W-:-:S04]  /*35820*/  IMAD.WIDE R24, R16, 0x2, R2 ;  /* 0x0000000210187825 */ /* 0x008fc800078e0202 */
[--C-:B0-----:R-:W-:Y:S02]  /*35830*/  IMAD.WIDE R22, R17, 0x2, R2.reuse ;  /* 0x0000000211167825 */ /* 0x101fe400078e0202 */
[----:B------:R-:W3:Y:S04]  /*35840*/  LDL.LU.64 R16, [R1+0x1d0] ;  /* 0x0001d00001107983 */ /* 0x000ee80000300a00 */
[----:B------:R-:W-:Y:S04]  /*35850*/  STL.64 [R1+0x2e48], R24 ;  /* 0x002e481801007387 */ /* 0x000fe80000100a00 */
[----:B------:R0:W-:Y:S01]  /*35860*/  STL.64 [R1+0x218], R22 ;  /* 0x0002181601007387 */ /* 0x0001e20000100a00 */
[----:B------:R-:W-:-:S03]  /*35870*/  IMAD.WIDE R20, R21, 0x2, R2 ;  /* 0x0000000215147825 */ /* 0x000fc600078e0202 */
[----:B0-----:R-:W3:Y:S04]  /*35880*/  LDL.LU.64 R22, [R1+0xb0] ;  /* 0x0000b00001167983 */ /* 0x001ee80000300a00 */
[----:B------:R0:W-:Y:S01]  /*35890*/  STL.64 [R1+0x2e68], R20 ;  /* 0x002e681401007387 */ /* 0x0001e20000100a00 */
[----:B------:R-:W-:-:S04]  /*358a0*/  IMAD.WIDE R24, R14, 0x2, R2 ;  /* 0x000000020e187825 */ /* 0x000fc800078e0202 */
[--C-:B0-----:R-:W-:Y:S02]  /*358b0*/  IMAD.WIDE R20, R15, 0x2, R2.reuse ;  /* 0x000000020f147825 */ /* 0x101fe400078e0202 */
[----:B------:R-:W3:Y:S04]  /*358c0*/  LDL.LU.64 R14, [R1+0x1c8] ;  /* 0x0001c800010e7983 */ /* 0x000ee80000300a00 */
[----:B------:R0:W-:Y:S04]  /*358d0*/  STL.64 [R1+0x210], R24 ;  /* 0x0002101801007387 */ /* 0x0001e80000100a00 */
[----:B------:R4:W-:Y:S01]  /*358e0*/  STL.64 [R1+0x2e88], R20 ;  /* 0x002e881401007387 */ /* 0x0009e20000100a00 */
[----:B0-----:R-:W-:-:S04]  /*358f0*/  IMAD.WIDE R24, R6, 0x2, R2 ;  /* 0x0000000206187825 */ /* 0x001fc800078e0202 */
[--C-:B----4-:R-:W-:Y:S02]  /*35900*/  IMAD.WIDE R20, R7, 0x2, R2.reuse ;  /* 0x0000000207147825 */ /* 0x110fe400078e0202 */
[----:B------:R-:W4:Y:S02]  /*35910*/  LDL.LU.64 R6, [R1+0xa8] ;  /* 0x0000a80001067983 */ /* 0x000f240000300a00 */
[--C-:B------:R-:W-:Y:S02]  /*35920*/  IMAD.WIDE R28, R18, 0x2, R2.reuse ;  /* 0x00000002121c7825 */ /* 0x100fe400078e0202 */
[----:B------:R0:W-:Y:S04]  /*35930*/  STL.64 [R1+0x208], R24 ;  /* 0x0002081801007387 */ /* 0x0001e80000100a00 */
[----:B------:R1:W-:Y:S04]  /*35940*/  STL.64 [R1+0x2eb0], R20 ;  /* 0x002eb01401007387 */ /* 0x0003e80000100a00 */
[----:B------:R-:W-:Y:S01]  /*35950*/  STL.64 [R1+0x2ec0], R28 ;  /* 0x002ec01c01007387 */ /* 0x000fe20000100a00 */
[----:B0-----:R-:W-:-:S04]  /*35960*/  IMAD.WIDE R24, R12, 0x2, R2 ;  /* 0x000000020c187825 */ /* 0x001fc800078e0202 */
[--C-:B-1----:R-:W-:Y:S02]  /*35970*/  IMAD.WIDE R20, R13, 0x2, R2.reuse ;  /* 0x000000020d147825 */ /* 0x102fe400078e0202 */
[----:B------:R-:W4:Y:S04]  /*35980*/  LDL.LU.64 R12, [R1+0x1c0] ;  /* 0x0001c000010c7983 */ /* 0x000f280000300a00 */
[----:B------:R0:W-:Y:S04]  /*35990*/  STL.64 [R1+0x1f8], R24 ;  /* 0x0001f81801007387 */ /* 0x0001e80000100a00 */
[----:B------:R2:W-:Y:S01]  /*359a0*/  STL.64 [R1+0x2ee0], R20 ;  /* 0x002ee01401007387 */ /* 0x0005e20000100a00 */
[----:B0-----:R-:W-:-:S04]  /*359b0*/  IMAD.WIDE R24, R8, 0x2, R2 ;  /* 0x0000000208187825 */ /* 0x001fc800078e0202 */
[--C-:B--2---:R-:W-:Y:S02]  /*359c0*/  IMAD.WIDE R20, R9, 0x2, R2.reuse ;  /* 0x0000000209147825 */ /* 0x104fe400078e0202 */
[----:B------:R-:W2:Y:S04]  /*359d0*/  LDL.LU.64 R8, [R1+0xa0] ;  /* 0x0000a00001087983 */ /* 0x000ea80000300a00 */
[----:B------:R0:W-:Y:S04]  /*359e0*/  STL.64 [R1+0x1f0], R24 ;  /* 0x0001f01801007387 */ /* 0x0001e80000100a00 */
[----:B------:R5:W-:Y:S01]  /*359f0*/  STL.64 [R1+0x2f00], R20 ;  /* 0x002f001401007387 */ /* 0x000be20000100a00 */
[----:B0-----:R-:W-:-:S04]  /*35a00*/  IMAD.WIDE R24, R10, 0x2, R2 ;  /* 0x000000020a187825 */ /* 0x001fc800078e0202 */
[--C-:B-----5:R-:W-:Y:S02]  /*35a10*/  IMAD.WIDE R20, R11, 0x2, R2.reuse ;  /* 0x000000020b147825 */ /* 0x120fe400078e0202 */
[----:B------:R-:W5:Y:S04]  /*35a20*/  LDL.LU.64 R10, [R1+0x1b8] ;  /* 0x0001b800010a7983 */ /* 0x000f680000300a00 */
[----:B------:R0:W-:Y:S04]  /*35a30*/  STL.64 [R1+0x1e8], R24 ;  /* 0x0001e81801007387 */ /* 0x0001e80000100a00 */
[----:B------:R1:W-:Y:S01]  /*35a40*/  STL.64 [R1+0x2f20], R20 ;  /* 0x002f201401007387 */ /* 0x0003e20000100a00 */
[----:B0-----:R-:W-:-:S04]  /*35a50*/  IMAD.WIDE R24, R4, 0x2, R2 ;  /* 0x0000000204187825 */ /* 0x001fc800078e0202 */
[--C-:B------:R-:W-:Y:S01]  /*35a60*/  IMAD.WIDE R4, R5, 0x2, R2.reuse ;  /* 0x0000000205047825 */ /* 0x100fe200078e0202 */
[----:B-1----:R-:W5:Y:S04]  /*35a70*/  LDL.LU.64 R20, [R1+0x98] ;  /* 0x0000980001147983 */ /* 0x002f680000300a00 */
[----:B------:R-:W-:Y:S04]  /*35a80*/  STL.64 [R1+0x1e0], R24 ;  /* 0x0001e01801007387 */ /* 0x000fe80000100a00 */
[----:B------:R0:W-:Y:S01]  /*35a90*/  STL.64 [R1+0x2f40], R4 ;  /* 0x002f400401007387 */ /* 0x0001e20000100a00 */
[----:B------:R-:W-:-:S03]  /*35aa0*/  IMAD.WIDE R28, R26, 0x2, R2 ;  /* 0x000000021a1c7825 */ /* 0x000fc600078e0202 */
[----:B0-----:R-:W5:Y:S04]  /*35ab0*/  LDL.LU.64 R4, [R1+0x1b0] ;  /* 0x0001b00001047983 */ /* 0x001f680000300a00 */
[----:B------:R0:W-:Y:S02]  /*35ac0*/  STL.64 [R1+0x34c0], R28 ;  /* 0x0034c01c01007387 */ /* 0x0001e40000100a00 */
[----:B0-----:R-:W-:-:S04]  /*35ad0*/  IMAD.WIDE R28, R0, 0x2, R2 ;  /* 0x00000002001c7825 */ /* 0x001fc800078e0202 */
[--C-:B------:R-:W-:Y:S02]  /*35ae0*/  IMAD.WIDE R24, R27, 0x2, R2.reuse ;  /* 0x000000021b187825 */ /* 0x100fe400078e0202 */
[----:B------:R-:W5:Y:S04]  /*35af0*/  LDL.LU.64 R26, [R1+0x90] ;  /* 0x00009000011a7983 */ /* 0x000f680000300a00 */
[----:B------:R-:W-:Y:S04]  /*35b00*/  STL.64 [R1+0x2f60], R28 ;  /* 0x002f601c01007387 */ /* 0x000fe80000100a00 */
[----:B------:R-:W-:Y:S01]  /*35b10*/  STL.64 [R1+0x948], R24 ;  /* 0x0009481801007387 */ /* 0x000fe20000100a00 */
[----:B------:R-:W-:-:S03]  /*35b20*/  IMAD.WIDE R2, R19, 0x2, R2 ;  /* 0x0000000213027825 */ /* 0x000fc600078e0202 */
[----:B------:R-:W5:Y:S04]  /*35b30*/  LDL.LU.64 R18, [R1+0x1a8] ;  /* 0x0001a80001127983 */ /* 0x000f680000300a00 */
[----:B------:R-:W-:Y:S01]  /*35b40*/  STL.64 [R1+0x34c8], R2 ;  /* 0x0034c80201007387 */ /* 0x000fe20000100a00 */
[----:B---3--:R-:W-:-:S03]  /*35b50*/  IMAD.MOV.U32 R0, RZ, RZ, R17 ;  /* 0x000000ffff007224 */ /* 0x008fc600078e0011 */
[----:B------:R0:W-:Y:S04]  /*35b60*/  STL [R1+0x31ac], R16 ;  /* 0x0031ac1001007387 */ /* 0x0001e80000100800 */
[----:B------:R-:W-:Y:S04]  /*35b70*/  STL [R1+0x31a8], R22 ;  /* 0x0031a81601007387 */ /* 0x000fe80000100800 */
[----:B------:R1:W-:Y:S04]  /*35b80*/  STL [R1+0x31a4], R0 ;  /* 0x0031a40001007387 */ /* 0x0003e80000100800 */
[----:B0-----:R-:W3:Y:S01]  /*35b90*/  LDL.LU.64 R16, [R1+0x88] ;  /* 0x0000880001107983 */ /* 0x001ee20000300a00 */
[----:B-1----:R-:W-:-:S03]  /*35ba0*/  IMAD.MOV.U32 R0, RZ, RZ, R23 ;  /* 0x000000ffff007224 */ /* 0x002fc600078e0017 */
[----:B------:R-:W-:Y:S04]  /*35bb0*/  STL [R1+0x31a0], R14 ;  /* 0x0031a00e01007387 */ /* 0x000fe80000100800 */
[----:B------:R0:W-:Y:S04]  /*35bc0*/  STL [R1+0x319c], R0 ;  /* 0x00319c0001007387 */ /* 0x0001e80000100800 */
[----:B------:R-:W3:Y:S01]  /*35bd0*/  LDL.LU.64 R28, [R1+0x1a0] ;  /* 0x0001a000011c7983 */ /* 0x000ee20000300a00 */
[----:B0-----:R-:W-:-:S03]  /*35be0*/  IMAD.MOV.U32 R0, RZ, RZ, R15 ;  /* 0x000000ffff007224 */ /* 0x001fc600078e000f */
[----:B----4-:R-:W-:Y:S04]  /*35bf0*/  STL [R1+0x3198], R6 ;  /* 0x0031980601007387 */ /* 0x010fe80000100800 */
[----:B------:R0:W-:Y:S04]  /*35c00*/  STL [R1+0x3194], R0 ;  /* 0x0031940001007387 */ /* 0x0001e80000100800 */
[----:B------:R-:W4:Y:S01]  /*35c10*/  LDL.LU.64 R24, [R1+0x80] ;  /* 0x0000800001187983 */ /* 0x000f220000300a00 */
[----:B0-----:R-:W-:-:S03]  /*35c20*/  IMAD.MOV.U32 R0, RZ, RZ, R7 ;  /* 0x000000ffff007224 */ /* 0x001fc600078e0007 */
[----:B------:R-:W4:Y:S04]  /*35c30*/  LDL.LU.64 R6, [R1+0x198] ;  /* 0x0001980001067983 */ /* 0x000f280000300a00 */
[----:B------:R0:W-:Y:S04]  /*35c40*/  STL [R1+0x318c], R0 ;  /* 0x00318c0001007387 */ /* 0x0001e80000100800 */
[----:B------:R-:W-:Y:S04]  /*35c50*/  STL [R1+0x3190], R12 ;  /* 0x0031900c01007387 */ /* 0x000fe80000100800 */
[----:B------:R-:W4:Y:S01]  /*35c60*/  LDL.LU.64 R14, [R1+0x78] ;  /* 0x00007800010e7983 */ /* 0x000f220000300a00 */
[----:B0-----:R-:W-:-:S05]  /*35c70*/  IMAD.MOV.U32 R0, RZ, RZ, R13 ;  /* 0x000000ffff007224 */ /* 0x001fca00078e000d */
[----:B------:R2:W-:Y:S02]  /*35c80*/  STL [R1+0x3184], R0 ;  /* 0x0031840001007387 */ /* 0x0005e40000100800 */
[----:B--2---:R-:W-:Y:S02]  /*35c90*/  IMAD.MOV.U32 R0, RZ, RZ, R9 ;  /* 0x000000ffff007224 */ /* 0x004fe400078e0009 */
[----:B------:R0:W-:Y:S04]  /*35ca0*/  STL [R1+0x3188], R8 ;  /* 0x0031880801007387 */ /* 0x0001e80000100800 */
[----:B0-----:R-:W2:Y:S04]  /*35cb0*/  LDL.LU.64 R8, [R1+0x190] ;  /* 0x0001900001087983 */ /* 0x001ea80000300a00 */
[----:B------:R0:W-:Y:S04]  /*35cc0*/  STL [R1+0x317c], R0 ;  /* 0x00317c0001007387 */ /* 0x0001e80000100800 */
[----:B-----5:R1:W-:Y:S04]  /*35cd0*/  STL [R1+0x3180], R10 ;  /* 0x0031800a01007387 */ /* 0x0203e80000100800 */
[----:B------:R-:W5:Y:S01]  /*35ce0*/  LDL.LU.64 R12, [R1+0x70] ;  /* 0x00007000010c7983 */ /* 0x000f620000300a00 */
[----:B0-----:R-:W-:-:S03]  /*35cf0*/  IMAD.MOV.U32 R0, RZ, RZ, R11 ;  /* 0x000000ffff007224 */ /* 0x001fc600078e000b */
[----:B------:R-:W-:Y:S04]  /*35d00*/  STL [R1+0x3178], R20 ;  /* 0x0031781401007387 */ /* 0x000fe80000100800 */
[----:B------:R0:W-:Y:S04]  /*35d10*/  STL [R1+0x3174], R0 ;  /* 0x0031740001007387 */ /* 0x0001e80000100800 */
[----:B-1----:R-:W5:Y:S01]  /*35d20*/  LDL.LU.64 R10, [R1+0x188] ;  /* 0x00018800010a7983 */ /* 0x002f620000300a00 */
[----:B0-----:R-:W-:-:S03]  /*35d30*/  IMAD.MOV.U32 R0, RZ, RZ, R21 ;  /* 0x000000ffff007224 */ /* 0x001fc600078e0015 */
[----:B------:R-:W-:Y:S04]  /*35d40*/  STL [R1+0x3170], R4 ;  /* 0x0031700401007387 */ /* 0x000fe80000100800 */
[----:B------:R0:W-:Y:S04]  /*35d50*/  STL [R1+0x316c], R0 ;  /* 0x00316c0001007387 */ /* 0x0001e80000100800 */
[----:B------:R-:W5:Y:S01]  /*35d60*/  LDL.LU.64 R22, [R1+0x68] ;  /* 0x0000680001167983 */ /* 0x000f620000300a00 */
[----:B0-----:R-:W-:-:S03]  /*35d70*/  IMAD.MOV.U32 R0, RZ, RZ, R5 ;  /* 0x000000ffff007224 */ /* 0x001fc600078e0005 */
[----:B------:R-:W-:Y:S04]  /*35d80*/  STL [R1+0x3168], R26 ;  /* 0x0031681a01007387 */ /* 0x000fe80000100800 */
[----:B------:R0:W-:Y:S04]  /*35d90*/  STL [R1+0x3164], R0 ;  /* 0x0031640001007387 */ /* 0x0001e80000100800 */
[----:B------:R-:W5:Y:S01]  /*35da0*/  LDL.LU.64 R4, [R1+0x180] ;  /* 0x0001800001047983 */ /* 0x000f620000300a00 */
[----:B0-----:R-:W-:-:S03]  /*35db0*/  IMAD.MOV.U32 R0, RZ, RZ, R27 ;  /* 0x000000ffff007224 */ /* 0x001fc600078e001b */
[----:B------:R-:W-:Y:S04]  /*35dc0*/  STL [R1+0x3160], R18 ;  /* 0x0031601201007387 */ /* 0x000fe80000100800 */
[----:B------:R0:W-:Y:S04]  /*35dd0*/  STL [R1+0x315c], R0 ;  /* 0x00315c0001007387 */ /* 0x0001e80000100800 */
[----:B------:R-:W5:Y:S04]  /*35de0*/  LDL.LU.64 R26, [R1+0x60] ;  /* 0x00006000011a7983 */ /* 0x000f680000300a00 */
[----:B------:R-:W5:Y:S01]  /*35df0*/  LDL.LU.64 R20, [R1+0x178] ;  /* 0x0001780001147983 */ /* 0x000f620000300a00 */
[----:B0-----:R-:W-:-:S05]  /*35e00*/  IMAD.MOV.U32 R0, RZ, RZ, R19 ;  /* 0x000000ffff007224 */ /* 0x001fca00078e0013 */
[----:B------:R0:W-:Y:S04]  /*35e10*/  STL [R1+0x3154], R0 ;  /* 0x0031540001007387 */ /* 0x0001e80000100800 */
[----:B---3--:R1:W-:Y:S01]  /*35e20*/  STL [R1+0x3158], R16 ;  /* 0x0031581001007387 */ /* 0x0083e20000100800 */
[----:B0-----:R-:W-:-:S03]  /*35e30*/  IMAD.MOV.U32 R0, RZ, RZ, R17 ;  /* 0x000000ffff007224 */ /* 0x001fc600078e0011 */
[----:B------:R-:W3:Y:S04]  /*35e40*/  LDL.LU.64 R18, [R1+0x58] ;  /* 0x0000580001127983 */ /* 0x000ee80000300a00 */
[----:B------:R0:W-:Y:S04]  /*35e50*/  STL [R1+0x314c], R0 ;  /* 0x00314c0001007387 */ /* 0x0001e80000100800 */
[----:B------:R-:W-:Y:S04]  /*35e60*/  STL [R1+0x3150], R28 ;  /* 0x0031501c01007387 */ /* 0x000fe80000100800 */
[----:B-1----:R-:W3:Y:S01]  /*35e70*/  LDL.LU.64 R16, [R1+0x170] ;  /* 0x0001700001107983 */ /* 0x002ee20000300a00 */
[----:B0-----:R-:W-:-:S03]  /*35e80*/  IMAD.MOV.U32 R0, RZ, RZ, R29 ;  /* 0x000000ffff007224 */ /* 0x001fc600078e001d */
[----:B----4-:R-:W-:Y:S04]  /*35e90*/  STL [R1+0x3148], R24 ;  /* 0x0031481801007387 */ /* 0x010fe80000100800 */
[----:B------:R0:W-:Y:S02]  /*35ea0*/  STL [R1+0x3144], R0 ;  /* 0x0031440001007387 */ /* 0x0001e40000100800 */
[----:B0-----:R-:W-:Y:S02]  /*35eb0*/  IMAD.MOV.U32 R0, RZ, RZ, R25 ;  /* 0x000000ffff007224 */ /* 0x001fe400078e0019 */
[----:B------:R-:W-:Y:S04]  /*35ec0*/  STL [R1+0x3140], R6 ;  /* 0x0031400601007387 */ /* 0x000fe80000100800 */
[----:B------:R0:W-:Y:S02]  /*35ed0*/  STL [R1+0x313c], R0 ;  /* 0x00313c0001007387 */ /* 0x0001e40000100800 */
[----:B0-----:R-:W-:-:S02]  /*35ee0*/  IMAD.MOV.U32 R0, RZ, RZ, R7 ;  /* 0x000000ffff007224 */ /* 0x001fc400078e0007 */
[----:B------:R-:W4:Y:S04]  /*35ef0*/  LDL.LU.64 R6, [R1+0x50] ;  /* 0x0000500001067983 */ /* 0x000f280000300a00 */
[----:B------:R0:W-:Y:S04]  /*35f00*/  STL [R1+0x3134], R0 ;  /* 0x0031340001007387 */ /* 0x0001e80000100800 */
[----:B------:R1:W-:Y:S01]  /*35f10*/  STL [R1+0x3138], R14 ;  /* 0x0031380e01007387 */ /* 0x0003e20000100800 */
[----:B0-----:R-:W-:-:S03]  /*35f20*/  IMAD.MOV.U32 R0, RZ, RZ, R15 ;  /* 0x000000ffff007224 */ /* 0x001fc600078e000f */
[----:B-1----:R-:W4:Y:S04]  /*35f30*/  LDL.LU.64 R14, [R1+0x168] ;  /* 0x00016800010e7983 */ /* 0x002f280000300a00 */
[----:B------:R2:W-:Y:S02]  /*35f40*/  STL [R1+0x312c], R0 ;  /* 0x00312c0001007387 */ /* 0x0005e40000100800 */
[----:B--2---:R-:W-:Y:S02]  /*35f50*/  IMAD.MOV.U32 R0, RZ, RZ, R9 ;  /* 0x000000ffff007224 */ /* 0x004fe400078e0009 */
[----:B------:R0:W-:Y:S04]  /*35f60*/  STL [R1+0x3130], R8 ;  /* 0x0031300801007387 */ /* 0x0001e80000100800 */
[----:B-----5:R-:W-:Y:S04]  /*35f70*/  STL [R1+0x3128], R12 ;  /* 0x0031280c01007387 */ /* 0x020fe80000100800 */
[----:B------:R1:W-:Y:S04]  /*35f80*/  STL [R1+0x3124], R0 ;  /* 0x0031240001007387 */ /* 0x0003e80000100800 */
[----:B0-----:R-:W2:Y:S01]  /*35f90*/  LDL.LU.64 R8, [R1+0x48] ;  /* 0x0000480001087983 */ /* 0x001ea20000300a00 */
[----:B-1----:R-:W-:-:S03]  /*35fa0*/  IMAD.MOV.U32 R0, RZ, RZ, R13 ;  /* 0x000000ffff007224 */ /* 0x002fc600078e000d */
[----:B------:R-:W-:Y:S04]  /*35fb0*/  STL [R1+0x3120], R10 ;  /* 0x0031200a01007387 */ /* 0x000fe80000100800 */
[----:B------:R0:W-:Y:S04]  /*35fc0*/  STL [R1+0x311c], R0 ;  /* 0x00311c0001007387 */ /* 0x0001e80000100800 */
[----:B------:R-:W5:Y:S01]  /*35fd0*/  LDL.LU.64 R12, [R1+0x160] ;  /* 0x00016000010c7983 */ /* 0x000f620000300a00 */
[----:B0-----:R-:W-:-:S03]  /*35fe0*/  IMAD.MOV.U32 R0, RZ, RZ, R11 ;  /* 0x000000ffff007224 */ /* 0x001fc600078e000b */
[----:B------:R-:W-:Y:S04]  /*35ff0*/  STL [R1+0x3118], R22 ;  /* 0x0031181601007387 */ /* 0x000fe80000100800 */
[----:B------:R0:W-:Y:S04]  /*36000*/  STL [R1+0x3114], R0 ;  /* 0x0031140001007387 */ /* 0x0001e80000100800 */
[----:B------:R-:W2:Y:S01]  /*36010*/  LDL.LU.64 R10, [R1+0x40] ;  /* 0x00004000010a7983 */ /* 0x000ea20000300a00 */
[----:B0-----:R-:W-:-:S03]  /*36020*/  IMAD.MOV.U32 R0, RZ, RZ, R23 ;  /* 0x000000ffff007224 */ /* 0x001fc600078e0017 */
[----:B------:R-:W-:Y:S04]  /*36030*/  STL [R1+0x3110], R4 ;  /* 0x0031100401007387 */ /* 0x000fe80000100800 */
[----:B------:R0:W-:Y:S02]  /*36040*/  STL [R1+0x310c], R0 ;  /* 0x00310c0001007387 */ /* 0x0001e40000100800 */
[----:B0-----:R-:W-:Y:S02]  /*36050*/  IMAD.MOV.U32 R0, RZ, RZ, R5 ;  /* 0x000000ffff007224 */ /* 0x001fe400078e0005 */
[----:B------:R-:W2:Y:S04]  /*36060*/  LDL.LU.64 R4, [R1+0x158] ;  /* 0x0001580001047983 */ /* 0x000ea80000300a00 */
[----:B------:R0:W-:Y:S04]  /*36070*/  STL [R1+0x3104], R0 ;  /* 0x0031040001007387 */ /* 0x0001e80000100800 */
[----:B------:R1:W-:Y:S04]  /*36080*/  STL [R1+0x3108], R26 ;  /* 0x0031081a01007387 */ /* 0x0003e80000100800 */
[----:B------:R-:W-:Y:S01]  /*36090*/  STL [R1+0x3100], R20 ;  /* 0x0031001401007387 */ /* 0x000fe20000100800 */
[----:B0-----:R-:W-:-:S05]  /*360a0*/  IMAD.MOV.U32 R0, RZ, RZ, R27 ;  /* 0x000000ffff007224 */ /* 0x001fca00078e001b */
[----:B------:R0:W-:Y:S04]  /*360b0*/  STL [R1+0x30fc], R0 ;  /* 0x0030fc0001007387 */ /* 0x0001e80000100800 */
[----:B-1----:R-:W2:Y:S01]  /*360c0*/  LDL.LU.64 R26, [R1+0x38] ;  /* 0x00003800011a7983 */ /* 0x002ea20000300a00 */
[----:B0-----:R-:W-:-:S03]  /*360d0*/  IMAD.MOV.U32 R0, RZ, RZ, R21 ;  /* 0x000000ffff007224 */ /* 0x001fc600078e0015 */
[----:B---3--:R-:W-:Y:S04]  /*360e0*/  STL [R1+0x30f8], R18 ;  /* 0x0030f81201007387 */ /* 0x008fe80000100800 */
[----:B------:R0:W-:Y:S02]  /*360f0*/  STL [R1+0x30f4], R0 ;  /* 0x0030f40001007387 */ /* 0x0001e40000100800 */
[----:B0-----:R-:W-:Y:S02]  /*36100*/  IMAD.MOV.U32 R0, RZ, RZ, R19 ;  /* 0x000000ffff007224 */ /* 0x001fe400078e0013 */
[----:B------:R-:W-:Y:S04]  /*36110*/  STL [R1+0x30f0], R16 ;  /* 0x0030f01001007387 */ /* 0x000fe80000100800 */
[----:B------:R0:W-:Y:S04]  /*36120*/  STL [R1+0x30ec], R0 ;  /* 0x0030ec0001007387 */ /* 0x0001e80000100800 */
[----:B------:R-:W3:Y:S01]  /*36130*/  LDL.LU.64 R24, [R1+0x30] ;  /* 0x0000300001187983 */ /* 0x000ee20000300a00 */
[----:B0-----:R-:W-:-:S03]  /*36140*/  IMAD.MOV.U32 R0, RZ, RZ, R17 ;  /* 0x000000ffff007224 */ /* 0x001fc600078e0011 */
[----:B---3--:R0:W-:Y:S04]  /*36150*/  STL.64 [R1+0x3530], R24 ;  /* 0x0035301801007387 */ /* 0x0081e80000100a00 */
[----:B0-----:R-:W3:Y:S04]  /*36160*/  LDL.LU.64 R24, [R1+0x150] ;  /* 0x0001500001187983 */ /* 0x001ee80000300a00 */
[----:B------:R-:W3:Y:S04]  /*36170*/  LDL.LU.64 R28, [R1+0x148] ;  /* 0x00014800011c7983 */ /* 0x000ee80000300a00 */
[----:B------:R0:W-:Y:S04]  /*36180*/  STL [R1+0x30e4], R0 ;  /* 0x0030e40001007387 */ /* 0x0001e80000100800 */
[----:B----4-:R1:W-:Y:S04]  /*36190*/  STL [R1+0x30e8], R6 ;  /* 0x0030e80601007387 */ /* 0x0103e80000100800 */
[----:B------:R-:W4:Y:S01]  /*361a0*/  LDL.LU.64 R22, [R1+0x28] ;  /* 0x0000280001167983 */ /* 0x000f220000300a00 */
[----:B0-----:R-:W-:-:S05]  /*361b0*/  IMAD.MOV.U32 R0, RZ, RZ, R7 ;  /* 0x000000ffff007224 */ /* 0x001fca00078e0007 */
[----:B------:R0:W-:Y:S04]  /*361c0*/  STL [R1+0x30dc], R0 ;  /* 0x0030dc0001007387 */ /* 0x0001e80000100800 */
[----:B------:R-:W-:Y:S04]  /*361d0*/  STL [R1+0x30e0], R14 ;  /* 0x0030e00e01007387 */ /* 0x000fe80000100800 */
[----:B-1----:R-:W4:Y:S04]  /*361e0*/  LDL.LU.64 R6, [R1+0x140] ;  /* 0x0001400001067983 */ /* 0x002f280000300a00 */
[----:B------:R-:W4:Y:S01]  /*361f0*/  LDL.LU.64 R20, [R1+0x20] ;  /* 0x0000200001147983 */ /* 0x000f220000300a00 */
[----:B0-----:R-:W-:-:S05]  /*36200*/  IMAD.MOV.U32 R0, RZ, RZ, R15 ;  /* 0x000000ffff007224 */ /* 0x001fca00078e000f */
[----:B------:R0:W-:Y:S04]  /*36210*/  STL [R1+0x30d4], R0 ;  /* 0x0030d40001007387 */ /* 0x0001e80000100800 */
[----:B--2---:R1:W-:Y:S01]  /*36220*/  STL [R1+0x30d8], R8 ;  /* 0x0030d80801007387 */ /* 0x0043e20000100800 */
[----:B0-----:R-:W-:-:S03]  /*36230*/  IMAD.MOV.U32 R0, RZ, RZ, R9 ;  /* 0x000000ffff007224 */ /* 0x001fc600078e0009 */
[----:B-1----:R-:W2:Y:S04]  /*36240*/  LDL.LU.64 R8, [R1+0x138] ;  /* 0x0001380001087983 */ /* 0x002ea80000300a00 */
[----:B------:R0:W-:Y:S04]  /*36250*/  STL [R1+0x30cc], R0 ;  /* 0x0030cc0001007387 */ /* 0x0001e80000100800 */
[----:B-----5:R-:W-:Y:S04]  /*36260*/  STL [R1+0x30d0], R12 ;  /* 0x0030d00c01007387 */ /* 0x020fe80000100800 */
[----:B------:R-:W5:Y:S04]  /*36270*/  LDL.LU.64 R18, [R1+0x18] ;  /* 0x0000180001127983 */ /* 0x000f680000300a00 */
[----:B------:R-:W-:Y:S01]  /*36280*/  STL [R1+0x30c8], R10 ;  /* 0x0030c80a01007387 */ /* 0x000fe20000100800 */
[----:B0-----:R-:W-:-:S05]  /*36290*/  IMAD.MOV.U32 R0, RZ, RZ, R13 ;  /* 0x000000ffff007224 */ /* 0x001fca00078e000d */
[----:B------:R0:W-:Y:S04]  /*362a0*/  STL [R1+0x30c4], R0 ;  /* 0x0030c40001007387 */ /* 0x0001e80000100800 */
[----:B------:R-:W2:Y:S04]  /*362b0*/  LDL.LU.64 R16, [R1+0x130] ;  /* 0x0001300001107983 */ /* 0x000ea80000300a00 */
[----:B------:R-:W2:Y:S01]  /*362c0*/  LDL.LU.64 R14, [R1+0x10] ;  /* 0x00001000010e7983 */ /* 0x000ea20000300a00 */
[----:B0-----:R-:W-:-:S05]  /*362d0*/  IMAD.MOV.U32 R0, RZ, RZ, R11 ;  /* 0x000000ffff007224 */ /* 0x001fca00078e000b */
[----:B------:R0:W-:Y:S04]  /*362e0*/  STL [R1+0x30bc], R0 ;  /* 0x0030bc0001007387 */ /* 0x0001e80000100800 */
[----:B------:R1:W-:Y:S04]  /*362f0*/  STL [R1+0x30c0], R4 ;  /* 0x0030c00401007387 */ /* 0x0003e80000100800 */
[----:B------:R-:W2:Y:S04]  /*36300*/  LDL.LU.64 R12, [R1+0x128] ;  /* 0x00012800010c7983 */ /* 0x000ea80000300a00 */
[----:B------:R-:W2:Y:S01]  /*36310*/  LDL.LU.64 R10, [R1+0x8] ;  /* 0x00000800010a7983 */ /* 0x000ea20000300a00 */
[----:B0-----:R-:W-:-:S05]  /*36320*/  IMAD.MOV.U32 R0, RZ, RZ, R5 ;  /* 0x000000ffff007224 */ /* 0x001fca00078e0005 */
[----:B------:R0:W-:Y:S04]  /*36330*/  STL [R1+0x30b4], R0 ;  /* 0x0030b40001007387 */ /* 0x0001e80000100800 */
[----:B------:R0:W-:Y:S04]  /*36340*/  STL [R1+0x30b8], R26 ;  /* 0x0030b81a01007387 */ /* 0x0001e80000100800 */
[----:B-1----:R-:W2:Y:S01]  /*36350*/  LDL.LU.64 R4, [R1+0x120] ;  /* 0x0001200001047983 */ /* 0x002ea20000300a00 */
[----:B0-----:R-:W-:-:S03]  /*36360*/  IMAD.MOV.U32 R0, RZ, RZ, R27 ;  /* 0x000000ffff007224 */ /* 0x001fc600078e001b */
[----:B------:R-:W2:Y:S04]  /*36370*/  LDL.LU.64 R26, [R1] ;  /* 0x00000000011a7983 */ /* 0x000ea80000300a00 */
[----:B------:R0:W-:Y:S04]  /*36380*/  STL [R1+0x30ac], R0 ;  /* 0x0030ac0001007387 */ /* 0x0001e80000100800 */
[----:B---3--:R1:W-:Y:S04]  /*36390*/  STL [R1+0x30b0], R24 ;  /* 0x0030b01801007387 */ /* 0x0083e80000100800 */
[----:B------:R-:W3:Y:S01]  /*363a0*/  LDL.LU.64 R2, [R1+0x118] ;  /* 0x0001180001027983 */ /* 0x000ee20000300a00 */
[----:B0-----:R-:W-:-:S03]  /*363b0*/  IMAD.MOV.U32 R0, RZ, RZ, R25 ;  /* 0x000000ffff007224 */ /* 0x001fc600078e0019 */
[----:B-1----:R-:W2:Y:S04]  /*363c0*/  LDL.LU.64 R24, [R1+0x3530] ;  /* 0x0035300001187983 */ /* 0x002ea80000300a00 */
[----:B--2---:R-:W-:Y:S04]  /*363d0*/  STL [R1+0x30a8], R24 ;  /* 0x0030a81801007387 */ /* 0x004fe80000100800 */
[----:B------:R0:W-:Y:S02]  /*363e0*/  STL [R1+0x30a4], R0 ;  /* 0x0030a40001007387 */ /* 0x0001e40000100800 */
[----:B0-----:R-:W-:-:S02]  /*363f0*/  IMAD.MOV.U32 R0, RZ, RZ, R25 ;  /* 0x000000ffff007224 */ /* 0x001fc400078e0019 */
[----:B------:R-:W2:Y:S04]  /*36400*/  LDL.LU.64 R24, [R1+0x3528] ;  /* 0x0035280001187983 */ /* 0x000ea80000300a00 */
[----:B------:R-:W-:Y:S04]  /*36410*/  STL [R1+0x30a0], R28 ;  /* 0x0030a01c01007387 */ /* 0x000fe80000100800 */
[----:B------:R0:W-:Y:S02]  /*36420*/  STL [R1+0x309c], R0 ;  /* 0x00309c0001007387 */ /* 0x0001e40000100800 */
[----:B0-----:R-:W-:-:S02]  /*36430*/  IMAD.MOV.U32 R0, RZ, RZ, R29 ;  /* 0x000000ffff007224 */ /* 0x001fc400078e001d */
[----:B------:R-:W2:Y:S04]  /*36440*/  LDL.LU.64 R28, [R1+0x110] ;  /* 0x00011000011c7983 */ /* 0x000ea80000300a00 */
[----:B------:R0:W-:Y:S04]  /*36450*/  STL [R1+0x3094], R0 ;  /* 0x0030940001007387 */ /* 0x0001e80000100800 */
[----:B----4-:R1:W-:Y:S01]  /*36460*/  STL [R1+0x3098], R22 ;  /* 0x0030981601007387 */ /* 0x0103e20000100800 */
[----:B0-----:R-:W-:-:S03]  /*36470*/  IMAD.MOV.U32 R0, RZ, RZ, R23 ;  /* 0x000000ffff007224 */ /* 0x001fc600078e0017 */
[----:B-1----:R-:W4:Y:S04]  /*36480*/  LDL.LU.64 R22, [R1+0x3520] ;  /* 0x0035200001167983 */ /* 0x002f280000300a00 */
[----:B------:R-:W-:Y:S04]  /*36490*/  STL [R1+0x3090], R6 ;  /* 0x0030900601007387 */ /* 0x000fe80000100800 */
[----:B------:R0:W-:Y:S04]  /*364a0*/  STL [R1+0x308c], R0 ;  /* 0x00308c0001007387 */ /* 0x0001e80000100800 */
[----:B------:R-:W-:Y:S01]  /*364b0*/  STL [R1+0x3088], R20 ;  /* 0x0030881401007387 */ /* 0x000fe20000100800 */
[----:B0-----:R-:W-:-:S05]  /*364c0*/  IMAD.MOV.U32 R0, RZ, RZ, R7 ;  /* 0x000000ffff007224 */ /* 0x001fca00078e0007 */
[----:B------:R0:W-:Y:S04]  /*364d0*/  STL [R1+0x3084], R0 ;  /* 0x0030840001007387 */ /* 0x0001e80000100800 */
[----:B------:R-:W2:Y:S01]  /*364e0*/  LDL.LU.64 R6, [R1+0x108] ;  /* 0x0001080001067983 */ /* 0x000ea20000300a00 */
[----:B0-----:R-:W-:-:S03]  /*364f0*/  IMAD.MOV.U32 R0, RZ, RZ, R21 ;  /* 0x000000ffff007224 */ /* 0x001fc600078e0015 */
[----:B------:R-:W2:Y:S04]  /*36500*/  LDL.LU.64 R20, [R1+0x3518] ;  /* 0x0035180001147983 */ /* 0x000ea80000300a00 */
[----:B------:R-:W-:Y:S04]  /*36510*/  STL [R1+0x3080], R8 ;  /* 0x0030800801007387 */ /* 0x000fe80000100800 */
[----:B------:R0:W-:Y:S04]  /*36520*/  STL [R1+0x307c], R0 ;  /* 0x00307c0001007387 */ /* 0x0001e80000100800 */
[----:B-----5:R-:W-:Y:S01]  /*36530*/  STL [R1+0x3078], R18 ;  /* 0x0030781201007387 */ /* 0x020fe20000100800 */
[----:B0-----:R-:W-:-:S05]  /*36540*/  IMAD.MOV.U32 R0, RZ, RZ, R9 ;  /* 0x000000ffff007224 */ /* 0x001fca00078e0009 */
[----:B------:R0:W-:Y:S04]  /*36550*/  STL [R1+0x3074], R0 ;  /* 0x0030740001007387 */ /* 0x0001e80000100800 */
[----:B------:R-:W5:Y:S01]  /*36560*/  LDL.LU.64 R8, [R1+0x100] ;  /* 0x0001000001087983 */ /* 0x000f620000300a00 */
[----:B0-----:R-:W-:-:S03]  /*36570*/  IMAD.MOV.U32 R0, RZ, RZ, R19 ;  /* 0x000000ffff007224 */ /* 0x001fc600078e0013 */
[----:B------:R-:W2:Y:S04]  /*36580*/  LDL.LU.64 R18, [R1+0x3510] ;  /* 0x0035100001127983 */ /* 0x000ea80000300a00 */
[----:B------:R-:W-:Y:S04]  /*36590*/  STL [R1+0x3070], R16 ;  /* 0x0030701001007387 */ /* 0x000fe80000100800 */
[----:B------:R0:W-:Y:S02]  /*365a0*/  STL [R1+0x306c], R0 ;  /* 0x00306c0001007387 */ /* 0x0001e40000100800 */
[----:B0-----:R-:W-:-:S02]  /*365b0*/  IMAD.MOV.U32 R0, RZ, RZ, R17 ;  /* 0x000000ffff007224 */ /* 0x001fc400078e0011 */
        /* <DEDUP_REMOVED lines=21> */
[----:B---3--:R-:W-:Y:S04]  /*36710*/  STL [R1+0x3040], R2 ;  /* 0x0030400201007387 */ /* 0x008fe80000100800 */
[----:B------:R0:W-:Y:S02]  /*36720*/  STL [R1+0x303c], R0 ;  /* 0x00303c0001007387 */ /* 0x0001e40000100800 */
[----:B0-----:R-:W-:-:S02]  /*36730*/  IMAD.MOV.U32 R0, RZ, RZ, R3 ;  /* 0x000000ffff007224 */ /* 0x001fc400078e0003 */
[----:B--2---:R-:W-:Y:S04]  /*36740*/  STL [R1+0x3038], R26 ;  /* 0x0030381a01007387 */ /* 0x004fe80000100800 */
[----:B------:R0:W-:Y:S04]  /*36750*/  STL [R1+0x3034], R0 ;  /* 0x0030340001007387 */ /* 0x0001e80000100800 */
[----:B------:R-:W2:Y:S04]  /*36760*/  LDL.LU.64 R2, [R1+0xe0] ;  /* 0x0000e00001027983 */ /* 0x000ea80000300a00 */
[----:B------:R1:W-:Y:S01]  /*36770*/  STL [R1+0x302c], R27 ;  /* 0x00302c1b01007387 */ /* 0x0003e20000100800 */
[----:B0-----:R-:W-:-:S03]  /*36780*/  IMAD.MOV.U32 R0, RZ, RZ, R29 ;  /* 0x000000ffff007224 */ /* 0x001fc600078e001d */
[----:B-1----:R-:W3:Y:S04]  /*36790*/  LDL.LU.64 R26, [R1+0xe8] ;  /* 0x0000e800011a7983 */ /* 0x002ee80000300a00 */
[----:B------:R0:W-:Y:S04]  /*367a0*/  STL [R1+0x3030], R28 ;  /* 0x0030301c01007387 */ /* 0x0001e80000100800 */
[----:B------:R-:W-:Y:S04]  /*367b0*/  STL [R1+0x3028], R4 ;  /* 0x0030280401007387 */ /* 0x000fe80000100800 */
[----:B------:R1:W-:Y:S04]  /*367c0*/  STL [R1+0x3024], R0 ;  /* 0x0030240001007387 */ /* 0x0003e80000100800 */
[----:B0-----:R-:W2:Y:S04]  /*367d0*/  LDL.LU.64 R28, [R1+0xd8] ;  /* 0x0000d800011c7983 */ /* 0x001ea80000300a00 */
[----:B------:R0:W-:Y:S01]  /*367e0*/  STL [R1+0x301c], R5 ;  /* 0x00301c0501007387 */ /* 0x0001e20000100800 */
[----:B-1----:R-:W-:-:S03]  /*367f0*/  IMAD.MOV.U32 R0, RZ, RZ, R7 ;  /* 0x000000ffff007224 */ /* 0x002fc600078e0007 */
[----:B0-----:R-:W2:Y:S04]  /*36800*/  LDL.LU.64 R4, [R1+0xf0] ;  /* 0x0000f00001047983 */ /* 0x001ea80000300a00 */
[----:B------:R0:W-:Y:S04]  /*36810*/  STL [R1+0x3020], R6 ;  /* 0x0030200601007387 */ /* 0x0001e80000100800 */
[----:B0-----:R-:W2:Y:S04]  /*36820*/  LDL.LU.64 R6, [R1+0x34d8] ;  /* 0x0034d80001067983 */ /* 0x001ea80000300a00 */
[----:B--2---:R-:W-:Y:S04]  /*36830*/  STL [R1+0x3018], R6 ;  /* 0x0030180601007387 */ /* 0x004fe80000100800 */
[----:B------:R5:W-:Y:S04]  /*36840*/  STL [R1+0x3014], R0 ;  /* 0x0030140001007387 */ /* 0x000be80000100800 */
[----:B------:R0:W-:Y:S01]  /*36850*/  STL [R1+0x300c], R7 ;  /* 0x00300c0701007387 */ /* 0x0001e20000100800 */
[----:B-----5:R-:W-:-:S03]  /*36860*/  IMAD.MOV.U32 R0, RZ, RZ, R9 ;  /* 0x000000ffff007224 */ /* 0x020fc600078e0009 */
[----:B0-----:R-:W2:Y:S04]  /*36870*/  LDL.LU.64 R6, [R1+0xf8] ;  /* 0x0000f80001067983 */ /* 0x001ea80000300a00 */
[----:B------:R0:W-:Y:S04]  /*36880*/  STL [R1+0x3010], R8 ;  /* 0x0030100801007387 */ /* 0x0001e80000100800 */
[----:B0-----:R-:W5:Y:S04]  /*36890*/  LDL.LU.64 R8, [R1+0x34d0] ;  /* 0x0034d00001087983 */ /* 0x001f680000300a00 */
[----:B-----5:R-:W-:Y:S04]  /*368a0*/  STL [R1+0x3008], R8 ;  /* 0x0030080801007387 */ /* 0x020fe80000100800 */
[----:B------:R-:W-:Y:S04]  /*368b0*/  STL [R1+0x3004], R0 ;  /* 0x0030040001007387 */ /* 0x000fe80000100800 */
[----:B------:R0:W-:Y:S04]  /*368c0*/  STL [R1+0x2ffc], R9 ;  /* 0x002ffc0901007387 */ /* 0x0001e80000100800 */
[----:B0-----:R-:W5:Y:S04]  /*368d0*/  LDL.LU.64 R8, [R1+0xd0] ;  /* 0x0000d00001087983 */ /* 0x001f680000300a00 */
[----:B--2---:R0:W-:Y:S01]  /*368e0*/  STL [R1+0x3000], R6 ;  /* 0x0030000601007387 */ /* 0x0041e20000100800 */
[----:B------:R-:W-:-:S03]  /*368f0*/  IMAD.MOV.U32 R0, RZ, RZ, R7 ;  /* 0x000000ffff007224 */ /* 0x000fc600078e0007 */
[----:B0-----:R-:W2:Y:S04]  /*36900*/  LDL.LU.64 R6, [R1+0xc8] ;  /* 0x0000c80001067983 */ /* 0x001ea80000300a00 */
[----:B------:R0:W-:Y:S04]  /*36910*/  STL [R1+0x2ff4], R0 ;  /* 0x002ff40001007387 */ /* 0x0001e80000100800 */
[----:B------:R-:W-:Y:S04]  /*36920*/  STL [R1+0x2ff8], R10 ;  /* 0x002ff80a01007387 */ /* 0x000fe80000100800 */
[----:B------:R-:W-:Y:S04]  /*36930*/  STL [R1+0x2fec], R11 ;  /* 0x002fec0b01007387 */ /* 0x000fe80000100800 */
[----:B------:R1:W-:Y:S04]  /*36940*/  STL [R1+0x2ff0], R4 ;  /* 0x002ff00401007387 */ /* 0x0003e80000100800 */
[----:B------:R-:W-:Y:S01]  /*36950*/  STL [R1+0x2fe8], R12 ;  /* 0x002fe80c01007387 */ /* 0x000fe20000100800 */
[----:B0-----:R-:W-:-:S05]  /*36960*/  IMAD.MOV.U32 R0, RZ, RZ, R5 ;  /* 0x000000ffff007224 */ /* 0x001fca00078e0005 */
[----:B------:R0:W-:Y:S04]  /*36970*/  STL [R1+0x2fe4], R0 ;  /* 0x002fe40001007387 */ /* 0x0001e80000100800 */
[----:B-1----:R-:W4:Y:S04]  /*36980*/  LDL.LU.64 R4, [R1+0xc0] ;  /* 0x0000c00001047983 */ /* 0x002f280000300a00 */
[----:B------:R-:W-:Y:S04]  /*36990*/  STL [R1+0x2fdc], R13 ;  /* 0x002fdc0d01007387 */ /* 0x000fe80000100800 */
[----:B---3--:R1:W-:Y:S04]  /*369a0*/  STL [R1+0x2fe0], R26 ;  /* 0x002fe01a01007387 */ /* 0x0083e80000100800 */
[----:B------:R-:W-:Y:S01]  /*369b0*/  STL [R1+0x2fd8], R14 ;  /* 0x002fd80e01007387 */ /* 0x000fe20000100800 */
[----:B0-----:R-:W-:-:S05]  /*369c0*/  IMAD.MOV.U32 R0, RZ, RZ, R27 ;  /* 0x000000ffff007224 */ /* 0x001fca00078e001b */
[----:B------:R0:W-:Y:S04]  /*369d0*/  STL [R1+0x2fd4], R0 ;  /* 0x002fd40001007387 */ /* 0x0001e80000100800 */
[----:B------:R-:W-:Y:S04]  /*369e0*/  STL [R1+0x2fcc], R15 ;  /* 0x002fcc0f01007387 */ /* 0x000fe80000100800 */
[----:B-1----:R-:W3:Y:S04]  /*369f0*/  LDL.LU.64 R26, [R1+0xb8] ;  /* 0x0000b800011a7983 */ /* 0x002ee80000300a00 */
[----:B------:R1:W-:Y:S01]  /*36a00*/  STL [R1+0x2fd0], R2 ;  /* 0x002fd00201007387 */ /* 0x0003e20000100800 */
[----:B0-----:R-:W-:-:S03]  /*36a10*/  IMAD.MOV.U32 R0, RZ, RZ, R3 ;  /* 0x000000ffff007224 */ /* 0x001fc600078e0003 */
[----:B-1----:R-:W3:Y:S04]  /*36a20*/  LDL.LU.64 R2, [R1+0x230] ;  /* 0x0002300001027983 */ /* 0x002ee80000300a00 */
[----:B------:R0:W-:Y:S04]  /*36a30*/  STL [R1+0x2fc4], R0 ;  /* 0x002fc40001007387 */ /* 0x0001e80000100800 */
[----:B------:R-:W-:Y:S04]  /*36a40*/  STL [R1+0x2fc8], R16 ;  /* 0x002fc81001007387 */ /* 0x000fe80000100800 */
[----:B------:R-:W-:Y:S04]  /*36a50*/  STL [R1+0x2fbc], R17 ;  /* 0x002fbc1101007387 */ /* 0x000fe80000100800 */
[----:B------:R1:W-:Y:S01]  /*36a60*/  STL [R1+0x2fc0], R28 ;  /* 0x002fc01c01007387 */ /* 0x0003e20000100800 */
[----:B0-----:R-:W-:-:S03]  /*36a70*/  IMAD.MOV.U32 R0, RZ, RZ, R29 ;  /* 0x000000ffff007224 */ /* 0x001fc600078e001d */
[----:B-1----:R-:W3:Y:S04]  /*36a80*/  LDL.LU.64 R28, [R1+0x248] ;  /* 0x00024800011c7983 */ /* 0x002ee80000300a00 */
[----:B------:R-:W-:Y:S04]  /*36a90*/  STL [R1+0x2fb4], R0 ;  /* 0x002fb40001007387 */ /* 0x000fe80000100800 */
[----:B------:R-:W-:Y:S04]  /*36aa0*/  STL [R1+0x2fb8], R18 ;  /* 0x002fb81201007387 */ /* 0x000fe80000100800 */
[----:B------:R0:W-:Y:S04]  /*36ab0*/  STL [R1+0x2fac], R19 ;  /* 0x002fac1301007387 */ /* 0x0001e80000100800 */
[----:B0-----:R-:W3:Y:S04]  /*36ac0*/  LDL.LU.64 R18, [R1+0x240] ;  /* 0x0002400001127983 */ /* 0x001ee80000300a00 */
[----:B------:R-:W3:Y:S04]  /*36ad0*/  LDL.LU.64 R16, [R1+0x250] ;  /* 0x0002500001107983 */ /* 0x000ee80000300a00 */
[----:B-----5:R-:W-:Y:S04]  /*36ae0*/  STL [R1+0x2fb0], R8 ;  /* 0x002fb00801007387 */ /* 0x020fe80000100800 */
[----:B------:R-:W5:Y:S01]  /*36af0*/  LDL.LU.64 R14, [R1+0x258] ;  /* 0x00025800010e7983 */ /* 0x000f620000300a00 */
[----:B------:R-:W-:-:S05]  /*36b00*/  IMAD.MOV.U32 R0, RZ, RZ, R9 ;  /* 0x000000ffff007224 */ /* 0x000fca00078e0009 */
[----:B------:R0:W-:Y:S04]  /*36b10*/  STL [R1+0x2fa4], R0 ;  /* 0x002fa40001007387 */ /* 0x0001e80000100800 */
[----:B------:R-:W-:Y:S04]  /*36b20*/  STL [R1+0x2fa8], R20 ;  /* 0x002fa81401007387 */ /* 0x000fe80000100800 */
[----:B------:R-:W-:Y:S04]  /*36b30*/  STL [R1+0x2f9c], R21 ;  /* 0x002f9c1501007387 */ /* 0x000fe80000100800 */
[----:B------:R-:W5:Y:S04]  /*36b40*/  LDL.LU.64 R12, [R1+0x268] ;  /* 0x00026800010c7983 */ /* 0x000f680000300a00 */
[----:B--2---:R-:W-:Y:S04]  /*36b50*/  STL [R1+0x2fa0], R6 ;  /* 0x002fa00601007387 */ /* 0x004fe80000100800 */
[----:B------:R-:W2:Y:S01]  /*36b60*/  LDL.LU.64 R10, [R1+0x270] ;  /* 0x00027000010a7983 */ /* 0x000ea20000300a00 */
[----:B0-----:R-:W-:-:S05]  /*36b70*/  IMAD.MOV.U32 R0, RZ, RZ, R7 ;  /* 0x000000ffff007224 */ /* 0x001fca00078e0007 */
[----:B------:R0:W-:Y:S04]  /*36b80*/  STL [R1+0x2f94], R0 ;  /* 0x002f940001007387 */ /* 0x0001e80000100800 */
[----:B----4-:R-:W-:Y:S04]  /*36b90*/  STL [R1+0x2f98], R22 ;  /* 0x002f981601007387 */ /* 0x010fe80000100800 */
[----:B------:R-:W-:Y:S04]  /*36ba0*/  STL [R1+0x2f8c], R23 ;  /* 0x002f8c1701007387 */ /* 0x000fe80000100800 */
[----:B------:R-:W4:Y:S01]  /*36bb0*/  LDL.LU.64 R8, [R1+0x278] ;  /* 0x0002780001087983 */ /* 0x000f220000300a00 */
[----:B0-----:R-:W-:-:S03]  /*36bc0*/  IMAD.MOV.U32 R0, RZ, RZ, R5 ;  /* 0x000000ffff007224 */ /* 0x001fc600078e0005 */
[----:B------:R0:W-:Y:S04]  /*36bd0*/  STL [R1+0x2f90], R4 ;  /* 0x002f900401007387 */ /* 0x0001e80000100800 */
[----:B------:R-:W4:Y:S04]  /*36be0*/  LDL.LU.64 R6, [R1+0x280] ;  /* 0x0002800001067983 */ /* 0x000f280000300a00 */
[----:B------:R1:W-:Y:S04]  /*36bf0*/  STL [R1+0x2f84], R0 ;  /* 0x002f840001007387 */ /* 0x0003e80000100800 */
[----:B------:R-:W-:Y:S04]  /*36c00*/  STL [R1+0x2f88], R24 ;  /* 0x002f881801007387 */ /* 0x000fe80000100800 */
[----:B------:R-:W-:Y:S04]  /*36c10*/  STL [R1+0x2f7c], R25 ;  /* 0x002f7c1901007387 */ /* 0x000fe80000100800 */
[----:B0-----:R-:W4:Y:S04]  /*36c20*/  LDL.LU.64 R4, [R1+0x290] ;  /* 0x0002900001047983 */ /* 0x001f280000300a00 */
[----:B---3--:R0:W-:Y:S01]  /*36c30*/  STL [R1+0x2f80], R26 ;  /* 0x002f801a01007387 */ /* 0x0081e20000100800 */
[----:B-1----:R-:W-:-:S03]  /*36c40*/  IMAD.MOV.U32 R0, RZ, RZ, R27 ;  /* 0x000000ffff007224 */ /* 0x002fc600078e001b */
[----:B0-----:R-:W3:Y:S04]  /*36c50*/  LDL.LU.64 R26, [R1+0x298] ;  /* 0x00029800011a7983 */ /* 0x001ee80000300a00 */
[----:B------:R0:W-:Y:S04]  /*36c60*/  STL [R1+0x11b0], R0 ;  /* 0x0011b00001007387 */ /* 0x0001e80000100800 */
[----:B------:R1:W-:Y:S01]  /*36c70*/  STL [R1+0x11b8], R2 ;  /* 0x0011b80201007387 */ /* 0x0003e20000100800 */
[----:B0-----:R-:W-:-:S03]  /*36c80*/  IMAD.MOV.U32 R0, RZ, RZ, R3 ;  /* 0x000000ffff007224 */ /* 0x001fc600078e0003 */
[----:B-1----:R-:W3:Y:S04]  /*36c90*/  LDL.LU.64 R2, [R1+0x2a0] ;  /* 0x0002a00001027983 */ /* 0x002ee80000300a00 */
        /* <DEDUP_REMOVED lines=13> */
[----:B-----5:R1:W-:Y:S01]  /*36d70*/  STL [R1+0x11d8], R14 ;  /* 0x0011d80e01007387 */ /* 0x0203e20000100800 */
[----:B0-----:R-:W-:-:S03]  /*36d80*/  IMAD.MOV.U32 R0, RZ, RZ, R15 ;  /* 0x000000ffff007224 */ /* 0x001fc600078e000f */
[----:B-1----:R-:W5:Y:S04]  /*36d90*/  LDL.LU.64 R14, [R1+0x2d0] ;  /* 0x0002d000010e7983 */ /* 0x002f680000300a00 */
[----:B------:R0:W-:Y:S04]  /*36da0*/  STL [R1+0x11d4], R0 ;  /* 0x0011d40001007387 */ /* 0x0001e80000100800 */
[----:B------:R1:W-:Y:S01]  /*36db0*/  STL [R1+0x11e0], R12 ;  /* 0x0011e00c01007387 */ /* 0x0003e20000100800 */
[----:B0-----:R-:W-:-:S03]  /*36dc0*/  IMAD.MOV.U32 R0, RZ, RZ, R13 ;  /* 0x000000ffff007224 */ /* 0x001fc600078e000d */
[----:B-1----:R-:W5:Y:S04]  /*36dd0*/  LDL.LU.64 R12, [R1+0x2d8] ;  /* 0x0002d800010c7983 */ /* 0x002f680000300a00 */
[----:B------:R0:W-:Y:S04]  /*36de0*/  STL [R1+0x11dc], R0 ;  /* 0x0011dc0001007387 */ /* 0x0001e80000100800 */
[----:B--2---:R1:W-:Y:S01]  /*36df0*/  STL [R1+0x11e8], R10 ;  /* 0x0011e80a01007387 */ /* 0x0043e20000100800 */
[----:B0-----:R-:W-:-:S03]  /*36e00*/  IMAD.MOV.U32 R0, RZ, RZ, R11 ;  /* 0x000000ffff007224 */ /* 0x001fc600078e000b */
[----:B-1----:R-:W2:Y:S04]  /*36e10*/  LDL.LU.64 R10, [R1+0x2e0] ;  /* 0x0002e000010a7983 */ /* 0x002ea80000300a00 */
[----:B------:R0:W-:Y:S04]  /*36e20*/  STL [R1+0x11e4], R0 ;  /* 0x0011e40001007387 */ /* 0x0001e80000100800 */
[----:B----4-:R1:W-:Y:S01]  /*36e30*/  STL [R1+0x11f0], R8 ;  /* 0x0011f00801007387 */ /* 0x0103e20000100800 */
[----:B0-----:R-:W-:-:S03]  /*36e40*/  IMAD.MOV.U32 R0, RZ, RZ, R9 ;  /* 0x000000ffff007224 */ /* 0x001fc600078e0009 */
[----:B-1----:R-:W4:Y:S04]  /*36e50*/  LDL.LU.64 R8, [R1+0x2e8] ;  /* 0x0002e80001087983 */ /* 0x002f280000300a00 */
[----:B------:R0:W-:Y:S04]  /*36e60*/  STL [R1+0x11ec], R0 ;  /* 0x0011ec0001007387 */ /* 0x0001e80000100800 */
[----:B------:R1:W-:Y:S01]  /*36e70*/  STL [R1+0x11f8], R6 ;  /* 0x0011f80601007387 */ /* 0x0003e20000100800 */
[----:B0-----:R-:W-:-:S03]  /*36e80*/  IMAD.MOV.U32 R0, RZ, RZ, R7 ;  /* 0x000000ffff007224 */ /* 0x001fc600078e0007 */
[----:B-1----:R-:W4:Y:S04]  /*36e90*/  LDL.LU.64 R6, [R1+0x2f8] ;  /* 0x0002f80001067983 */ /* 0x002f280000300a00 */
[----:B------:R0:W-:Y:S04]  /*36ea0*/  STL [R1+0x11f4], R0 ;  /* 0x0011f40001007387 */ /* 0x0001e80000100800 */
[----:B------:R1:W-:Y:S01]  /*36eb0*/  STL [R1+0x1200], R4 ;  /* 0x0012000401007387 */ /* 0x0003e20000100800 */
[----:B0-----:R-:W-:-:S03]  /*36ec0*/  IMAD.MOV.U32 R0, RZ, RZ, R5 ;  /* 0x000000ffff007224 */ /* 0x001fc600078e0005 */
[----:B-1----:R-:W4:Y:S04]  /*36ed0*/  LDL.LU.64 R4, [R1+0x300] ;  /* 0x0003000001047983 */ /* 0x002f280000300a00 */
[----:B------:R0:W-:Y:S04]  /*36ee0*/  STL [R1+0x11fc], R0 ;  /* 0x0011fc0001007387 */ /* 0x0001e80000100800 */
[----:B---3--:R1:W-:Y:S01]  /*36ef0*/  STL [R1+0x1208], R26 ;  /* 0x0012081a01007387 */ /* 0x0083e20000100800 */
        /* <DEDUP_REMOVED lines=3491> */
[----:B------:R1:W-:Y:S04]  /*44930*/  STL [R1+0x2d50], R16 ;  /* 0x002d501001007387 */ /* 0x0003e80000100800 */
[----:B------:R-:W3:Y:S01]  /*44940*/  LDL.LU.64 R20, [R1+0x2da8] ;  /* 0x002da80001147983 */ /* 0x000ee20000300a00 */
[----:B0-----:R-:W-:-:S05]  /*44950*/  IMAD.MOV.U32 R0, RZ, RZ, R17 ;  /* 0x000000ffff007224 */ /* 0x001fca00078e0011 */
[----:B------:R0:W-:Y:S04]  /*44960*/  STL [R1+0x2d4c], R0 ;  /* 0x002d4c0001007387 */ /* 0x0001e80000100800 */
[----:B-----5:R5:W-:Y:S04]  /*44970*/  STL [R1+0x2d58], R14 ;  /* 0x002d580e01007387 */ /* 0x020be80000100800 */
[----:B-1----:R-:W3:Y:S01]  /*44980*/  LDL.LU.64 R16, [R1+0x2db0] ;  /* 0x002db00001107983 */ /* 0x002ee20000300a00 */
[----:B0-----:R-:W-:-:S05]  /*44990*/  IMAD.MOV.U32 R0, RZ, RZ, R15 ;  /* 0x000000ffff007224 */ /* 0x001fca00078e000f */
[----:B------:R0:W-:Y:S04]  /*449a0*/  STL [R1+0x2d54], R0 ;  /* 0x002d540001007387 */ /* 0x0001e80000100800 */
[----:B------:R1:W-:Y:S04]  /*449b0*/  STL [R1+0x2d60], R12 ;  /* 0x002d600c01007387 */ /* 0x0003e80000100800 */
[----:B-----5:R-:W5:Y:S01]  /*449c0*/  LDL.LU.64 R14, [R1+0x288] ;  /* 0x00028800010e7983 */ /* 0x020f620000300a00 */
[----:B0-----:R-:W-:-:S05]  /*449d0*/  IMAD.MOV.U32 R0, RZ, RZ, R13 ;  /* 0x000000ffff007224 */ /* 0x001fca00078e000d */
[----:B------:R0:W-:Y:S04]  /*449e0*/  STL [R1+0x2d5c], R0 ;  /* 0x002d5c0001007387 */ /* 0x0001e80000100800 */
[----:B--2---:R2:W-:Y:S04]  /*449f0*/  STL [R1+0x2d68], R10 ;  /* 0x002d680a01007387 */ /* 0x0045e80000100800 */
[----:B-1----:R-:W5:Y:S01]  /*44a00*/  LDL.LU.64 R12, [R1+0x2dc0] ;  /* 0x002dc000010c7983 */ /* 0x002f620000300a00 */
[----:B0-----:R-:W-:-:S05]  /*44a10*/  IMAD.MOV.U32 R0, RZ, RZ, R11 ;  /* 0x000000ffff007224 */ /* 0x001fca00078e000b */
[----:B------:R0:W-:Y:S04]  /*44a20*/  STL [R1+0x2d64], R0 ;  /* 0x002d640001007387 */ /* 0x0001e80000100800 */
[----:B----4-:R1:W-:Y:S04]  /*44a30*/  STL [R1+0x2d70], R8 ;  /* 0x002d700801007387 */ /* 0x0103e80000100800 */
[----:B--2---:R-:W2:Y:S01]  /*44a40*/  LDL.LU.64 R10, [R1+0x2dc8] ;  /* 0x002dc800010a7983 */ /* 0x004ea20000300a00 */
[----:B0-----:R-:W-:-:S05]  /*44a50*/  IMAD.MOV.U32 R0, RZ, RZ, R9 ;  /* 0x000000ffff007224 */ /* 0x001fca00078e0009 */
[----:B------:R0:W-:Y:S04]  /*44a60*/  STL [R1+0x2d6c], R0 ;  /* 0x002d6c0001007387 */ /* 0x0001e80000100800 */
[----:B------:R4:W-:Y:S04]  /*44a70*/  STL [R1+0x2d78], R6 ;  /* 0x002d780601007387 */ /* 0x0009e80000100800 */
[----:B-1----:R-:W2:Y:S01]  /*44a80*/  LDL.LU.64 R8, [R1+0x2dd0] ;  /* 0x002dd00001087983 */ /* 0x002ea20000300a00 */
[----:B0-----:R-:W-:-:S05]  /*44a90*/  IMAD.MOV.U32 R0, RZ, RZ, R7 ;  /* 0x000000ffff007224 */ /* 0x001fca00078e0007 */
[----:B------:R0:W-:Y:S04]  /*44aa0*/  STL [R1+0x2d74], R0 ;  /* 0x002d740001007387 */ /* 0x0001e80000100800 */
[----:B------:R1:W-:Y:S04]  /*44ab0*/  STL [R1+0x2d80], R4 ;  /* 0x002d800401007387 */ /* 0x0003e80000100800 */
[----:B----4-:R-:W4:Y:S01]  /*44ac0*/  LDL.LU.64 R6, [R1+0x260] ;  /* 0x0002600001067983 */ /* 0x010f220000300a00 */
[----:B0-----:R-:W-:-:S05]  /*44ad0*/  IMAD.MOV.U32 R0, RZ, RZ, R5 ;  /* 0x000000ffff007224 */ /* 0x001fca00078e0005 */
[----:B------:R0:W-:Y:S04]  /*44ae0*/  STL [R1+0x2d7c], R0 ;  /* 0x002d7c0001007387 */ /* 0x0001e80000100800 */
[----:B---3--:R-:W-:Y:S04]  /*44af0*/  STL [R1+0x2d88], R26 ;  /* 0x002d881a01007387 */ /* 0x008fe80000100800 */
[----:B-1----:R-:W3:Y:S01]  /*44b00*/  LDL.LU.64 R4, [R1+0x2de0] ;  /* 0x002de00001047983 */ /* 0x002ee20000300a00 */
[----:B0-----:R-:W-:-:S05]  /*44b10*/  IMAD.MOV.U32 R0, RZ, RZ, R27 ;  /* 0x000000ffff007224 */ /* 0x001fca00078e001b */
[----:B------:R0:W-:Y:S04]  /*44b20*/  STL [R1+0x2d84], R0 ;  /* 0x002d840001007387 */ /* 0x0001e80000100800 */
[----:B------:R1:W-:Y:S01]  /*44b30*/  STL [R1+0x2d90], R2 ;  /* 0x002d900201007387 */ /* 0x0003e20000100800 */
[----:B0-----:R-:W-:-:S03]  /*44b40*/  IMAD.MOV.U32 R0, RZ, RZ, R3 ;  /* 0x000000ffff007224 */ /* 0x001fc600078e0003 */
[----:B-1----:R-:W3:Y:S04]  /*44b50*/  LDL.LU.64 R2, [R1+0x2de8] ;  /* 0x002de80001027983 */ /* 0x002ee80000300a00 */
[----:B------:R0:W-:Y:S04]  /*44b60*/  STL [R1+0x2d8c], R0 ;  /* 0x002d8c0001007387 */ /* 0x0001e80000100800 */
[----:B------:R1:W-:Y:S04]  /*44b70*/  STL [R1+0x2d98], R18 ;  /* 0x002d981201007387 */ /* 0x0003e80000100800 */
[----:B------:R-:W3:Y:S01]  /*44b80*/  LDL.LU.64 R26, [R1+0x2df0] ;  /* 0x002df000011a7983 */ /* 0x000ee20000300a00 */
[----:B0-----:R-:W-:-:S03]  /*44b90*/  IMAD.MOV.U32 R0, RZ, RZ, R19 ;  /* 0x000000ffff007224 */ /* 0x001fc600078e0013 */
[----:B------:R-:W-:Y:S04]  /*44ba0*/  STL [R1+0x2da0], R28 ;  /* 0x002da01c01007387 */ /* 0x000fe80000100800 */
[----:B------:R0:W-:Y:S04]  /*44bb0*/  STL [R1+0x2d94], R0 ;  /* 0x002d940001007387 */ /* 0x0001e80000100800 */
[----:B-1----:R-:W3:Y:S01]  /*44bc0*/  LDL.LU.64 R18, [R1+0x238] ;  /* 0x0002380001127983 */ /* 0x002ee20000300a00 */
[----:B0-----:R-:W-:-:S05]  /*44bd0*/  IMAD.MOV.U32 R0, RZ, RZ, R29 ;  /* 0x000000ffff007224 */ /* 0x001fca00078e001d */
[----:B------:R0:W-:Y:S04]  /*44be0*/  STL [R1+0x2d9c], R0 ;  /* 0x002d9c0001007387 */ /* 0x0001e80000100800 */
[----:B------:R-:W-:Y:S04]  /*44bf0*/  STL [R1+0x2da8], R20 ;  /* 0x002da81401007387 */ /* 0x000fe80000100800 */
[----:B------:R-:W3:Y:S01]  /*44c00*/  LDL.LU.64 R28, [R1+0x2e00] ;  /* 0x002e0000011c7983 */ /* 0x000ee20000300a00 */
[----:B0-----:R-:W-:-:S03]  /*44c10*/  IMAD.MOV.U32 R0, RZ, RZ, R21 ;  /* 0x000000ffff007224 */ /* 0x001fc600078e0015 */
[----:B------:R-:W-:Y:S04]  /*44c20*/  STL [R1+0x2db0], R16 ;  /* 0x002db01001007387 */ /* 0x000fe80000100800 */
[----:B------:R0:W-:Y:S02]  /*44c30*/  STL [R1+0x2da4], R0 ;  /* 0x002da40001007387 */ /* 0x0001e40000100800 */
[----:B0-----:R-:W-:Y:S02]  /*44c40*/  IMAD.MOV.U32 R0, RZ, RZ, R17 ;  /* 0x000000ffff007224 */ /* 0x001fe400078e0011 */
[----:B------:R-:W3:Y:S04]  /*44c50*/  LDL.LU.64 R16, [R1+0x2e08] ;  /* 0x002e080001107983 */ /* 0x000ee80000300a00 */
        /* <DEDUP_REMOVED lines=13> */
[----:B------:R1:W-:Y:S01]  /*44d30*/  STL [R1+0x2dd0], R8 ;  /* 0x002dd00801007387 */ /* 0x0003e20000100800 */
[----:B0-----:R-:W-:-:S03]  /*44d40*/  IMAD.MOV.U32 R0, RZ, RZ, R9 ;  /* 0x000000ffff007224 */ /* 0x001fc600078e0009 */
[----:B-1----:R-:W2:Y:S04]  /*44d50*/  LDL.LU.64 R8, [R1+0x2e28] ;  /* 0x002e280001087983 */ /* 0x002ea80000300a00 */
[----:B------:R0:W-:Y:S04]  /*44d60*/  STL [R1+0x2dcc], R0 ;  /* 0x002dcc0001007387 */ /* 0x0001e80000100800 */
[----:B----4-:R1:W-:Y:S01]  /*44d70*/  STL [R1+0x2dd8], R6 ;  /* 0x002dd80601007387 */ /* 0x0103e20000100800 */
[----:B0-----:R-:W-:-:S03]  /*44d80*/  IMAD.MOV.U32 R0, RZ, RZ, R7 ;  /* 0x000000ffff007224 */ /* 0x001fc600078e0007 */
[----:B-1----:R-:W4:Y:S04]  /*44d90*/  LDL.LU.64 R6, [R1+0x2e30] ;  /* 0x002e300001067983 */ /* 0x002f280000300a00 */
[----:B------:R0:W-:Y:S04]  /*44da0*/  STL [R1+0x2dd4], R0 ;  /* 0x002dd40001007387 */ /* 0x0001e80000100800 */
[----:B---3--:R1:W-:Y:S01]  /*44db0*/  STL [R1+0x2de0], R4 ;  /* 0x002de00401007387 */ /* 0x0083e20000100800 */
[----:B0-----:R-:W-:-:S03]  /*44dc0*/  IMAD.MOV.U32 R0, RZ, RZ, R5 ;  /* 0x000000ffff007224 */ /* 0x001fc600078e0005 */
[----:B-1----:R-:W3:Y:S04]  /*44dd0*/  LDL.LU.64 R4, [R1+0x220] ;  /* 0x0002200001047983 */ /* 0x002ee80000300a00 */
[----:B------:R0:W-:Y:S02]  /*44de0*/  STL [R1+0x2ddc], R0 ;  /* 0x002ddc0001007387 */ /* 0x0001e40000100800 */
[----:B0-----:R-:W-:Y:S02]  /*44df0*/  IMAD.MOV.U32 R0, RZ, RZ, R3 ;  /* 0x000000ffff007224 */ /* 0x001fe400078e0003 */
[----:B------:R0:W-:Y:S04]  /*44e00*/  STL [R1+0x2de8], R2 ;  /* 0x002de80201007387 */ /* 0x0001e80000100800 */
[----:B------:R-:W-:Y:S04]  /*44e10*/  STL [R1+0x2df0], R26 ;  /* 0x002df01a01007387 */ /* 0x000fe80000100800 */
[----:B------:R1:W-:Y:S04]  /*44e20*/  STL [R1+0x2de4], R0 ;  /* 0x002de40001007387 */ /* 0x0003e80000100800 */
[----:B0-----:R-:W3:Y:S01]  /*44e30*/  LDL.LU.64 R2, [R1+0x2e40] ;  /* 0x002e400001027983 */ /* 0x001ee20000300a00 */
[----:B-1----:R-:W-:-:S03]  /*44e40*/  IMAD.MOV.U32 R0, RZ, RZ, R27 ;  /* 0x000000ffff007224 */ /* 0x002fc600078e001b */
[----:B------:R-:W3:Y:S04]  /*44e50*/  LDL.LU.64 R26, [R1+0x2e48] ;  /* 0x002e4800011a7983 */ /* 0x000ee80000300a00 */
[----:B------:R0:W-:Y:S04]  /*44e60*/  STL [R1+0x2dec], R0 ;  /* 0x002dec0001007387 */ /* 0x0001e80000100800 */
[----:B------:R1:W-:Y:S01]  /*44e70*/  STL [R1+0x2df8], R18 ;  /* 0x002df81201007387 */ /* 0x0003e20000100800 */
[----:B0-----:R-:W-:-:S03]  /*44e80*/  IMAD.MOV.U32 R0, RZ, RZ, R19 ;  /* 0x000000ffff007224 */ /* 0x001fc600078e0013 */
[----:B------:R-:W-:Y:S04]  /*44e90*/  STL [R1+0x2e00], R28 ;  /* 0x002e001c01007387 */ /* 0x000fe80000100800 */
[----:B------:R0:W-:Y:S04]  /*44ea0*/  STL [R1+0x2df4], R0 ;  /* 0x002df40001007387 */ /* 0x0001e80000100800 */
[----:B-1----:R-:W3:Y:S01]  /*44eb0*/  LDL.LU.64 R18, [R1+0x2e50] ;  /* 0x002e500001127983 */ /* 0x002ee20000300a00 */
[----:B0-----:R-:W-:-:S03]  /*44ec0*/  IMAD.MOV.U32 R0, RZ, RZ, R29 ;  /* 0x000000ffff007224 */ /* 0x001fc600078e001d */
[----:B------:R-:W3:Y:S04]  /*44ed0*/  LDL.LU.64 R28, [R1+0x218] ;  /* 0x00021800011c7983 */ /* 0x000ee80000300a00 */
[----:B------:R0:W-:Y:S04]  /*44ee0*/  STL [R1+0x2dfc], R0 ;  /* 0x002dfc0001007387 */ /* 0x0001e80000100800 */
[----:B------:R1:W-:Y:S01]  /*44ef0*/  STL [R1+0x2e08], R16 ;  /* 0x002e081001007387 */ /* 0x0003e20000100800 */
[----:B0-----:R-:W-:-:S03]  /*44f00*/  IMAD.MOV.U32 R0, RZ, RZ, R17 ;  /* 0x000000ffff007224 */ /* 0x001fc600078e0011 */
[----:B-1----:R-:W3:Y:S04]  /*44f10*/  LDL.LU.64 R16, [R1+0x2e60] ;  /* 0x002e600001107983 */ /* 0x002ee80000300a00 */
[----:B------:R0:W-:Y:S04]  /*44f20*/  STL [R1+0x2e04], R0 ;  /* 0x002e040001007387 */ /* 0x0001e80000100800 */
[----:B-----5:R1:W-:Y:S04]  /*44f30*/  STL [R1+0x2e10], R14 ;  /* 0x002e100e01007387 */ /* 0x0203e80000100800 */
[----:B------:R-:W5:Y:S01]  /*44f40*/  LDL.LU.64 R20, [R1+0x2e68] ;  /* 0x002e680001147983 */ /* 0x000f620000300a00 */
[----:B0-----:R-:W-:-:S05]  /*44f50*/  IMAD.MOV.U32 R0, RZ, RZ, R15 ;  /* 0x000000ffff007224 */ /* 0x001fca00078e000f */
[----:B------:R0:W-:Y:S04]  /*44f60*/  STL [R1+0x2e0c], R0 ;  /* 0x002e0c0001007387 */ /* 0x0001e80000100800 */
[----:B------:R2:W-:Y:S04]  /*44f70*/  STL [R1+0x2e18], R12 ;  /* 0x002e180c01007387 */ /* 0x0005e80000100800 */
[----:B-1----:R-:W5:Y:S01]  /*44f80*/  LDL.LU.64 R14, [R1+0x2e70] ;  /* 0x002e7000010e7983 */ /* 0x002f620000300a00 */
[----:B0-----:R-:W-:-:S05]  /*44f90*/  IMAD.MOV.U32 R0, RZ, RZ, R13 ;  /* 0x000000ffff007224 */ /* 0x001fca00078e000d */
[----:B------:R0:W-:Y:S04]  /*44fa0*/  STL [R1+0x2e14], R0 ;  /* 0x002e140001007387 */ /* 0x0001e80000100800 */
[----:B--2---:R1:W-:Y:S04]  /*44fb0*/  STL [R1+0x2e20], R10 ;  /* 0x002e200a01007387 */ /* 0x0043e80000100800 */
[----:B------:R-:W2:Y:S01]  /*44fc0*/  LDL.LU.64 R12, [R1+0x210] ;  /* 0x00021000010c7983 */ /* 0x000ea20000300a00 */
[----:B0-----:R-:W-:-:S05]  /*44fd0*/  IMAD.MOV.U32 R0, RZ, RZ, R11 ;  /* 0x000000ffff007224 */ /* 0x001fca00078e000b */
[----:B------:R0:W-:Y:S04]  /*44fe0*/  STL [R1+0x2e1c], R0 ;  /* 0x002e1c0001007387 */ /* 0x0001e80000100800 */
[----:B------:R4:W-:Y:S04]  /*44ff0*/  STL [R1+0x2e28], R8 ;  /* 0x002e280801007387 */ /* 0x0009e80000100800 */
[----:B-1----:R-:W2:Y:S01]  /*45000*/  LDL.LU.64 R10, [R1+0x2e80] ;  /* 0x002e8000010a7983 */ /* 0x002ea20000300a00 */
[----:B0-----:R-:W-:-:S03]  /*45010*/  IMAD.MOV.U32 R0, RZ, RZ, R9 ;  /* 0x000000ffff007224 */ /* 0x001fc600078e0009 */
[----:B----4-:R-:W-:Y:S04]  /*45020*/  STL [R1+0x2e30], R6 ;  /* 0x002e300601007387 */ /* 0x010fe80000100800 */
[----:B------:R0:W-:Y:S04]  /*45030*/  STL [R1+0x2e24], R0 ;  /* 0x002e240001007387 */ /* 0x0001e80000100800 */
[----:B------:R-:W4:Y:S01]  /*45040*/  LDL.LU.64 R8, [R1+0x2e88] ;  /* 0x002e880001087983 */ /* 0x000f220000300a00 */
[----:B0-----:R-:W-:-:S03]  /*45050*/  IMAD.MOV.U32 R0, RZ, RZ, R7 ;  /* 0x000000ffff007224 */ /* 0x001fc600078e0007 */
[----:B---3--:R-:W-:Y:S04]  /*45060*/  STL [R1+0x2e38], R4 ;  /* 0x002e380401007387 */ /* 0x008fe80000100800 */
[----:B------:R0:W-:Y:S04]  /*45070*/  STL [R1+0x2e2c], R0 ;  /* 0x002e2c0001007387 */ /* 0x0001e80000100800 */
[----:B------:R-:W3:Y:S01]  /*45080*/  LDL.LU.64 R6, [R1+0x2e90] ;  /* 0x002e900001067983 */ /* 0x000ee20000300a00 */
[----:B0-----:R-:W-:-:S03]  /*45090*/  IMAD.MOV.U32 R0, RZ, RZ, R5 ;  /* 0x000000ffff007224 */ /* 0x001fc600078e0005 */
[----:B------:R-:W3:Y:S04]  /*450a0*/  LDL.LU.64 R4, [R1+0x208] ;  /* 0x0002080001047983 */ /* 0x000ee80000300a00 */
        /* <DEDUP_REMOVED lines=15> */
[----:B------:R-:W-:Y:S04]  /*451a0*/  STL [R1+0x2e60], R16 ;  /* 0x002e601001007387 */ /* 0x000fe80000100800 */
[----:B------:R0:W-:Y:S04]  /*451b0*/  STL [R1+0x2e54], R0 ;  /* 0x002e540001007387 */ /* 0x0001e80000100800 */
[----:B------:R-:W3:Y:S04]  /*451c0*/  LDL.LU.64 R28, [R1+0x2eb8] ;  /* 0x002eb800011c7983 */ /* 0x000ee80000300a00 */
[----:B-----5:R-:W-:Y:S01]  /*451d0*/  STL [R1+0x2e68], R20 ;  /* 0x002e681401007387 */ /* 0x020fe20000100800 */
[----:B0-----:R-:W-:-:S05]  /*451e0*/  IMAD.MOV.U32 R0, RZ, RZ, R17 ;  /* 0x000000ffff007224 */ /* 0x001fca00078e0011 */
[----:B------:R0:W-:Y:S04]  /*451f0*/  STL [R1+0x2e5c], R0 ;  /* 0x002e5c0001007387 */ /* 0x0001e80000100800 */
[----:B------:R-:W5:Y:S04]  /*45200*/  LDL.LU.64 R16, [R1+0x2ec0] ;  /* 0x002ec00001107983 */ /* 0x000f680000300a00 */
[----:B------:R-:W-:Y:S01]  /*45210*/  STL [R1+0x2e70], R14 ;  /* 0x002e700e01007387 */ /* 0x000fe20000100800 */
[----:B0-----:R-:W-:-:S05]  /*45220*/  IMAD.MOV.U32 R0, RZ, RZ, R21 ;  /* 0x000000ffff007224 */ /* 0x001fca00078e0015 */
[----:B------:R0:W-:Y:S02]  /*45230*/  STL [R1+0x2e64], R0 ;  /* 0x002e640001007387 */ /* 0x0001e40000100800 */
[----:B0-----:R-:W-:Y:S02]  /*45240*/  IMAD.MOV.U32 R0, RZ, RZ, R15 ;  /* 0x000000ffff007224 */ /* 0x001fe400078e000f */
[----:B------:R-:W5:Y:S04]  /*45250*/  LDL.LU.64 R14, [R1+0x2ec8] ;  /* 0x002ec800010e7983 */ /* 0x000f680000300a00 */
[----:B------:R0:W-:Y:S04]  /*45260*/  STL [R1+0x2e6c], R0 ;  /* 0x002e6c0001007387 */ /* 0x0001e80000100800 */
[----:B--2---:R1:W-:Y:S04]  /*45270*/  STL [R1+0x2e78], R12 ;  /* 0x002e780c01007387 */ /* 0x0043e80000100800 */
[----:B------:R-:W-:Y:S01]  /*45280*/  STL [R1+0x2e80], R10 ;  /* 0x002e800a01007387 */ /* 0x000fe20000100800 */
[----:B0-----:R-:W-:-:S05]  /*45290*/  IMAD.MOV.U32 R0, RZ, RZ, R13 ;  /* 0x000000ffff007224 */ /* 0x001fca00078e000d */
[----:B------:R0:W-:Y:S04]  /*452a0*/  STL [R1+0x2e74], R0 ;  /* 0x002e740001007387 */ /* 0x0001e80000100800 */
[----:B-1----:R-:W2:Y:S04]  /*452b0*/  LDL.LU.64 R12, [R1+0x1f8] ;  /* 0x0001f800010c7983 */ /* 0x002ea80000300a00 */
[----:B----4-:R-:W-:Y:S01]  /*452c0*/  STL [R1+0x2e88], R8 ;  /* 0x002e880801007387 */ /* 0x010fe20000100800 */
[----:B0-----:R-:W-:-:S05]  /*452d0*/  IMAD.MOV.U32 R0, RZ, RZ, R11 ;  /* 0x000000ffff007224 */ /* 0x001fca00078e000b */
[----:B------:R0:W-:Y:S04]  /*452e0*/  STL [R1+0x2e7c], R0 ;  /* 0x002e7c0001007387 */ /* 0x0001e80000100800 */
[----:B------:R-:W4:Y:S01]  /*452f0*/  LDL.LU.64 R10, [R1+0x2ed8] ;  /* 0x002ed800010a7983 */ /* 0x000f220000300a00 */
[----:B0-----:R-:W-:-:S05]  /*45300*/  IMAD.MOV.U32 R0, RZ, RZ, R9 ;  /* 0x000000ffff007224 */ /* 0x001fca00078e0009 */
[----:B------:R0:W-:Y:S04]  /*45310*/  STL [R1+0x2e84], R0 ;  /* 0x002e840001007387 */ /* 0x0001e80000100800 */
[----:B---3--:R1:W-:Y:S04]  /*45320*/  STL [R1+0x2e90], R6 ;  /* 0x002e900601007387 */ /* 0x0083e80000100800 */
[----:B------:R-:W-:Y:S01]  /*45330*/  STL [R1+0x2e98], R4 ;  /* 0x002e980401007387 */ /* 0x000fe20000100800 */
[----:B0-----:R-:W-:-:S05]  /*45340*/  IMAD.MOV.U32 R0, RZ, RZ, R7 ;  /* 0x000000ffff007224 */ /* 0x001fca00078e0007 */
[----:B------:R0:W-:Y:S04]  /*45350*/  STL [R1+0x2e8c], R0 ;  /* 0x002e8c0001007387 */ /* 0x0001e80000100800 */
[----:B------:R-:W3:Y:S04]  /*45360*/  LDL.LU.64 R8, [R1+0x2ee0] ;  /* 0x002ee00001087983 */ /* 0x000ee80000300a00 */
[----:B-1----:R-:W3:Y:S01]  /*45370*/  LDL.LU.64 R6, [R1+0x2ee8] ;  /* 0x002ee80001067983 */ /* 0x002ee20000300a00 */
[----:B0-----:R-:W-:-:S05]  /*45380*/  IMAD.MOV.U32 R0, RZ, RZ, R5 ;  /* 0x000000ffff007224 */ /* 0x001fca00078e0005 */
[----:B------:R0:W-:Y:S04]  /*45390*/  STL [R1+0x2e94], R0 ;  /* 0x002e940001007387 */ /* 0x0001e80000100800 */
[----:B------:R1:W-:Y:S04]  /*453a0*/  STL [R1+0x2ea0], R2 ;  /* 0x002ea00201007387 */ /* 0x0003e80000100800 */
[----:B------:R-:W-:Y:S01]  /*453b0*/  STL [R1+0x2ea8], R26 ;  /* 0x002ea81a01007387 */ /* 0x000fe20000100800 */
[----:B0-----:R-:W-:-:S05]  /*453c0*/  IMAD.MOV.U32 R0, RZ, RZ, R3 ;  /* 0x000000ffff007224 */ /* 0x001fca00078e0003 */
[----:B------:R0:W-:Y:S04]  /*453d0*/  STL [R1+0x2e9c], R0 ;  /* 0x002e9c0001007387 */ /* 0x0001e80000100800 */
[----:B-1----:R-:W3:Y:S04]  /*453e0*/  LDL.LU.64 R2, [R1+0x1f0] ;  /* 0x0001f00001027983 */ /* 0x002ee80000300a00 */
[----:B------:R-:W3:Y:S01]  /*453f0*/  LDL.LU.64 R4, [R1+0x2ef8] ;  /* 0x002ef80001047983 */ /* 0x000ee20000300a00 */
        /* <DEDUP_REMOVED lines=10> */
[----:B-----5:R-:W-:Y:S04]  /*454a0*/  STL [R1+0x2ec0], R16 ;  /* 0x002ec01001007387 */ /* 0x020fe80000100800 */
[----:B------:R-:W5:Y:S04]  /*454b0*/  LDL.LU.64 R24, [R1+0x1e8] ;  /* 0x0001e80001187983 */ /* 0x000f680000300a00 */
[----:B------:R-:W5:Y:S01]  /*454c0*/  LDL.LU.64 R22, [R1+0x2f18] ;  /* 0x002f180001167983 */ /* 0x000f620000300a00 */
[----:B0-----:R-:W-:-:S05]  /*454d0*/  IMAD.MOV.U32 R0, RZ, RZ, R17 ;  /* 0x000000ffff007224 */ /* 0x001fca00078e0011 */
[----:B------:R0:W-:Y:S02]  /*454e0*/  STL [R1+0x2ebc], R0 ;  /* 0x002ebc0001007387 */ /* 0x0001e40000100800 */
[----:B0-----:R-:W-:Y:S02]  /*454f0*/  IMAD.MOV.U32 R0, RZ, RZ, R15 ;  /* 0x000000ffff007224 */ /* 0x001fe400078e000f */
[----:B------:R-:W-:Y:S04]  /*45500*/  STL [R1+0x2ec8], R14 ;  /* 0x002ec80e01007387 */ /* 0x000fe80000100800 */
[----:B------:R-:W5:Y:S04]  /*45510*/  LDL.LU.64 R20, [R1+0x2f20] ;  /* 0x002f200001147983 */ /* 0x000f680000300a00 */
[----:B------:R-:W5:Y:S04]  /*45520*/  LDL.LU.64 R18, [R1+0x2f28] ;  /* 0x002f280001127983 */ /* 0x000f680000300a00 */
[----:B------:R2:W-:Y:S02]  /*45530*/  STL [R1+0x2ec4], R0 ;  /* 0x002ec40001007387 */ /* 0x0005e40000100800 */
[----:B--2---:R-:W-:-:S02]  /*45540*/  IMAD.MOV.U32 R0, RZ, RZ, R13 ;  /* 0x000000ffff007224 */ /* 0x004fc400078e000d */
[----:B------:R-:W-:Y:S04]  /*45550*/  STL [R1+0x2ed0], R12 ;  /* 0x002ed00c01007387 */ /* 0x000fe80000100800 */
[----:B------:R-:W2:Y:S04]  /*45560*/  LDL.LU.64 R16, [R1+0x1e0] ;  /* 0x0001e00001107983 */ /* 0x000ea80000300a00 */
[----:B------:R-:W2:Y:S04]  /*45570*/  LDL.LU.64 R14, [R1+0x2f38] ;  /* 0x002f3800010e7983 */ /* 0x000ea80000300a00 */
[----:B------:R4:W-:Y:S02]  /*45580*/  STL [R1+0x2ecc], R0 ;  /* 0x002ecc0001007387 */ /* 0x0009e40000100800 */
[----:B----4-:R-:W-:-:S02]  /*45590*/  IMAD.MOV.U32 R0, RZ, RZ, R11 ;  /* 0x000000ffff007224 */ /* 0x010fc400078e000b */
[----:B------:R0:W-:Y:S04]  /*455a0*/  STL [R1+0x2ed8], R10 ;  /* 0x002ed80a01007387 */ /* 0x0001e80000100800 */
[----:B------:R-:W4:Y:S04]  /*455b0*/  LDL.LU.64 R12, [R1+0x2f40] ;  /* 0x002f4000010c7983 */ /* 0x000f280000300a00 */
[----:B0-----:R-:W4:Y:S04]  /*455c0*/  LDL.LU.64 R10, [R1+0x2f48] ;  /* 0x002f4800010a7983 */ /* 0x001f280000300a00 */
[----:B------:R3:W-:Y:S02]  /*455d0*/  STL [R1+0x2ed4], R0 ;  /* 0x002ed40001007387 */ /* 0x0007e40000100800 */
[----:B---3--:R-:W-:-:S02]  /*455e0*/  IMAD.MOV.U32 R0, RZ, RZ, R9 ;  /* 0x000000ffff007224 */ /* 0x008fc400078e0009 */
[----:B------:R0:W-:Y:S04]  /*455f0*/  STL [R1+0x2ee0], R8 ;  /* 0x002ee00801007387 */ /* 0x0001e80000100800 */
[----:B------:R-:W-:Y:S04]  /*45600*/  STL [R1+0x2ee8], R6 ;  /* 0x002ee80601007387 */ /* 0x000fe80000100800 */
[----:B------:R1:W-:Y:S04]  /*45610*/  STL [R1+0x2edc], R0 ;  /* 0x002edc0001007387 */ /* 0x0003e80000100800 */
[----:B0-----:R-:W3:Y:S01]  /*45620*/  LDL.LU.64 R8, [R1+0x2f58] ;  /* 0x002f580001087983 */ /* 0x001ee20000300a00 */
[----:B-1----:R-:W-:-:S03]  /*45630*/  IMAD.MOV.U32 R0, RZ, RZ, R7 ;  /* 0x000000ffff007224 */ /* 0x002fc600078e0007 */
[----:B------:R-:W3:Y:S04]  /*45640*/  LDL.LU.64 R6, [R1+0x2f60] ;  /* 0x002f600001067983 */ /* 0x000ee80000300a00 */
[----:B------:R0:W-:Y:S02]  /*45650*/  STL [R1+0x2ee4], R0 ;  /* 0x002ee40001007387 */ /* 0x0001e40000100800 */
[----:B0-----:R-:W-:Y:S02]  /*45660*/  IMAD.MOV.U32 R0, RZ, RZ, R3 ;  /* 0x000000ffff007224 */ /* 0x001fe400078e0003 */
[----:B------:R0:W-:Y:S04]  /*45670*/  STL [R1+0x2ef0], R2 ;  /* 0x002ef00201007387 */ /* 0x0001e80000100800 */
[----:B0-----:R-:W3:Y:S04]  /*45680*/  LDL.LU.64 R2, [R1+0x34c8] ;  /* 0x0034c80001027983 */ /* 0x001ee80000300a00 */
[----:B------:R-:W-:Y:S04]  /*45690*/  STL [R1+0x2ef8], R4 ;  /* 0x002ef80401007387 */ /* 0x000fe80000100800 */
[----:B------:R0:W-:Y:S04]  /*456a0*/  STL [R1+0x2eec], R0 ;  /* 0x002eec0001007387 */ /* 0x0001e80000100800 */
[----:B------:R-:W-:Y:S01]  /*456b0*/  STL [R1+0x2f00], R26 ;  /* 0x002f001a01007387 */ /* 0x000fe20000100800 */
[----:B0-----:R-:W-:-:S05]  /*456c0*/  IMAD.MOV.U32 R0, RZ, RZ, R5 ;  /* 0x000000ffff007224 */ /* 0x001fca00078e0005 */
[----:B------:R0:W-:Y:S04]  /*456d0*/  STL [R1+0x2ef4], R0 ;  /* 0x002ef40001007387 */ /* 0x0001e80000100800 */
[----:B------:R-:W3:Y:S01]  /*456e0*/  LDL.LU.64 R4, [R1+0x2f70] ;  /* 0x002f700001047983 */ /* 0x000ee20000300a00 */
[----:B0-----:R-:W-:-:S03]  /*456f0*/  IMAD.MOV.U32 R0, RZ, RZ, R27 ;  /* 0x000000ffff007224 */ /* 0x001fc600078e001b */
[----:B------:R-:W3:Y:S04]  /*45700*/  LDL.LU.64 R26, [R1+0x948] ;  /* 0x00094800011a7983 */ /* 0x000ee80000300a00 */
[----:B------:R0:W-:Y:S04]  /*45710*/  STL [R1+0x2efc], R0 ;  /* 0x002efc0001007387 */ /* 0x0001e80000100800 */
[----:B------:R1:W-:Y:S01]  /*45720*/  STL [R1+0x2f08], R28 ;  /* 0x002f081c01007387 */ /* 0x0003e20000100800 */
[----:B0-----:R-:W-:-:S03]  /*45730*/  IMAD.MOV.U32 R0, RZ, RZ, R29 ;  /* 0x000000ffff007224 */ /* 0x001fc600078e001d */
[----:B-1----:R-:W3:Y:S04]  /*45740*/  LDL.LU.64 R28, [R1+0x34c0] ;  /* 0x0034c000011c7983 */ /* 0x002ee80000300a00 */
[----:B-----5:R-:W-:Y:S04]  /*45750*/  STL [R1+0x2f10], R24 ;  /* 0x002f101801007387 */ /* 0x020fe80000100800 */
[----:B------:R0:W-:Y:S04]  /*45760*/  STL [R1+0x2f04], R0 ;  /* 0x002f040001007387 */ /* 0x0001e80000100800 */
[----:B------:R-:W-:Y:S01]  /*45770*/  STL [R1+0x2f18], R22 ;  /* 0x002f181601007387 */ /* 0x000fe20000100800 */
[----:B0-----:R-:W-:-:S05]  /*45780*/  IMAD.MOV.U32 R0, RZ, RZ, R25 ;  /* 0x000000ffff007224 */ /* 0x001fca00078e0019 */
[----:B------:R0:W-:Y:S04]  /*45790*/  STL [R1+0x2f0c], R0 ;  /* 0x002f0c0001007387 */ /* 0x0001e80000100800 */
[----:B------:R-:W-:Y:S01]  /*457a0*/  STL [R1+0x2f20], R20 ;  /* 0x002f201401007387 */ /* 0x000fe20000100800 */
[----:B0-----:R-:W-:-:S05]  /*457b0*/  IMAD.MOV.U32 R0, RZ, RZ, R23 ;  /* 0x000000ffff007224 */ /* 0x001fca00078e0017 */
[----:B------:R0:W-:Y:S04]  /*457c0*/  STL [R1+0x2f14], R0 ;  /* 0x002f140001007387 */ /* 0x0001e80000100800 */
[----:B------:R-:W-:Y:S01]  /*457d0*/  STL [R1+0x2f28], R18 ;  /* 0x002f281201007387 */ /* 0x000fe20000100800 */
[----:B0-----:R-:W-:-:S05]  /*457e0*/  IMAD.MOV.U32 R0, RZ, RZ, R21 ;  /* 0x000000ffff007224 */ /* 0x001fca00078e0015 */
[----:B------:R0:W-:Y:S04]  /*457f0*/  STL [R1+0x2f1c], R0 ;  /* 0x002f1c0001007387 */ /* 0x0001e80000100800 */
[----:B--2---:R-:W-:Y:S01]  /*45800*/  STL [R1+0x2f30], R16 ;  /* 0x002f301001007387 */ /* 0x004fe20000100800 */
[----:B0-----:R-:W-:-:S05]  /*45810*/  IMAD.MOV.U32 R0, RZ, RZ, R19 ;  /* 0x000000ffff007224 */ /* 0x001fca00078e0013 */
[----:B------:R0:W-:Y:S04]  /*45820*/  STL [R1+0x2f24], R0 ;  /* 0x002f240001007387 */ /* 0x0001e80000100800 */
[----:B------:R-:W-:Y:S01]  /*45830*/  STL [R1+0x2f38], R14 ;  /* 0x002f380e01007387 */ /* 0x000fe20000100800 */
[----:B0-----:R-:W-:-:S05]  /*45840*/  IMAD.MOV.U32 R0, RZ, RZ, R17 ;  /* 0x000000ffff007224 */ /* 0x001fca00078e0011 */
[----:B------:R0:W-:Y:S04]  /*45850*/  STL [R1+0x2f2c], R0 ;  /* 0x002f2c0001007387 */ /* 0x0001e80000100800 */
[----:B----4-:R-:W-:Y:S01]  /*45860*/  STL [R1+0x2f40], R12 ;  /* 0x002f400c01007387 */ /* 0x010fe20000100800 */
[----:B0-----:R-:W-:-:S05]  /*45870*/  IMAD.MOV.U32 R0, RZ, RZ, R15 ;  /* 0x000000ffff007224 */ /* 0x001fca00078e000f */
[----:B------:R0:W-:Y:S04]  /*45880*/  STL [R1+0x2f34], R0 ;  /* 0x002f340001007387 */ /* 0x0001e80000100800 */
[----:B------:R-:W-:Y:S01]  /*45890*/  STL [R1+0x2f48], R10 ;  /* 0x002f480a01007387 */ /* 0x000fe20000100800 */
[----:B0-----:R-:W-:-:S05]  /*458a0*/  IMAD.MOV.U32 R0, RZ, RZ, R13 ;  /* 0x000000ffff007224 */ /* 0x001fca00078e000d */
[----:B------:R0:W-:Y:S02]  /*458b0*/  STL [R1+0x2f3c], R0 ;  /* 0x002f3c0001007387 */ /* 0x0001e40000100800 */
[----:B0-----:R-:W-:Y:S01]  /*458c0*/  IMAD.MOV.U32 R0, RZ, RZ, R11 ;  /* 0x000000ffff007224 */ /* 0x001fe200078e000b */
[----:B------:R-:W-:Y:S02]  /*458d0*/  USHF.R.S32.HI UR7, URZ, 0x1f, UR4 ;  /* 0x0000001fff077899 */ /* 0x000fe40008011404 */
[----:B------:R-:W-:Y:S02]  /*458e0*/  USHF.L.U32 UR6, UR6, 0x7, URZ ;  /* 0x0000000706067899 */ /* 0x000fe400080006ff */
[----:B------:R-:W-:Y:S02]  /*458f0*/  ULEA.HI UR7, UR7, UR4, URZ, 0x7 ;  /* 0x0000000407077291 */ /* 0x000fe4000f8f38ff */
[----:B------:R-:W-:Y:S02]  /*45900*/  USHF.R.S32.HI UR4, URZ, 0x1f, UR6 ;  /* 0x0000001fff047899 */ /* 0x000fe40008011406 */
[----:B------:R-:W-:Y:S01]  /*45910*/  USHF.L.U32 UR10, UR6, 0x1, URZ ;  /* 0x00000001060a7899 */ /* 0x000fe200080006ff */
[----:B---3--:R-:W-:Y:S04]  /*45920*/  STL [R1+0x2f50], R28 ;  /* 0x002f501c01007387 */ /* 0x008fe80000100800 */
[----:B------:R0:W-:Y:S02]  /*45930*/  STL [R1+0x2f44], R0 ;  /* 0x002f440001007387 */ /* 0x0001e40000100800 */
[----:B0-----:R-:W-:-:S02]  /*45940*/  IMAD.MOV.U32 R0, RZ, RZ, R29 ;  /* 0x000000ffff007224 */ /* 0x001fc400078e001d */
[----:B------:R-:W2:Y:S04]  /*45950*/  LDL.LU R28, [R1+0x34b8] ;  /* 0x0034b800011c7983 */ /* 0x000ea80000300800 */
[----:B------:R-:W-:Y:S04]  /*45960*/  STL [R1+0x2f58], R8 ;  /* 0x002f580801007387 */ /* 0x000fe80000100800 */
[----:B------:R0:W-:Y:S04]  /*45970*/  STL [R1+0x2f4c], R0 ;  /* 0x002f4c0001007387 */ /* 0x0001e80000100800 */
[----:B------:R-:W-:Y:S01]  /*45980*/  STL [R1+0x2f60], R6 ;  /* 0x002f600601007387 */ /* 0x000fe20000100800 */
[----:B0-----:R-:W-:-:S05]  /*45990*/  IMAD.MOV.U32 R0, RZ, RZ, R9 ;  /* 0x000000ffff007224 */ /* 0x001fca00078e0009 */
[----:B------:R0:W-:Y:S04]  /*459a0*/  STL [R1+0x2f54], R0 ;  /* 0x002f540001007387 */ /* 0x0001e80000100800 */
[----:B------:R1:W-:Y:S01]  /*459b0*/  STL [R1+0x2f68], R2 ;  /* 0x002f680201007387 */ /* 0x0003e20000100800 */
[----:B0-----:R-:W-:-:S05]  /*459c0*/  IMAD.MOV.U32 R0, RZ, RZ, R7 ;  /* 0x000000ffff007224 */ /* 0x001fca00078e0007 */
[----:B------:R0:W-:Y:S01]  /*459d0*/  STL [R1+0x2f5c], R0 ;  /* 0x002f5c0001007387 */ /* 0x0001e20000100800 */
[----:B-1----:R-:W-:-:S03]  /*459e0*/  IMAD.MOV.U32 R2, RZ, RZ, R27 ;  /* 0x000000ffff027224 */ /* 0x002fc600078e001b */
[----:B------:R-:W-:Y:S04]  /*459f0*/  STL [R1+0x2f64], R3 ;  /* 0x002f640301007387 */ /* 0x000fe80000100800 */
[----:B------:R-:W-:Y:S01]  /*45a00*/  STL [R1+0x2f70], R4 ;  /* 0x002f700401007387 */ /* 0x000fe20000100800 */
[----:B0-----:R-:W-:-:S05]  /*45a10*/  IMAD.MOV.U32 R0, RZ, RZ, R5 ;  /* 0x000000ffff007224 */ /* 0x001fca00078e0005 */
[----:B------:R0:W-:Y:S04]  /*45a20*/  STL [R1+0x2f6c], R0 ;  /* 0x002f6c0001007387 */ /* 0x0001e80000100800 */
[----:B------:R-:W-:Y:S04]  /*45a30*/  STL [R1+0x2f78], R26 ;  /* 0x002f781a01007387 */ /* 0x000fe80000100800 */
[----:B------:R1:W-:Y:S04]  /*45a40*/  STL [R1+0x2f74], R2 ;  /* 0x002f740201007387 */ /* 0x0003e80000100800 */
        /* <DEDUP_REMOVED lines=66> */
[----:B------:R-:W4:Y:S03]  /*45e70*/  S2R R29, SR_TID.X ;  /* 0x00000000001d7919 */ /* 0x000f260000002100 */
        /* <DEDUP_REMOVED lines=32> */
[----:B----4-:R-:W-:-:S03]  /*46080*/  LOP3.LUT R29, R29, 0x3f, RZ, 0xc0, !PT ;  /* 0x0000003f1d1d7812 */ /* 0x010fc600078ec0ff */
[----:B------:R3:W-:Y:S04]  /*46090*/  STL [R1+0x788], RZ ;  /* 0x000788ff01007387 */ /* 0x0007e80000100800 */
[----:B------:R3:W-:Y:S04]  /*460a0*/  STL [R1+0x78c], RZ ;  /* 0x00078cff01007387 */ /* 0x0007e80000100800 */
[----:B------:R3:W-:Y:S04]  /*460b0*/  STL [R1+0x770], RZ ;  /* 0x000770ff01007387 */ /* 0x0007e80000100800 */
[----:B------:R3:W-:Y:S04]  /*460c0*/  STL [R1+0x774], RZ ;  /* 0x000774ff01007387 */ /* 0x0007e80000100800 */
[----:B------:R3:W-:Y:S01]  /*460d0*/  STL [R1+0x778], RZ ;  /* 0x000778ff01007387 */ /* 0x0007e20000100800 */
[----:B0-----:R-:W-:-:S03]  /*460e0*/  IMAD.SHL.U32 R0, R29, 0x2, RZ ;  /* 0x000000021d007824 */ /* 0x001fc600078e00ff */
[----:B------:R3:W-:Y:S04]  /*460f0*/  STL [R1+0x77c], RZ ;  /* 0x00077cff01007387 */ /* 0x0007e80000100800 */
[----:B------:R3:W-:Y:S01]  /*46100*/  STL [R1+0x760], RZ ;  /* 0x000760ff01007387 */ /* 0x0007e20000100800 */
[----:B------:R-:W0:Y:S03]  /*46110*/  LDC R29, c[0x0][0x3ac] ;  /* 0x0000eb00ff1d7b82 */ /* 0x000e260000000800 */
        /* <DEDUP_REMOVED lines=9> */
[----:B0-----:R-:W-:-:S05]  /*461b0*/  IMAD.SHL.U32 R3, R29, 0x80, RZ ;  /* 0x000000801d037824 */ /* 0x001fca00078e00ff */
[----:B-1----:R-:W-:-:S04]  /*461c0*/  SHF.R.S32.HI R2, RZ, 0x1f, R3 ;  /* 0x0000001fff027819 */ /* 0x002fc80000011403 */
[C---:B------:R-:W-:Y:S01]  /*461d0*/  SHF.L.U64.HI R2, R3.reuse, 0x1, R2 ;  /* 0x0000000103027819 */ /* 0x040fe20000010202 */
[----:B------:R-:W-:Y:S01]  /*461e0*/  IMAD.SHL.U32 R3, R3, 0x2, RZ ;  /* 0x0000000203037824 */ /* 0x000fe200078e00ff */
[----:B------:R-:W-:Y:S01]  /*461f0*/  USHF.R.S32.HI UR7, URZ, 0x7, UR7 ;  /* 0x00000007ff077899 */ /* 0x000fe20008011407 */
[----:B------:R3:W-:Y:S01]  /*46200*/  STL [R1+0x728], RZ ;  /* 0x000728ff01007387 */ /* 0x0007e20000100800 */
[----:B------:R-:W-:-:S03]  /*46210*/  USHF.L.U64.HI UR6, UR6, 0x1, UR4 ;  /* 0x0000000106067899 */ /* 0x000fc60008010204 */
        /* <DEDUP_REMOVED lines=117> */
[----:B------:R-:W4:Y:S01]  /*46970*/  LDL R29, [R1+0xda4] ;  /* 0x000da400011d7983 */ /* 0x000f220000100800 */
[C---:B------:R-:W-:Y:S01]  /*46980*/  LOP3.LUT R5, R0.reuse, 0x20, RZ, 0x3c, !PT ;  /* 0x0000002000057812 */ /* 0x040fe200078e3cff */
[----:B------:R-:W-:Y:S01]  /*46990*/  UMOV UR4, URZ ;  /* 0x000000ff00047c82 */ /* 0x000fe20008000000 */
[C---:B------:R-:W-:Y:S01]  /*469a0*/  LOP3.LUT R4, R0.reuse, 0x30, RZ, 0x3c, !PT ;  /* 0x0000003000047812 */ /* 0x040fe200078e3cff */
[----:B------:R3:W-:Y:S01]  /*469b0*/  STL [R1+0x620], RZ ;  /* 0x000620ff01007387 */ /* 0x0007e20000100800 */
[----:B------:R-:W-:-:S02]  /*469c0*/  LOP3.LUT R5, R0, 0x50, RZ, 0x3c, !PT ;  /* 0x0000005000057812 */ /* 0x000fc400078e3cff */
[----:B------:R-:W-:Y:S01]  /*469d0*/  LOP3.LUT R4, R0, 0x60, RZ, 0x3c, !PT ;  /* 0x0000006000047812 */ /* 0x000fe200078e3cff */
[----:B------:R3:W-:Y:S01]  /*469e0*/  STL [R1+0x624], RZ ;  /* 0x000624ff01007387 */ /* 0x0007e20000100800 */
[----:B--2---:R-:W-:Y:S02]  /*469f0*/  LOP3.LUT R5, R28, 0x40, RZ, 0x3c, !PT ;  /* 0x000000401c057812 */ /* 0x004fe400078e3cff */
[C---:B------:R-:W-:Y:S01]  /*46a00*/  LOP3.LUT R6, R0.reuse, 0x10, RZ, 0x3c, !PT ;  /* 0x0000001000067812 */ /* 0x040fe200078e3cff */
[----:B------:R3:W-:Y:S01]  /*46a10*/  STL [R1+0x628], RZ ;  /* 0x000628ff01007387 */ /* 0x0007e20000100800 */
[C---:B------:R-:W-:Y:S02]  /*46a20*/  LOP3.LUT R6, R0.reuse, 0x40, RZ, 0x3c, !PT ;  /* 0x0000004000067812 */ /* 0x040fe400078e3cff */
[----:B------:R-:W-:Y:S01]  /*46a30*/  LOP3.LUT R6, R0, 0x70, RZ, 0x3c, !PT ;  /* 0x0000007000067812 */ /* 0x000fe200078e3cff */
        /* <DEDUP_REMOVED lines=21> */
[----:B------:R3:W-:Y:S01]  /*46b90*/  STL [R1+0x33b0], R5 ;  /* 0x0033b00501007387 */ /* 0x0007e20000100800 */
[----:B----4-:R-:W-:-:S05]  /*46ba0*/  LOP3.LUT R4, R29, 0x20, RZ, 0x3c, !PT ;  /* 0x000000201d047812 */ /* 0x010fca00078e3cff */
[----:B------:R3:W-:Y:S02]  /*46bb0*/  STL [R1+0xd28], R4 ;  /* 0x000d280401007387 */ /* 0x0007e40000100800 */
.L_x_2:
[----:B---3-5:R-:W2:Y:S04]  /*46bc0*/  LDL R5, [R1+0x31b0] ;  /* 0x0031b00001057983 */ /* 0x028ea80000100800 */
[----:B--2---:R-:W-:Y:S04]  /*46bd0*/  STL [R1+0x46d8], R5 ;  /* 0x0046d80501007387 */ /* 0x004fe80000100800 */
[----:B------:R-:W2:Y:S01]  /*46be0*/  LDL R4, [R1+0x31c0] ;  /* 0x0031c00001047983 */ /* 0x000ea20000100800 */
[----:B------:R-:W-:-:S03]  /*46bf0*/  UIMAD UR11, UR4, -0x80, UR12 ;  /* 0xffffff80040b78a4 */ /* 0x000fc6000f8e020c */
[----:B------:R-:W-:Y:S04]  /*46c00*/  STL [R1+0x4614], R6 ;  /* 0x0046140601007387 */ /* 0x000fe80000100800 */
[----:B------:R-:W-:Y:S04]  /*46c10*/  STL [R1+0x461c], R6 ;  /* 0x00461c0601007387 */ /* 0x000fe80000100800 */
[----:B0-----:R0:W-:Y:S04]  /*46c20*/  STL [R1+0x4624], R6 ;  /* 0x0046240601007387 */ /* 0x0011e80000100800 */
[----:B------:R-:W-:Y:S04]  /*46c30*/  STL [R1+0x4484], R15 ;  /* 0x0044840f01007387 */ /* 0x000fe80000100800 */
        /* <DEDUP_REMOVED lines=589> */
[----:B------:R-:W-:Y:S01]  /*49110*/  STL [R1+0x40d4], R28 ;  /* 0x0040d41c01007387 */ /* 0x000fe20000100800 */
[----:B0-----:R-:W0:Y:S03]  /*49120*/  S2R R6, SR_TID.X ;  /* 0x0000000000067919 */ /* 0x001e260000002100 */
        /* <DEDUP_REMOVED lines=8> */
[----:B0-----:R-:W-:-:S02]  /*491b0*/  SHF.R.U32.HI R5, RZ, 0x5, R6 ;  /* 0x00000005ff057819 */ /* 0x001fc40000011606 */
[----:B------:R-:W-:Y:S01]  /*491c0*/  SHF.R.U32.HI R6, RZ, 0x5, R6 ;  /* 0x00000005ff067819 */ /* 0x000fe20000011606 */
[----:B------:R-:W-:Y:S01]  /*491d0*/  STL [R1+0x411c], R28 ;  /* 0x00411c1c01007387 */ /* 0x000fe20000100800 */
[----:B------:R-:W-:Y:S02]  /*491e0*/  SGXT.U32 R5, R5, 0x1 ;  /* 0x000000010505781a */ /* 0x000fe40000000000 */
[----:B------:R-:W-:Y:S01]  /*491f0*/  SGXT.U32 R6, R6, 0x1 ;  /* 0x000000010606781a */ /* 0x000fe20000000000 */
[----:B------:R-:W-:Y:S01]  /*49200*/  STL [R1+0x4124], R28 ;  /* 0x0041241c01007387 */ /* 0x000fe20000100800 */
[----:B-1----:R-:W-:-:S03]  /*49210*/  LOP3.LUT R15, R5, 0x2, RZ, 0xfc, !PT ;  /* 0x00000002050f7812 */ /* 0x002fc600078efcff */
[----:B------:R-:W-:Y:S01]  /*49220*/  STL [R1+0x412c], R28 ;  /* 0x00412c1c01007387 */ /* 0x000fe20000100800 */
[----:B------:R-:W-:Y:S02]  /*49230*/  ISETP.GE.AND P0, PT, R15, UR11, PT ;  /* 0x0000000b0f007c0c */ /* 0x000fe4000bf06270 */
[C---:B------:R-:W-:Y:S01]  /*49240*/  LOP3.LUT R15, R6.reuse, 0x4, RZ, 0xfc, !PT ;  /* 0x00000004060f7812 */ /* 0x040fe200078efcff */
[----:B------:R-:W-:Y:S01]  /*49250*/  STL [R1+0x4134], R28 ;  /* 0x0041341c01007387 */ /* 0x000fe20000100800 */
[----:B---3--:R-:W-:Y:S02]  /*49260*/  PRMT R0, RZ, 0x7610, R0 ;  /* 0x00007610ff007816 */ /* 0x008fe40000000000 */
[----:B------:R-:W-:Y:S01]  /*49270*/  ISETP.GE.AND P1, PT, R15, UR11, PT ;  /* 0x0000000b0f007c0c */ /* 0x000fe2000bf26270 */
[----:B------:R-:W-:Y:S01]  /*49280*/  STL [R1+0x413c], R28 ;  /* 0x00413c1c01007387 */ /* 0x000fe20000100800 */
[----:B----4-:R-:W-:Y:S02]  /*49290*/  PRMT R29, RZ, 0x7610, R29 ;  /* 0x00007610ff1d7816 */ /* 0x010fe4000000001d */
[----:B------:R-:W-:Y:S01]  /*492a0*/  LOP3.LUT R6, R6, 0x6, RZ, 0xfc, !PT ;  /* 0x0000000606067812 */ /* 0x000fe200078efcff */
[----:B------:R-:W-:Y:S03]  /*492b0*/  STL [R1+0x4144], R28 ;  /* 0x0041441c01007387 */ /* 0x000fe60000100800 */
[----:B------:R-:W-:Y:S01]  /*492c0*/  ISETP.GE.AND P2, PT, R6, UR11, PT ;  /* 0x0000000b06007c0c */ /* 0x000fe2000bf46270 */
        /* <DEDUP_REMOVED lines=28> */
[----:B------:R-:W0:Y:S03]  /*49490*/  S2R R5, SR_TID.X ;  /* 0x0000000000057919 */ /* 0x000e260000002100 */
        /* <DEDUP_REMOVED lines=8> */
[----:B0-----:R-:W-:-:S03]  /*49520*/  SHF.R.U32.HI R5, RZ, 0x5, R5 ;  /* 0x00000005ff057819 */ /* 0x001fc60000011605 */
[----:B------:R-:W-:Y:S01]  /*49530*/  STL [R1+0x426c], R28 ;  /* 0x00426c1c01007387 */ /* 0x000fe20000100800 */
[----:B------:R-:W-:-:S03]  /*49540*/  SGXT.U32 R5, R5, 0x1 ;  /* 0x000000010505781a */ /* 0x000fc60000000000 */
        /* <DEDUP_REMOVED lines=27> */
[----:B------:R-:W-:-:S03]  /*49700*/  LOP3.LUT R5, R5, 0x8, RZ, 0xfc, !PT ;  /* 0x0000000805057812 */ /* 0x000fc600078efcff */
[----:B------:R-:W-:Y:S04]  /*49710*/  STL [R1+0x434c], R28 ;  /* 0x00434c1c01007387 */ /* 0x000fe80000100800 */
[----:B------:R-:W-:Y:S04]  /*49720*/  STL [R1+0x4354], R28 ;  /* 0x0043541c01007387 */ /* 0x000fe80000100800 */
[----:B------:R-:W-:Y:S04]  /*49730*/  STL [R1+0x435c], R28 ;  /* 0x00435c1c01007387 */ /* 0x000fe80000100800 */
[----:B------:R-:W-:Y:S04]  /*49740*/  STL [R1+0x4364], R28 ;  /* 0x0043641c01007387 */ /* 0x000fe80000100800 */
[----:B------:R-:W-:Y:S01]  /*49750*/  STL [R1+0x436c], R28 ;  /* 0x00436c1c01007387 */ /* 0x000fe20000100800 */
[----:B------:R-:W-:-:S03]  /*49760*/  ISETP.GE.AND P3, PT, R5, UR11, PT ;  /* 0x0000000b05007c0c */ /* 0x000fc6000bf66270 */
[----:B------:R-:W-:Y:S04]  /*49770*/  STL [R1+0x4374], R28 ;  /* 0x0043741c01007387 */ /* 0x000fe80000100800 */
[----:B------:R-:W-:Y:S04]  /*49780*/  STL [R1+0x437c], R28 ;  /* 0x00437c1c01007387 */ /* 0x000fe80000100800 */
[----:B------:R-:W-:Y:S04]  /*49790*/  STL [R1+0x34b8], R2 ;  /* 0x0034b80201007387 */ /* 0x000fe80000100800 */
[----:B------:R-:W3:Y:S04]  /*497a0*/  LDL R15, [R1+0x31c4] ;  /* 0x0031c400010f7983 */ /* 0x000ee80000100800 */
[----:B------:R-:W2:Y:S01]  /*497b0*/  LDL.LU R5, [R1+0x46d8] ;  /* 0x0046d80001057983 */ /* 0x000ea20000300800 */
[----:B------:R-:W0:Y:S03]  /*497c0*/  S2R R6, SR_TID.X ;  /* 0x0000000000067919 */ /* 0x000e260000002100 */
[----:B--2---:R-:W2:Y:S04]  /*497d0*/  @!P0 LDG.E.U16 R0, desc[UR8][R4.64] ;  /* 0x0000000804008981 */ /* 0x004ea8000c1e1500 */
[----:B------:R-:W4:Y:S04]  /*497e0*/  LDL R4, [R1+0x31b4] ;  /* 0x0031b40001047983 */ /* 0x000f280000100800 */
[----:B--2---:R1:W-:Y:S04]  /*497f0*/  STL [R1+0x2bc], R0 ;  /* 0x0002bc0001007387 */ /* 0x0043e80000100800 */
[----:B------:R-:W4:Y:S01]  /*49800*/  LDL R5, [R1+0x31cc] ;  /* 0x0031cc0001057983 */ /* 0x000f220000100800 */
[----:B0-----:R-:W-:-:S02]  /*49810*/  SHF.R.U32.HI R6, RZ, 0x5, R6 ;  /* 0x00000005ff067819 */ /* 0x001fc40000011606 */
[----:B----4-:R-:W-:-:S04]  /*49820*/  @!P1 LOP3.LUT R5, R5, R4, RZ, 0x3c, !PT ;  /* 0x0000000405059212 */ /* 0x010fc800078e3cff */
[----:B------:R-:W-:-:S04]  /*49830*/  @!P1 LOP3.LUT R4, R5, R4, RZ, 0x3c, !PT ;  /* 0x0000000405049212 */ /* 0x000fc800078e3cff */
[----:B------:R-:W-:-:S05]  /*49840*/  @!P1 LOP3.LUT R5, R5, R4, RZ, 0x3c, !PT ;  /* 0x0000000405059212 */ /* 0x000fca00078e3cff */
[----:B------:R-:W2:Y:S01]  /*49850*/  @!P1 LDG.E.U16 R29, desc[UR8][R4.64] ;  /* 0x00000008041d9981 */ /* 0x000ea2000c1e1500 */
[----:B------:R-:W-:-:S04]  /*49860*/  SGXT.U32 R6, R6, 0x1 ;  /* 0x000000010606781a */ /* 0x000fc80000000000 */
[----:B-1----:R-:W-:-:S04]  /*49870*/  LOP3.LUT R0, R6, 0xa, RZ, 0xfc, !PT ;  /* 0x0000000a06007812 */ /* 0x002fc800078efcff */
[----:B------:R-:W-:Y:S02]  /*49880*/  ISETP.GE.AND P0, PT, R0, UR11, PT ;  /* 0x0000000b00007c0c */ /* 0x000fe4000bf06270 */
[----:B------:R-:W4:Y:S04]  /*49890*/  LDL.LU R0, [R1+0x46d4] ;  /* 0x0046d40001007983 */ /* 0x000f280000300800 */
[----:B--2---:R0:W-:Y:S04]  /*498a0*/  STL [R1+0x2b8], R29 ;  /* 0x0002b81d01007387 */ /* 0x0041e80000100800 */
[----:B------:R-:W2:Y:S04]  /*498b0*/  LDL R4, [R1+0x31b8] ;  /* 0x0031b80001047983 */ /* 0x000ea80000100800 */
[----:B------:R-:W2:Y:S01]  /*498c0*/  LDL R5, [R1+0x31c8] ;  /* 0x0031c80001057983 */ /* 0x000ea20000100800 */
[----:B------:R-:W-:Y:S01]  /*498d0*/  PRMT R14, RZ, 0x7610, R14 ;  /* 0x00007610ff0e7816 */ /* 0x000fe2000000000e */
[----:B------:R-:W0:Y:S01]  /*498e0*/  S2R R6, SR_TID.X ;  /* 0x0000000000067919 */ /* 0x000e220000002100 */
[----:B--2---:R-:W-:-:S04]  /*498f0*/  @!P2 LOP3.LUT R5, R5, R4, RZ, 0x3c, !PT ;  /* 0x000000040505a212 */ /* 0x004fc800078e3cff */
[----:B------:R-:W-:-:S04]  /*49900*/  @!P2 LOP3.LUT R4, R5, R4, RZ, 0x3c, !PT ;  /* 0x000000040504a212 */ /* 0x000fc800078e3cff */
[----:B------:R-:W-:-:S05]  /*49910*/  @!P2 LOP3.LUT R5, R5, R4, RZ, 0x3c, !PT ;  /* 0x000000040505a212 */ /* 0x000fca00078e3cff */
[----:B------:R-:W2:Y:S01]  /*49920*/  @!P2 LDG.E.U16 R14, desc[UR8][R4.64] ;  /* 0x00000008040ea981 */ /* 0x000ea2000c1e1500 */
[----:B0-----:R-:W-:-:S04]  /*49930*/  SHF.R.U32.HI R29, RZ, 0x5, R6 ;  /* 0x00000005ff1d7819 */ /* 0x001fc80000011606 */
[----:B------:R-:W-:-:S04]  /*49940*/  SGXT.U32 R29, R29, 0x1 ;  /* 0x000000011d1d781a */ /* 0x000fc80000000000 */
[----:B------:R-:W-:-:S04]  /*49950*/  LOP3.LUT R29, R29, 0xc, RZ, 0xfc, !PT ;  /* 0x0000000c1d1d7812 */ /* 0x000fc800078efcff */
[----:B------:R-:W-:Y:S02]  /*49960*/  ISETP.GE.AND P1, PT, R29, UR11, PT ;  /* 0x0000000b1d007c0c */ /* 0x000fe4000bf26270 */
[----:B------:R-:W3:Y:S01]  /*49970*/  LDL.LU R29, [R1+0x46d0] ;  /* 0x0046d000011d7983 */ /* 0x000ee20000300800 */
[----:B------:R-:W-:-:S03]  /*49980*/  SHF.R.U32.HI R6, RZ, 0x5, R6 ;  /* 0x00000005ff067819 */ /* 0x000fc60000011606 */
[----:B--2---:R0:W-:Y:S04]  /*49990*/  STL [R1+0x2b4], R14 ;  /* 0x0002b40e01007387 */ /* 0x0041e80000100800 */
[----:B0-----:R-:W2:Y:S04]  /*499a0*/  LDL.LU R14, [R1+0x46cc] ;  /* 0x0046cc00010e7983 */ /* 0x001ea80000300800 */
[----:B------:R-:W2:Y:S01]  /*499b0*/  LDL R5, [R1+0x31bc] ;  /* 0x0031bc0001057983 */ /* 0x000ea20000100800 */
[----:B------:R-:W-:-:S04]  /*499c0*/  SGXT.U32 R6, R6, 0x1 ;  /* 0x000000010606781a */ /* 0x000fc80000000000 */
[----:B------:R-:W-:Y:S02]  /*499d0*/  LOP3.LUT R4, R6, 0xe, RZ, 0xfc, !PT ;  /* 0x0000000e06047812 */ /* 0x000fe400078efcff */
[----:B----4-:R-:W-:Y:S02]  /*499e0*/  PRMT R0, RZ, 0x7610, R0 ;  /* 0x00007610ff007816 */ /* 0x010fe40000000000 */
[----:B------:R-:W-:Y:S01]  /*499f0*/  ISETP.GE.AND P2, PT, R4, UR11, PT ;  /* 0x0000000b04007c0c */ /* 0x000fe2000bf46270 */
[----:B---3--:R-:W-:Y:S02]  /*49a00*/  @!P3 IMAD.MOV.U32 R4, RZ, RZ, R15 ;  /* 0x000000ffff04b224 */ /* 0x008fe400078e000f */
[----:B------:R-:W3:Y:S04]  /*49a10*/  LDL R15, [R1+0x3200] ;  /* 0x00320000010f7983 */ /* 0x000ee80000100800 */
[----:B--2---:R-:W2:Y:S04]  /*49a20*/  @!P3 LDG.E.U16 R0, desc[UR8][R4.64] ;  /* 0x000000080400b981 */ /* 0x004ea8000c1e1500 */
[----:B------:R-:W4:Y:S04]  /*49a30*/  LDL R4, [R1+0x31d0] ;  /* 0x0031d00001047983 */ /* 0x000f280000100800 */
[----:B--2---:R0:W-:Y:S04]  /*49a40*/  STL [R1+0x2b0], R0 ;  /* 0x0002b00001007387 */ /* 0x0041e80000100800 */
[----:B------:R-:W4:Y:S01]  /*49a50*/  LDL R5, [R1+0x31e8] ;  /* 0x0031e80001057983 */ /* 0x000f220000100800 */
[----:B------:R-:W-:Y:S01]  /*49a60*/  PRMT R14, RZ, 0x7610, R14 ;  /* 0x00007610ff0e7816 */ /* 0x000fe2000000000e */
[----:B------:R-:W1:Y:S01]  /*49a70*/  S2R R6, SR_TID.X ;  /* 0x0000000000067919 */ /* 0x000e620000002100 */
[----:B----4-:R-:W-:-:S04]  /*49a80*/  @!P0 LOP3.LUT R5, R5, R4, RZ, 0x3c, !PT ;  /* 0x0000000405058212 */ /* 0x010fc800078e3cff */
[----:B------:R-:W-:-:S04]  /*49a90*/  @!P0 LOP3.LUT R4, R5, R4, RZ, 0x3c, !PT ;  /* 0x0000000405048212 */ /* 0x000fc800078e3cff */
[----:B------:R-:W-:-:S05]  /*49aa0*/  @!P0 LOP3.LUT R5, R5, R4, RZ, 0x3c, !PT ;  /* 0x0000000405058212 */ /* 0x000fca00078e3cff */
[----:B------:R-:W2:Y:S01]  /*49ab0*/  @!P0 LDG.E.U16 R14, desc[UR8][R4.64] ;  /* 0x00000008040e8981 */ /* 0x000ea2000c1e1500 */
[----:B-1----:R-:W-:-:S04]  /*49ac0*/  SHF.R.U32.HI R6, RZ, 0x5, R6 ;  /* 0x00000005ff067819 */ /* 0x002fc80000011606 */
[----:B------:R-:W-:-:S04]  /*49ad0*/  SGXT.U32 R6, R6, 0x1 ;  /* 0x000000010606781a */ /* 0x000fc80000000000 */
[----:B0-----:R-:W-:-:S04]  /*49ae0*/  LOP3.LUT R0, R6, 0x10, RZ, 0xfc, !PT ;  /* 0x0000001006007812 */ /* 0x001fc800078efcff */
[----:B------:R-:W-:Y:S02]  /*49af0*/  ISETP.GE.AND P3, PT, R0, UR11, PT ;  /* 0x0000000b00007c0c */ /* 0x000fe4000bf66270 */
[----:B------:R-:W4:Y:S04]  /*49b00*/  LDL.LU R0, [R1+0x46c8] ;  /* 0x0046c80001007983 */ /* 0x000f280000300800 */
[----:B------:R-:W3:Y:S04]  /*49b10*/  LDL R4, [R1+0x31d4] ;  /* 0x0031d40001047983 */ /* 0x000ee80000100800 */
[----:B--2---:R0:W-:Y:S04]  /*49b20*/  STL [R1+0x2ac], R14 ;  /* 0x0002ac0e01007387 */ /* 0x0041e80000100800 */
[----:B------:R-:W3:Y:S01]  /*49b30*/  LDL R5, [R1+0x31e4] ;  /* 0x0031e40001057983 */ /* 0x000ee20000100800 */
[----:B------:R-:W-:Y:S01]  /*49b40*/  PRMT R29, RZ, 0x7610, R29 ;  /* 0x00007610ff1d7816 */ /* 0x000fe2000000001d */
[----:B------:R-:W1:Y:S01]  /*49b50*/  S2R R6, SR_TID.X ;  /* 0x0000000000067919 */ /* 0x000e620000002100 */
[----:B---3--:R-:W-:-:S04]  /*49b60*/  @!P1 LOP3.LUT R5, R5, R4, RZ, 0x3c, !PT ;  /* 0x0000000405059212 */ /* 0x008fc800078e3cff */
[----:B------:R-:W-:-:S04]  /*49b70*/  @!P1 LOP3.LUT R4, R5, R4, RZ, 0x3c, !PT ;  /* 0x0000000405049212 */ /* 0x000fc800078e3cff */
[----:B------:R-:W-:-:S05]  /*49b80*/  @!P1 LOP3.LUT R5, R5, R4, RZ, 0x3c, !PT ;  /* 0x0000000405059212 */ /* 0x000fca00078e3cff */
[----:B------:R-:W2:Y:S01]  /*49b90*/  @!P1 LDG.E.U16 R29, desc[UR8][R4.64] ;  /* 0x00000008041d9981 */ /* 0x000ea2000c1e1500 */
[----:B-1----:R-:W-:-:S04]  /*49ba0*/  SHF.R.U32.HI R6, RZ, 0x5, R6 ;  /* 0x00000005ff067819 */ /* 0x002fc80000011606 */
[----:B------:R-:W-:-:S04]  /*49bb0*/  SGXT.U32 R6, R6, 0x1 ;  /* 0x000000010606781a */ /* 0x000fc80000000000 */
[----:B0-----:R-:W-:-:S04]  /*49bc0*/  LOP3.LUT R14, R6, 0x12, RZ, 0xfc, !PT ;  /* 0x00000012060e7812 */ /* 0x001fc800078efcff */
[----:B------:R-:W-:Y:S02]  /*49bd0*/  ISETP.GE.AND P0, PT, R14, UR11, PT ;  /* 0x0000000b0e007c0c */ /* 0x000fe4000bf06270 */
[----:B------:R-:W3:Y:S04]  /*49be0*/  LDL.LU R14, [R1+0x46c4] ;  /* 0x0046c400010e7983 */ /* 0x000ee80000300800 */
[----:B--2---:R0:W-:Y:S04]  /*49bf0*/  STL [R1+0x2a8], R29 ;  /* 0x0002a81d01007387 */ /* 0x0041e80000100800 */
[----:B------:R-:W2:Y:S04]  /*49c00*/  LDL R4, [R1+0x31d8] ;  /* 0x0031d80001047983 */ /* 0x000ea80000100800 */
[----:B------:R-:W2:Y:S01]  /*49c10*/  LDL R5, [R1+0x31e0] ;  /* 0x0031e00001057983 */ /* 0x000ea20000100800 */
[----:B----4-:R-:W-:Y:S01]  /*49c20*/  PRMT R0, RZ, 0x7610, R0 ;  /* 0x00007610ff007816 */ /* 0x010fe20000000000 */
        /* <DEDUP_REMOVED lines=9> */
[----:B------:R-:W4:Y:S01]  /*49cc0*/  LDL.LU R29, [R1+0x46c0] ;  /* 0x0046c000011d7983 */ /* 0x000f220000300800 */
[----:B------:R-:W-:-:S03]  /*49cd0*/  SHF.R.U32.HI R6, RZ, 0x5, R6 ;  /* 0x00000005ff067819 */ /* 0x000fc60000011606 */
[----:B--2---:R0:W-:Y:S04]  /*49ce0*/  STL [R1+0x2a4], R0 ;  /* 0x0002a40001007387 */ /* 0x0041e80000100800 */
[----:B0-----:R-:W2:Y:S04]  /*49cf0*/  LDL.LU R0, [R1+0x46bc] ;  /* 0x0046bc0001007983 */ /* 0x001ea80000300800 */
[----:B------:R-:W2:Y:S01]  /*49d00*/  LDL R5, [R1+0x31dc] ;  /* 0x0031dc0001057983 */ /* 0x000ea20000100800 */
[----:B------:R-:W-:-:S04]  /*49d10*/  SGXT.U32 R6, R6, 0x1 ;  /* 0x000000010606781a */ /* 0x000fc80000000000 */
[----:B------:R-:W-:Y:S02]  /*49d20*/  LOP3.LUT R4, R6, 0x16, RZ, 0xfc, !PT ;  /* 0x0000001606047812 */ /* 0x000fe400078efcff */
[----:B---3--:R-:W-:Y:S02]  /*49d30*/  PRMT R14, RZ, 0x7610, R14 ;  /* 0x00007610ff0e7816 */ /* 0x008fe4000000000e */
[----:B------:R-:W-:Y:S01]  /*49d40*/  ISETP.GE.AND P2, PT, R4, UR11, PT ;  /* 0x0000000b04007c0c */ /* 0x000fe2000bf46270 */
[----:B------:R-:W-:Y:S02]  /*49d50*/  @!P3 IMAD.MOV.U32 R4, RZ, RZ, R15 ;  /* 0x000000ffff04b224 */ /* 0x000fe400078e000f */
[----:B------:R-:W3:Y:S04]  /*49d60*/  LDL R15, [R1+0x3214] ;  /* 0x00321400010f7983 */ /* 0x000ee80000100800 */
[----:B--2---:R-:W2:Y:S04]  /*49d70*/  @!P3 LDG.E.U16 R14, desc[UR8][R4.64] ;  /* 0x00000008040eb981 */ /* 0x004ea8000c1e1500 */
        /* <DEDUP_REMOVED lines=14> */
[----:B------:R-:W3:Y:S04]  /*49e60*/  LDL R4, [R1+0x31f0] ;  /* 0x0031f00001047983 */ /* 0x000ee80000100800 */
[----:B--2---:R0:W-:Y:S04]  /*49e70*/  STL [R1+0x29c], R0 ;  /* 0x00029c0001007387 */ /* 0x0041e80000100800 */
[----:B------:R-:W3:Y:S01]  /*49e80*/  LDL R5, [R1+0x31f8] ;  /* 0x0031f80001057983 */ /* 0x000ee20000100800 */
[----:B----4-:R-:W-:Y:S01]  /*49e90*/  PRMT R29, RZ, 0x7610, R29 ;  /* 0x00007610ff1d7816 */ /* 0x010fe2000000001d */
        /* <DEDUP_REMOVED lines=394> */
[----:B------:R-:W4:Y:S04]  /*4b740*/  LDL.LU R29, [R1+0x4640] ;  /* 0x00464000011d7983 */ /* 0x000f280000300800 */
[----:B--2---:R0:W-:Y:S04]  /*4b750*/  STL [R1+0x224], R0 ;  /* 0x0002240001007387 */ /* 0x0041e80000100800 */
[----:B0-----:R-:W2:Y:S04]  /*4b760*/  LDL.LU R0, [R1+0x463c] ;  /* 0x00463c0001007983 */ /* 0x001ea80000300800 */
[----:B------:R-:W2:Y:S01]  /*4b770*/  LDL R5, [R1+0x32e0] ;  /* 0x0032e00001057983 */ /* 0x000ea20000100800 */
[----:B---3--:R-:W-:Y:S01]  /*4b780*/  PRMT R14, RZ, 0x7610, R14 ;  /* 0x00007610ff0e7816 */ /* 0x008fe2000000000e */
[----:B------:R-:W-:-:S05]  /*4b790*/  @!P3 IMAD.MOV.U32 R4, RZ, RZ, R15 ;  /* 0x000000ffff04b224 */ /* 0x000fca00078e000f */
[----:B--2---:R-:W2:Y:S04]  /*4b7a0*/  @!P3 LDG.E.U16 R14, desc[UR8][R4.64] ;  /* 0x00000008040eb981 */ /* 0x004ea8000c1e1500 */
[----:B------:R-:W3:Y:S04]  /*4b7b0*/  LDL R4, [R1+0x32e4] ;  /* 0x0032e40001047983 */ /* 0x000ee80000100800 */
[----:B--2---:R0:W-:Y:S04]  /*4b7c0*/  STL [R1+0x220], R14 ;  /* 0x0002200e01007387 */ /* 0x0041e80000100800 */
[----:B------:R-:W3:Y:S01]  /*4b7d0*/  LDL R5, [R1+0x3300] ;  /* 0x0033000001057983 */ /* 0x000ee20000100800 */
[----:B------:R-:W-:-:S02]  /*4b7e0*/  PRMT R0, RZ, 0x7610, R0 ;  /* 0x00007610ff007816 */ /* 0x000fc40000000000 */
[----:B------:R-:W-:Y:S01]  /*4b7f0*/  SHF.R.U32.HI R6, RZ, 0x5, R6 ;  /* 0x00000005ff067819 */ /* 0x000fe20000011606 */
[----:B------:R-:W2:Y:S03]  /*4b800*/  LDL R15, [R1+0x332c] ;  /* 0x00332c00010f7983 */ /* 0x000ea60000100800 */
[----:B------:R-:W-:-:S04]  /*4b810*/  SGXT.U32 R6, R6, 0x1 ;  /* 0x000000010606781a */ /* 0x000fc80000000000 */
[----:B------:R-:W-:-:S04]  /*4b820*/  LOP3.LUT R6, R6, 0x56, RZ, 0xfc, !PT ;  /* 0x0000005606067812 */ /* 0x000fc800078efcff */
[----:B------:R-:W-:Y:S02]  /*4b830*/  ISETP.GE.AND P2, PT, R6, UR11, PT ;  /* 0x0000000b06007c0c */ /* 0x000fe4000bf46270 */
[----:B------:R-:W0:Y:S01]  /*4b840*/  S2R R6, SR_TID.X ;  /* 0x0000000000067919 */ /* 0x000e220000002100 */
[----:B---3--:R-:W-:-:S04]  /*4b850*/  @!P0 LOP3.LUT R5, R5, R4, RZ, 0x3c, !PT ;  /* 0x0000000405058212 */ /* 0x008fc800078e3cff */
[----:B------:R-:W-:-:S04]  /*4b860*/  @!P0 LOP3.LUT R4, R5, R4, RZ, 0x3c, !PT ;  /* 0x0000000405048212 */ /* 0x000fc800078e3cff */
[----:B------:R-:W-:-:S05]  /*4b870*/  @!P0 LOP3.LUT R5, R5, R4, RZ, 0x3c, !PT ;  /* 0x0000000405058212 */ /* 0x000fca00078e3cff */
[----:B------:R-:W3:Y:S01]  /*4b880*/  @!P0 LDG.E.U16 R0, desc[UR8][R4.64] ;  /* 0x0000000804008981 */ /* 0x000ee2000c1e1500 */
[----:B0-----:R-:W-:-:S04]  /*4b890*/  SHF.R.U32.HI R14, RZ, 0x5, R6 ;  /* 0x00000005ff0e7819 */ /* 0x001fc80000011606 */
[----:B------:R-:W-:-:S04]  /*4b8a0*/  SGXT.U32 R14, R14, 0x1 ;  /* 0x000000010e0e781a */ /* 0x000fc80000000000 */
[----:B------:R-:W-:-:S04]  /*4b8b0*/  LOP3.LUT R14, R14, 0x58, RZ, 0xfc, !PT ;  /* 0x000000580e0e7812 */ /* 0x000fc800078efcff */
[----:B------:R-:W-:Y:S02]  /*4b8c0*/  ISETP.GE.AND P3, PT, R14, UR11, PT ;  /* 0x0000000b0e007c0c */ /* 0x000fe4000bf66270 */
[----:B------:R-:W2:Y:S04]  /*4b8d0*/  LDL.LU R14, [R1+0x4638] ;  /* 0x00463800010e7983 */ /* 0x000ea80000300800 */
[----:B---3--:R0:W-:Y:S04]  /*4b8e0*/  STL [R1+0x21c], R0 ;  /* 0x00021c0001007387 */ /* 0x0081e80000100800 */
[----:B------:R-:W3:Y:S04]  /*4b8f0*/  LDL R4, [R1+0x32f4] ;  /* 0x0032f40001047983 */ /* 0x000ee80000100800 */
[----:B------:R-:W3:Y:S01]  /*4b900*/  LDL R5, [R1+0x32fc] ;  /* 0x0032fc0001057983 */ /* 0x000ee20000100800 */
[----:B----4-:R-:W-:-:S02]  /*4b910*/  PRMT R29, RZ, 0x7610, R29 ;  /* 0x00007610ff1d7816 */ /* 0x010fc4000000001d */
[----:B------:R-:W-:Y:S02]  /*4b920*/  SHF.R.U32.HI R6, RZ, 0x5, R6 ;  /* 0x00000005ff067819 */ /* 0x000fe40000011606 */
[----:B---3--:R-:W-:-:S04]  /*4b930*/  @!P1 LOP3.LUT R5, R5, R4, RZ, 0x3c, !PT ;  /* 0x0000000405059212 */ /* 0x008fc800078e3cff */
[----:B------:R-:W-:-:S04]  /*4b940*/  @!P1 LOP3.LUT R4, R5, R4, RZ, 0x3c, !PT ;  /* 0x0000000405049212 */ /* 0x000fc800078e3cff */
[----:B------:R-:W-:-:S05]  /*4b950*/  @!P1 LOP3.LUT R5, R5, R4, RZ, 0x3c, !PT ;  /* 0x0000000405059212 */ /* 0x000fca00078e3cff */
[----:B------:R-:W3:Y:S01]  /*4b960*/  @!P1 LDG.E.U16 R29, desc[UR8][R4.64] ;  /* 0x00000008041d9981 */ /* 0x000ee2000c1e1500 */
[----:B------:R-:W-:-:S04]  /*4b970*/  SGXT.U32 R6, R6, 0x1 ;  /* 0x000000010606781a */ /* 0x000fc80000000000 */
[----:B0-----:R-:W-:-:S04]  /*4b980*/  LOP3.LUT R0, R6, 0x5a, RZ, 0xfc, !PT ;  /* 0x0000005a06007812 */ /* 0x001fc800078efcff */
[----:B------:R-:W-:Y:S02]  /*4b990*/  ISETP.GE.AND P4, PT, R0, UR11, PT ;  /* 0x0000000b00007c0c */ /* 0x000fe4000bf86270 */
[----:B------:R-:W4:Y:S04]  /*4b9a0*/  LDL.LU R0, [R1+0x4634] ;  /* 0x0046340001007983 */ /* 0x000f280000300800 */
[----:B------:R-:W4:Y:S04]  /*4b9b0*/  LDL R4, [R1+0x32f8] ;  /* 0x0032f80001047983 */ /* 0x000f280000100800 */
[----:B---3--:R0:W-:Y:S04]  /*4b9c0*/  STL [R1+0x218], R29 ;  /* 0x0002181d01007387 */ /* 0x0081e80000100800 */
[----:B------:R-:W4:Y:S01]  /*4b9d0*/  LDL R5, [R1+0x3324] ;  /* 0x0033240001057983 */ /* 0x000f220000100800 */
[----:B--2---:R-:W-:Y:S01]  /*4b9e0*/  PRMT R14, RZ, 0x7610, R14 ;  /* 0x00007610ff0e7816 */ /* 0x004fe2000000000e */
        /* <DEDUP_REMOVED lines=9> */
[----:B------:R-:W3:Y:S01]  /*4ba80*/  LDL.LU R29, [R1+0x4630] ;  /* 0x00463000011d7983 */ /* 0x000ee20000300800 */
[----:B------:R-:W0:Y:S03]  /*4ba90*/  S2R R6, SR_TID.X ;  /* 0x0000000000067919 */ /* 0x000e260000002100 */
[----:B--2---:R1:W-:Y:S04]  /*4baa0*/  STL [R1+0x214], R14 ;  /* 0x0002140e01007387 */ /* 0x0043e80000100800 */
[----:B-1----:R-:W2:Y:S04]  /*4bab0*/  LDL.LU R14, [R1+0x462c] ;  /* 0x00462c00010e7983 */ /* 0x002ea80000300800 */
[----:B------:R-:W4:Y:S01]  /*4bac0*/  LDL R5, [R1+0x3308] ;  /* 0x0033080001057983 */ /* 0x000f220000100800 */
[----:B0-----:R-:W-:-:S04]  /*4bad0*/  SHF.R.U32.HI R4, RZ, 0x5, R6 ;  /* 0x00000005ff047819 */ /* 0x001fc80000011606 */
[----:B------:R-:W-:-:S04]  /*4bae0*/  SGXT.U32 R4, R4, 0x1 ;  /* 0x000000010404781a */ /* 0x000fc80000000000 */
[----:B------:R-:W-:Y:S02]  /*4baf0*/  LOP3.LUT R4, R4, 0x5e, RZ, 0xfc, !PT ;  /* 0x0000005e04047812 */ /* 0x000fe400078efcff */
[----:B------:R-:W-:Y:S02]  /*4bb00*/  PRMT R0, RZ, 0x7610, R0 ;  /* 0x00007610ff007816 */ /* 0x000fe40000000000 */
[----:B------:R-:W-:Y:S01]  /*4bb10*/  ISETP.GE.AND P1, PT, R4, UR11, PT ;  /* 0x0000000b04007c0c */ /* 0x000fe2000bf26270 */
[----:B------:R-:W-:-:S05]  /*4bb20*/  @!P3 IMAD.MOV.U32 R4, RZ, RZ, R15 ;  /* 0x000000ffff04b224 */ /* 0x000fca00078e000f */
[----:B----4-:R-:W4:Y:S04]  /*4bb30*/  @!P3 LDG.E.U16 R0, desc[UR8][R4.64] ;  /* 0x000000080400b981 */ /* 0x010f28000c1e1500 */
[----:B----4-:R0:W-:Y:S04]  /*4bb40*/  STL [R1+0x210], R0 ;  /* 0x0002100001007387 */ /* 0x0101e80000100800 */
[----:B0-----:R-:W4:Y:S04]  /*4bb50*/  LDL.LU R0, [R1+0x4628] ;  /* 0x0046280001007983 */ /* 0x001f280000300800 */
[----:B------:R-:W3:Y:S04]  /*4bb60*/  LDL R4, [R1+0x330c] ;  /* 0x00330c0001047983 */ /* 0x000ee80000100800 */
[----:B------:R-:W3:Y:S01]  /*4bb70*/  LDL R5, [R1+0x3334] ;  /* 0x0033340001057983 */ /* 0x000ee20000100800 */
[----:B------:R-:W-:-:S04]  /*4bb80*/  SHF.R.U32.HI R6, RZ, 0x5, R6 ;  /* 0x00000005ff067819 */ /* 0x000fc80000011606 */
[----:B------:R-:W-:Y:S02]  /*4bb90*/  SGXT.U32 R6, R6, 0x1 ;  /* 0x000000010606781a */ /* 0x000fe40000000000 */
[----:B--2---:R-:W-:Y:S02]  /*4bba0*/  PRMT R14, RZ, 0x7610, R14 ;  /* 0x00007610ff0e7816 */ /* 0x004fe4000000000e */
[----:B------:R-:W-:-:S04]  /*4bbb0*/  LOP3.LUT R6, R6, 0x60, RZ, 0xfc, !PT ;  /* 0x0000006006067812 */ /* 0x000fc800078efcff */
[----:B------:R-:W-:Y:S02]  /*4bbc0*/  ISETP.GE.AND P2, PT, R6, UR11, PT ;  /* 0x0000000b06007c0c */ /* 0x000fe4000bf46270 */
[----:B------:R-:W2:Y:S01]  /*4bbd0*/  LDL.LU R6, [R1+0x4624] ;  /* 0x0046240001067983 */ /* 0x000ea20000300800 */
[----:B---3--:R-:W-:-:S04]  /*4bbe0*/  @!P4 LOP3.LUT R5, R5, R4, RZ, 0x3c, !PT ;  /* 0x000000040505c212 */ /* 0x008fc800078e3cff */
[----:B------:R-:W-:-:S04]  /*4bbf0*/  @!P4 LOP3.LUT R4, R5, R4, RZ, 0x3c, !PT ;  /* 0x000000040504c212 */ /* 0x000fc800078e3cff */
[----:B------:R-:W-:-:S05]  /*4bc00*/  @!P4 LOP3.LUT R5, R5, R4, RZ, 0x3c, !PT ;  /* 0x000000040505c212 */ /* 0x000fca00078e3cff */
[----:B------:R0:W3:Y:S04]  /*4bc10*/  @!P4 LDG.E.U16 R14, desc[UR8][R4.64] ;  /* 0x00000008040ec981 */ /* 0x0000e8000c1e1500 */
[----:B------:R-:W0:Y:S04]  /*4bc20*/  LDL R4, [R1+0x3310] ;  /* 0x0033100001047983 */ /* 0x000e280000100800 */
[----:B------:R-:W0:Y:S01]  /*4bc30*/  LDL R5, [R1+0x333c] ;  /* 0x00333c0001057983 */ /* 0x000e220000100800 */
[----:B--2---:R-:W-:Y:S01]  /*4bc40*/  PRMT R6, RZ, 0x7610, R6 ;  /* 0x00007610ff067816 */ /* 0x004fe20000000006 */
[----:B------:R-:W1:Y:S01]  /*4bc50*/  S2R R15, SR_TID.X ;  /* 0x00000000000f7919 */ /* 0x000e620000002100 */
[----:B0-----:R-:W-:-:S04]  /*4bc60*/  @!P0 LOP3.LUT R5, R5, R4, RZ, 0x3c, !PT ;  /* 0x0000000405058212 */ /* 0x001fc800078e3cff */
[----:B------:R-:W-:-:S04]  /*4bc70*/  @!P0 LOP3.LUT R4, R5, R4, RZ, 0x3c, !PT ;  /* 0x0000000405048212 */ /* 0x000fc800078e3cff */
[----:B------:R-:W-:-:S05]  /*4bc80*/  @!P0 LOP3.LUT R5, R5, R4, RZ, 0x3c, !PT ;  /* 0x0000000405058212 */ /* 0x000fca00078e3cff */
[----:B------:R-:W2:Y:S01]  /*4bc90*/  @!P0 LDG.E.U16 R6, desc[UR8][R4.64] ;  /* 0x0000000804068981 */ /* 0x000ea2000c1e1500 */
[----:B-1----:R-:W-:-:S04]  /*4bca0*/  SHF.R.U32.HI R15, RZ, 0x5, R15 ;  /* 0x00000005ff0f7819 */ /* 0x002fc8000001160f */
[----:B------:R-:W-:Y:S01]  /*4bcb0*/  SGXT.U32 R15, R15, 0x1 ;  /* 0x000000010f0f781a */ /* 0x000fe20000000000 */
[----:B---3--:R0:W-:Y:S03]  /*4bcc0*/  STL [R1+0x20c], R14 ;  /* 0x00020c0e01007387 */ /* 0x0081e60000100800 */
[C---:B0-----:R-:W-:Y:S02]  /*4bcd0*/  LOP3.LUT R14, R15.reuse, 0x62, RZ, 0xfc, !PT ;  /* 0x000000620f0e7812 */ /* 0x041fe400078efcff */
[----:B------:R-:W-:Y:S02]  /*4bce0*/  LOP3.LUT R15, R15, 0x64, RZ, 0xfc, !PT ;  /* 0x000000640f0f7812 */ /* 0x000fe400078efcff */
[----:B------:R-:W-:Y:S02]  /*4bcf0*/  ISETP.GE.AND P3, PT, R14, UR11, PT ;  /* 0x0000000b0e007c0c */ /* 0x000fe4000bf66270 */
[----:B------:R-:W3:Y:S01]  /*4bd00*/  LDL.LU R14, [R1+0x4620] ;  /* 0x00462000010e7983 */ /* 0x000ee20000300800 */
[----:B------:R-:W-:-:S03]  /*4bd10*/  ISETP.GE.AND P4, PT, R15, UR11, PT ;  /* 0x0000000b0f007c0c */ /* 0x000fc6000bf86270 */
[----:B------:R-:W3:Y:S04]  /*4bd20*/  LDL R15, [R1+0x335c] ;  /* 0x00335c00010f7983 */ /* 0x000ee80000100800 */
[----:B--2---:R0:W-:Y:S04]  /*4bd30*/  STL [R1+0x208], R6 ;  /* 0x0002080601007387 */ /* 0x0041e80000100800 */
[----:B------:R-:W2:Y:S04]  /*4bd40*/  LDL R4, [R1+0x3314] ;  /* 0x0033140001047983 */ /* 0x000ea80000100800 */
[----:B------:R-:W2:Y:S01]  /*4bd50*/  LDL R5, [R1+0x3344] ;  /* 0x0033440001057983 */ /* 0x000ea20000100800 */
[----:B----4-:R-:W-:-:S02]  /*4bd60*/  PRMT R0, RZ, 0x7610, R0 ;  /* 0x00007610ff007816 */ /* 0x010fc40000000000 */
[----:B--2---:R-:W-:-:S04]  /*4bd70*/  @!P1 LOP3.LUT R5, R5, R4, RZ, 0x3c, !PT ;  /* 0x0000000405059212 */ /* 0x004fc800078e3cff */
[----:B------:R-:W-:-:S04]  /*4bd80*/  @!P1 LOP3.LUT R4, R5, R4, RZ, 0x3c, !PT ;  /* 0x0000000405049212 */ /* 0x000fc800078e3cff */
[----:B------:R-:W-:-:S05]  /*4bd90*/  @!P1 LOP3.LUT R5, R5, R4, RZ, 0x3c, !PT ;  /* 0x0000000405059212 */ /* 0x000fca00078e3cff */
[----:B------:R-:W2:Y:S04]  /*4bda0*/  @!P1 LDG.E.U16 R0, desc[UR8][R4.64] ;  /* 0x0000000804009981 */ /* 0x000ea8000c1e1500 */
[----:B------:R-:W4:Y:S01]  /*4bdb0*/  LDL R4, [R1+0x3318] ;  /* 0x0033180001047983 */ /* 0x000f220000100800 */
[----:B0-----:R-:W0:Y:S03]  /*4bdc0*/  S2R R6, SR_TID.X ;  /* 0x0000000000067919 */ /* 0x001e260000002100 */
[----:B--2---:R-:W-:Y:S04]  /*4bdd0*/  STL [R1+0x204], R0 ;  /* 0x0002040001007387 */ /* 0x004fe80000100800 */
[----:B------:R-:W4:Y:S01]  /*4bde0*/  LDL R5, [R1+0x334c] ;  /* 0x00334c0001057983 */ /* 0x000f220000100800 */
[----:B0-----:R-:W-:-:S04]  /*4bdf0*/  SHF.R.U32.HI R6, RZ, 0x5, R6 ;  /* 0x00000005ff067819 */ /* 0x001fc80000011606 */
[----:B------:R-:W-:Y:S02]  /*4be00*/  SGXT.U32 R6, R6, 0x1 ;  /* 0x000000010606781a */ /* 0x000fe40000000000 */
[----:B------:R-:W-:Y:S02]  /*4be10*/  PRMT R28, RZ, 0x7610, R28 ;  /* 0x00007610ff1c7816 */ /* 0x000fe4000000001c */
[----:B------:R-:W-:-:S04]  /*4be20*/  LOP3.LUT R6, R6, 0x66, RZ, 0xfc, !PT ;  /* 0x0000006606067812 */ /* 0x000fc800078efcff */
[----:B------:R-:W-:Y:S02]  /*4be30*/  ISETP.GE.AND P0, PT, R6, UR11, PT ;  /* 0x0000000b06007c0c */ /* 0x000fe4000bf06270 */
[----:B------:R-:W2:Y:S01]  /*4be40*/  LDL.LU R6, [R1+0x461c] ;  /* 0x00461c0001067983 */ /* 0x000ea20000300800 */
[----:B----4-:R-:W-:-:S04]  /*4be50*/  @!P2 LOP3.LUT R5, R5, R4, RZ, 0x3c, !PT ;  /* 0x000000040505a212 */ /* 0x010fc800078e3cff */
[----:B------:R-:W-:-:S04]  /*4be60*/  @!P2 LOP3.LUT R4, R5, R4, RZ, 0x3c, !PT ;  /* 0x000000040504a212 */ /* 0x000fc800078e3cff */
[----:B------:R-:W-:-:S05]  /*4be70*/  @!P2 LOP3.LUT R5, R5, R4, RZ, 0x3c, !PT ;  /* 0x000000040505a212 */ /* 0x000fca00078e3cff */
[----:B------:R0:W4:Y:S04]  /*4be80*/  @!P2 LDG.E.U16 R28, desc[UR8][R4.64] ;  /* 0x00000008041ca981 */ /* 0x000128000c1e1500 */
[----:B------:R-:W0:Y:S04]  /*4be90*/  LDL R4, [R1+0x3320] ;  /* 0x0033200001047983 */ /* 0x000e280000100800 */
[----:B------:R-:W0:Y:S01]  /*4bea0*/  LDL R5, [R1+0x3354] ;  /* 0x0033540001057983 */ /* 0x000e220000100800 */
[----:B---3--:R-:W-:Y:S02]  /*4beb0*/  PRMT R14, RZ, 0x7610, R14 ;  /* 0x00007610ff0e7816 */ /* 0x008fe4000000000e */
[----:B0-----:R-:W-:-:S04]  /*4bec0*/  @!P3 LOP3.LUT R5, R5, R4, RZ, 0x3c, !PT ;  /* 0x000000040505b212 */ /* 0x001fc800078e3cff */
[----:B------:R-:W-:-:S04]  /*4bed0*/  @!P3 LOP3.LUT R4, R5, R4, RZ, 0x3c, !PT ;  /* 0x000000040504b212 */ /* 0x000fc800078e3cff */
[----:B------:R-:W-:-:S05]  /*4bee0*/  @!P3 LOP3.LUT R5, R5, R4, RZ, 0x3c, !PT ;  /* 0x000000040505b212 */ /* 0x000fca00078e3cff */
[----:B------:R-:W3:Y:S04]  /*4bef0*/  @!P3 LDG.E.U16 R14, desc[UR8][R4.64] ;  /* 0x00000008040eb981 */ /* 0x000ee8000c1e1500 */
[----:B----4-:R-:W-:Y:S04]  /*4bf00*/  STL [R1+0x4424], R28 ;  /* 0x0044241c01007387 */ /* 0x010fe80000100800 */
[----:B---3--:R0:W-:Y:S04]  /*4bf10*/  STL [R1+0x1fc], R14 ;  /* 0x0001fc0e01007387 */ /* 0x0081e80000100800 */
[----:B0-----:R-:W3:Y:S04]  /*4bf20*/  LDL.LU R14, [R1+0x4618] ;  /* 0x00461800010e7983 */ /* 0x001ee80000300800 */
[----:B------:R-:W4:Y:S01]  /*4bf30*/  LDL R5, [R1+0x3328] ;  /* 0x0033280001057983 */ /* 0x000f220000100800 */
[----:B--2---:R-:W-:Y:S01]  /*4bf40*/  PRMT R6, RZ, 0x7610, R6 ;  /* 0x00007610ff067816 */ /* 0x004fe20000000006 */
[----:B------:R-:W-:-:S02]  /*4bf50*/  @!P4 IMAD.MOV.U32 R4, RZ, RZ, R15 ;  /* 0x000000ffff04c224 */ /* 0x000fc400078e000f */
[----:B------:R-:W2:Y:S04]  /*4bf60*/  LDL R15, [R1+0x3374] ;  /* 0x00337400010f7983 */ /* 0x000ea80000100800 */
[----:B----4-:R-:W4:Y:S04]  /*4bf70*/  @!P4 LDG.E.U16 R6, desc[UR8][R4.64] ;  /* 0x000000080406c981 */ /* 0x010f28000c1e1500 */
[----:B----4-:R0:W-:Y:S04]  /*4bf80*/  STL [R1+0x1f8], R6 ;  /* 0x0001f80601007387 */ /* 0x0101e80000100800 */
[----:B------:R-:W4:Y:S04]  /*4bf90*/  LDL R4, [R1+0x3330] ;  /* 0x0033300001047983 */ /* 0x000f280000100800 */
[----:B------:R-:W4:Y:S01]  /*4bfa0*/  LDL R5, [R1+0x3364] ;  /* 0x0033640001057983 */ /* 0x000f220000100800 */
[----:B------:R-:W-:Y:S01]  /*4bfb0*/  PRMT R27, RZ, 0x7610, R27 ;  /* 0x00007610ff1b7816 */ /* 0x000fe2000000001b */
[----:B------:R-:W1:Y:S02]  /*4bfc0*/  S2R R0, SR_TID.X ;  /* 0x0000000000007919 */ /* 0x000e640000002100 */
[----:B-1----:R-:W-:-:S04]  /*4bfd0*/  SHF.R.U32.HI R0, RZ, 0x5, R0 ;  /* 0x00000005ff007819 */ /* 0x002fc80000011600 */
[----:B------:R-:W-:Y:S02]  /*4bfe0*/  SGXT.U32 R0, R0, 0x1 ;  /* 0x000000010000781a */ /* 0x000fe40000000000 */
[----:B----4-:R-:W-:-:S04]  /*4bff0*/  @!P0 LOP3.LUT R5, R5, R4, RZ, 0x3c, !PT ;  /* 0x0000000405058212 */ /* 0x010fc800078e3cff */
[----:B------:R-:W-:-:S04]  /*4c000*/  @!P0 LOP3.LUT R4, R5, R4, RZ, 0x3c, !PT ;  /* 0x0000000405048212 */ /* 0x000fc800078e3cff */
[----:B------:R-:W-:-:S05]  /*4c010*/  @!P0 LOP3.LUT R5, R5, R4, RZ, 0x3c, !PT ;  /* 0x0000000405058212 */ /* 0x000fca00078e3cff */
[----:B------:R-:W4:Y:S01]  /*4c020*/  @!P0 LDG.E.U16 R27, desc[UR8][R4.64] ;  /* 0x00000008041b8981 */ /* 0x000f22000c1e1500 */
[----:B------:R-:W-:-:S04]  /*4c030*/  LOP3.LUT R0, R0, 0x68, RZ, 0xfc, !PT ;  /* 0x0000006800007812 */ /* 0x000fc800078efcff */
[----:B------:R-:W-:Y:S02]  /*4c040*/  ISETP.GE.AND P1, PT, R0, UR11, PT ;  /* 0x0000000b00007c0c */ /* 0x000fe4000bf26270 */
[----:B------:R-:W1:Y:S02]  /*4c050*/  S2R R0, SR_TID.X ;  /* 0x0000000000007919 */ /* 0x000e640000002100 */
[----:B-1----:R-:W-:-:S04]  /*4c060*/  SHF.R.U32.HI R0, RZ, 0x5, R0 ;  /* 0x00000005ff007819 */ /* 0x002fc80000011600 */
[----:B------:R-:W-:-:S04]  /*4c070*/  SGXT.U32 R0, R0, 0x1 ;  /* 0x000000010000781a */ /* 0x000fc80000000000 */
[----:B0-----:R-:W-:-:S04]  /*4c080*/  LOP3.LUT R6, R0, 0x6a, RZ, 0xfc, !PT ;  /* 0x0000006a00067812 */ /* 0x001fc800078efcff */
[----:B------:R-:W-:Y:S02]  /*4c090*/  ISETP.GE.AND P2, PT, R6, UR11, PT ;  /* 0x0000000b06007c0c */ /* 0x000fe4000bf46270 */
[----:B------:R-:W2:Y:S04]  /*4c0a0*/  LDL.LU R6, [R1+0x4614] ;  /* 0x0046140001067983 */ /* 0x000ea80000300800 */
[----:B----4-:R0:W-:Y:S04]  /*4c0b0*/  STL [R1+0x1f4], R27 ;  /* 0x0001f41b01007387 */ /* 0x0101e80000100800 */
[----:B------:R-:W4:Y:S04]  /*4c0c0*/  LDL R4, [R1+0x3338] ;  /* 0x0033380001047983 */ /* 0x000f280000100800 */
[----:B------:R-:W4:Y:S01]  /*4c0d0*/  LDL R5, [R1+0x336c] ;  /* 0x00336c0001057983 */ /* 0x000f220000100800 */
[----:B------:R-:W-:-:S02]  /*4c0e0*/  PRMT R29, RZ, 0x7610, R29 ;  /* 0x00007610ff1d7816 */ /* 0x000fc4000000001d */
[----:B------:R-:W-:-:S04]  /*4c0f0*/  LOP3.LUT R0, R0, 0x6c, RZ, 0xfc, !PT ;  /* 0x0000006c00007812 */ /* 0x000fc800078efcff */
[----:B------:R-:W-:Y:S02]  /*4c100*/  ISETP.GE.AND P3, PT, R0, UR11, PT ;  /* 0x0000000b00007c0c */ /* 0x000fe4000bf66270 */
[----:B------:R-:W0:Y:S01]  /*4c110*/  S2R R0, SR_TID.X ;  /* 0x0000000000007919 */ /* 0x000e220000002100 */
[----:B----4-:R-:W-:-:S04]  /*4c120*/  @!P1 LOP3.LUT R5, R5, R4, RZ, 0x3c, !PT ;  /* 0x0000000405059212 */ /* 0x010fc800078e3cff */
[----:B------:R-:W-:-:S04]  /*4c130*/  @!P1 LOP3.LUT R4, R5, R4, RZ, 0x3c, !PT ;  /* 0x0000000405049212 */ /* 0x000fc800078e3cff */
[----:B------:R-:W-:-:S05]  /*4c140*/  @!P1 LOP3.LUT R5, R5, R4, RZ, 0x3c, !PT ;  /* 0x0000000405059212 */ /* 0x000fca00078e3cff */
[----:B------:R-:W4:Y:S01]  /*4c150*/  @!P1 LDG.E.U16 R29, desc[UR8][R4.64] ;  /* 0x00000008041d9981 */ /* 0x000f22000c1e1500 */
[----:B0-----:R-:W-:-:S04]  /*4c160*/  SHF.R.U32.HI R27, RZ, 0x5, R0 ;  /* 0x00000005ff1b7819 */ /* 0x001fc80000011600 */
[----:B------:R-:W-:-:S04]  /*4c170*/  SGXT.U32 R27, R27, 0x1 ;  /* 0x000000011b1b781a */ /* 0x000fc80000000000 */
[----:B------:R-:W-:-:S04]  /*4c180*/  LOP3.LUT R27, R27, 0x6e, RZ, 0xfc, !PT ;  /* 0x0000006e1b1b7812 */ /* 0x000fc800078efcff */
[----:B------:R-:W-:Y:S02]  /*4c190*/  ISETP.GE.AND P0, PT, R27, UR11, PT ;  /* 0x0000000b1b007c0c */ /* 0x000fe4000bf06270 */
[----:B------:R-:W2:Y:S01]  /*4c1a0*/  LDL.LU R27, [R1+0x4610] ;  /* 0x00461000011b7983 */ /* 0x000ea20000300800 */
[----:B------:R-:W-:-:S03]  /*4c1b0*/  SHF.R.U32.HI R0, RZ, 0x5, R0 ;  /* 0x00000005ff007819 */ /* 0x000fc60000011600 */
[----:B----4-:R0:W-:Y:S04]  /*4c1c0*/  STL [R1+0x1f0], R29 ;  /* 0x0001f01d01007387 */ /* 0x0101e80000100800 */
[----:B0-----:R-:W4:Y:S04]  /*4c1d0*/  LDL.LU R29, [R1+0x460c] ;  /* 0x00460c00011d7983 */ /* 0x001f280000300800 */
[----:B------:R-:W4:Y:S01]  /*4c1e0*/  LDL R5, [R1+0x3340] ;  /* 0x0033400001057983 */ /* 0x000f220000100800 */
[----:B------:R-:W-:-:S04]  /*4c1f0*/  SGXT.U32 R0, R0, 0x1 ;  /* 0x000000010000781a */ /* 0x000fc80000000000 */
[----:B------:R-:W-:Y:S02]  /*4c200*/  LOP3.LUT R4, R0, 0x70, RZ, 0xfc, !PT ;  /* 0x0000007000047812 */ /* 0x000fe400078efcff */
[----:B---3--:R-:W-:Y:S02]  /*4c210*/  PRMT R14, RZ, 0x7610, R14 ;  /* 0x00007610ff0e7816 */ /* 0x008fe4000000000e */
[----:B------:R-:W-:Y:S01]  /*4c220*/  ISETP.GE.AND P1, PT, R4, UR11, PT ;  /* 0x0000000b04007c0c */ /* 0x000fe2000bf26270 */
[----:B--2---:R-:W-:Y:S02]  /*4c230*/  @!P2 IMAD.MOV.U32 R4, RZ, RZ, R15 ;  /* 0x000000ffff04a224 */ /* 0x004fe400078e000f */
[----:B------:R-:W2:Y:S04]  /*4c240*/  LDL R15, [R1+0x33ac] ;  /* 0x0033ac00010f7983 */ /* 0x000ea80000100800 */
[----:B----4-:R-:W3:Y:S04]  /*4c250*/  @!P2 LDG.E.U16 R14, desc[UR8][R4.64] ;  /* 0x00000008040ea981 */ /* 0x010ee8000c1e1500 */
[----:B---3--:R0:W-:Y:S04]  /*4c260*/  STL [R1+0x1ec], R14 ;  /* 0x0001ec0e01007387 */ /* 0x0081e80000100800 */
[----:B------:R-:W3:Y:S04]  /*4c270*/  LDL R4, [R1+0x3348] ;  /* 0x0033480001047983 */ /* 0x000ee80000100800 */
[----:B------:R-:W3:Y:S01]  /*4c280*/  LDL R5, [R1+0x337c] ;  /* 0x00337c0001057983 */ /* 0x000ee20000100800 */
[----:B------:R-:W-:Y:S01]  /*4c290*/  PRMT R29, RZ, 0x7610, R29 ;  /* 0x00007610ff1d7816 */ /* 0x000fe2000000001d */
[----:B------:R-:W1:Y:S01]  /*4c2a0*/  S2R R0, SR_TID.X ;  /* 0x0000000000007919 */ /* 0x000e620000002100 */
[----:B---3--:R-:W-:-:S04]  /*4c2b0*/  @!P3 LOP3.LUT R5, R5, R4, RZ, 0x3c, !PT ;  /* 0x000000040505b212 */ /* 0x008fc800078e3cff */
[----:B------:R-:W-:-:S04]  /*4c2c0*/  @!P3 LOP3.LUT R4, R5, R4, RZ, 0x3c, !PT ;  /* 0x000000040504b212 */ /* 0x000fc800078e3cff */
[----:B------:R-:W-:-:S05]  /*4c2d0*/  @!P3 LOP3.LUT R5, R5, R4, RZ, 0x3c, !PT ;  /* 0x000000040505b212 */ /* 0x000fca00078e3cff */
[----:B------:R-:W3:Y:S01]  /*4c2e0*/  @!P3 LDG.E.U16 R29, desc[UR8][R4.64] ;  /* 0x00000008041db981 */ /* 0x000ee2000c1e1500 */
[----:B-1----:R-:W-:-:S04]  /*4c2f0*/  SHF.R.U32.HI R0, RZ, 0x5, R0 ;  /* 0x00000005ff007819 */ /* 0x002fc80000011600 */
[----:B------:R-:W-:-:S04]  /*4c300*/  SGXT.U32 R0, R0, 0x1 ;  /* 0x000000010000781a */ /* 0x000fc80000000000 */
[----:B0-----:R-:W-:-:S04]  /*4c310*/  LOP3.LUT R14, R0, 0x72, RZ, 0xfc, !PT ;  /* 0x00000072000e7812 */ /* 0x001fc800078efcff */
[----:B------:R-:W-:Y:S02]  /*4c320*/  ISETP.GE.AND P2, PT, R14, UR11, PT ;  /* 0x0000000b0e007c0c */ /* 0x000fe4000bf46270 */
[----:B------:R-:W4:Y:S04]  /*4c330*/  LDL.LU R14, [R1+0x4608] ;  /* 0x00460800010e7983 */ /* 0x000f280000300800 */
[----:B------:R-:W2:Y:S01]  /*4c340*/  LDL R4, [R1+0x3350] ;  /* 0x0033500001047983 */ /* 0x000ea20000100800 */
[----:B------:R-:W0:Y:S03]  /*4c350*/  S2R R0, SR_TID.X ;  /* 0x0000000000007919 */ /* 0x000e260000002100 */
[----:B---3--:R1:W-:Y:S04]  /*4c360*/  STL [R1+0x1e8], R29 ;  /* 0x0001e81d01007387 */ /* 0x0083e80000100800 */
[----:B------:R-:W2:Y:S01]  /*4c370*/  LDL R5, [R1+0x3384] ;  /* 0x0033840001057983 */ /* 0x000ea20000100800 */
[----:B0-----:R-:W-:-:S04]  /*4c380*/  SHF.R.U32.HI R0, RZ, 0x5, R0 ;  /* 0x00000005ff007819 */ /* 0x001fc80000011600 */
[----:B------:R-:W-:-:S04]  /*4c390*/  SGXT.U32 R0, R0, 0x1 ;  /* 0x000000010000781a */ /* 0x000fc80000000000 */
[C---:B-1----:R-:W-:Y:S02]  /*4c3a0*/  LOP3.LUT R29, R0.reuse, 0x74, RZ, 0xfc, !PT ;  /* 0x00000074001d7812 */ /* 0x042fe400078efcff */
[----:B------:R-:W-:Y:S02]  /*4c3b0*/  LOP3.LUT R0, R0, 0x76, RZ, 0xfc, !PT ;  /* 0x0000007600007812 */ /* 0x000fe400078efcff */
[----:B----4-:R-:W-:Y:S02]  /*4c3c0*/  PRMT R14, RZ, 0x7610, R14 ;  /* 0x00007610ff0e7816 */ /* 0x010fe4000000000e */
[----:B------:R-:W-:Y:S02]  /*4c3d0*/  ISETP.GE.AND P3, PT, R29, UR11, PT ;  /* 0x0000000b1d007c0c */ /* 0x000fe4000bf66270 */
[----:B------:R-:W3:Y:S01]  /*4c3e0*/  LDL.LU R29, [R1+0x4604] ;  /* 0x00460400011d7983 */ /* 0x000ee20000300800 */
[----:B------:R-:W-:-:S03]  /*4c3f0*/  ISETP.GE.AND P4, PT, R0, UR11, PT ;  /* 0x0000000b00007c0c */ /* 0x000fc6000bf86270 */
[----:B------:R-:W4:Y:S01]  /*4c400*/  LDL.LU R0, [R1+0x4600] ;  /* 0x0046000001007983 */ /* 0x000f220000300800 */
[----:B--2---:R-:W-:-:S04]  /*4c410*/  @!P0 LOP3.LUT R5, R5, R4, RZ, 0x3c, !PT ;  /* 0x0000000405058212 */ /* 0x004fc800078e3cff */
[----:B------:R-:W-:-:S04]  /*4c420*/  @!P0 LOP3.LUT R4, R5, R4, RZ, 0x3c, !PT ;  /* 0x0000000405048212 */ /* 0x000fc800078e3cff */
[----:B------:R-:W-:-:S05]  /*4c430*/  @!P0 LOP3.LUT R5, R5, R4, RZ, 0x3c, !PT ;  /* 0x0000000405058212 */ /* 0x000fca00078e3cff */
[----:B------:R0:W2:Y:S04]  /*4c440*/  @!P0 LDG.E.U16 R14, desc[UR8][R4.64] ;  /* 0x00000008040e8981 */ /* 0x0000a8000c1e1500 */
[----:B------:R-:W0:Y:S04]  /*4c450*/  LDL R4, [R1+0x3358] ;  /* 0x0033580001047983 */ /* 0x000e280000100800 */
[----:B------:R-:W0:Y:S01]  /*4c460*/  LDL R5, [R1+0x338c] ;  /* 0x00338c0001057983 */ /* 0x000e220000100800 */
[----:B---3--:R-:W-:Y:S02]  /*4c470*/  PRMT R29, RZ, 0x7610, R29 ;  /* 0x00007610ff1d7816 */ /* 0x008fe4000000001d */
[----:B0-----:R-:W-:-:S04]  /*4c480*/  @!P1 LOP3.LUT R5, R5, R4, RZ, 0x3c, !PT ;  /* 0x0000000405059212 */ /* 0x001fc800078e3cff */
[----:B------:R-:W-:-:S04]  /*4c490*/  @!P1 LOP3.LUT R4, R5, R4, RZ, 0x3c, !PT ;  /* 0x0000000405049212 */ /* 0x000fc800078e3cff */
[----:B------:R-:W-:-:S05]  /*4c4a0*/  @!P1 LOP3.LUT R5, R5, R4, RZ, 0x3c, !PT ;  /* 0x0000000405059212 */ /* 0x000fca00078e3cff */
[----:B------:R0:W3:Y:S02]  /*4c4b0*/  @!P1 LDG.E.U16 R29, desc[UR8][R4.64] ;  /* 0x00000008041d9981 */ /* 0x0000e4000c1e1500 */
[----:B0-----:R-:W0:Y:S02]  /*4c4c0*/  S2R R5, SR_TID.X ;  /* 0x0000000000057919 */ /* 0x001e240000002100 */
[----:B--2---:R1:W-:Y:S04]  /*4c4d0*/  STL [R1+0x1e4], R14 ;  /* 0x0001e40e01007387 */ /* 0x0043e80000100800 */
[----:B-1----:R-:W2:Y:S01]  /*4c4e0*/  LDL R14, [R1+0x33a0] ;  /* 0x0033a000010e7983 */ /* 0x002ea20000100800 */
[----:B0-----:R-:W-:-:S04]  /*4c4f0*/  SHF.R.U32.HI R5, RZ, 0x5, R5 ;  /* 0x00000005ff057819 */ /* 0x001fc80000011605 */
[----:B------:R-:W-:-:S04]  /*4c500*/  SGXT.U32 R5, R5, 0x1 ;  /* 0x000000010505781a */ /* 0x000fc80000000000 */
[----:B------:R-:W-:Y:S01]  /*4c510*/  LOP3.LUT R4, R5, 0x78, RZ, 0xfc, !PT ;  /* 0x0000007805047812 */ /* 0x000fe200078efcff */
[----:B---3--:R0:W-:Y:S04]  /*4c520*/  STL [R1+0x1dc], R29 ;  /* 0x0001dc1d01007387 */ /* 0x0081e80000100800 */
[----:B0-----:R-:W3:Y:S04]  /*4c530*/  LDL.LU R29, [R1+0x45fc] ;  /* 0x0045fc00011d7983 */ /* 0x001ee80000300800 */
[----:B------:R-:W2:Y:S01]  /*4c540*/  LDL R5, [R1+0x3360] ;  /* 0x0033600001057983 */ /* 0x000ea20000100800 */
[----:B----4-:R-:W-:-:S02]  /*4c550*/  PRMT R0, RZ, 0x7610, R0 ;  /* 0x00007610ff007816 */ /* 0x010fc40000000000 */
[----:B------:R-:W-:Y:S01]  /*4c560*/  ISETP.GE.AND P0, PT, R4, UR11, PT ;  /* 0x0000000b04007c0c */ /* 0x000fe2000bf06270 */
[----:B------:R-:W-:-:S05]  /*4c570*/  @!P2 IMAD.MOV.U32 R4, RZ, RZ, R15 ;  /* 0x000000ffff04a224 */ /* 0x000fca00078e000f */
[----:B--2---:R-:W2:Y:S04]  /*4c580*/  @!P2 LDG.E.U16 R0, desc[UR8][R4.64] ;  /* 0x000000080400a981 */ /* 0x004ea8000c1e1500 */
[----:B--2---:R0:W-:Y:S04]  /*4c590*/  STL [R1+0x1d8], R0 ;  /* 0x0001d80001007387 */ /* 0x0041e80000100800 */
[----:B0-----:R-:W2:Y:S04]  /*4c5a0*/  LDL.LU R0, [R1+0x45f8] ;  /* 0x0045f80001007983 */ /* 0x001ea80000300800 */
[----:B------:R-:W4:Y:S04]  /*4c5b0*/  LDL R4, [R1+0x3368] ;  /* 0x0033680001047983 */ /* 0x000f280000100800 */
[----:B------:R-:W4:Y:S01]  /*4c5c0*/  LDL R5, [R1+0x33a8] ;  /* 0x0033a80001057983 */ /* 0x000f220000100800 */
[----:B---3--:R-:W-:-:S02]  /*4c5d0*/  PRMT R29, RZ, 0x7610, R29 ;  /* 0x00007610ff1d7816 */ /* 0x008fc4000000001d */
[----:B----4-:R-:W-:-:S04]  /*4c5e0*/  @!P3 LOP3.LUT R5, R5, R4, RZ, 0x3c, !PT ;  /* 0x000000040505b212 */ /* 0x010fc800078e3cff */
[----:B------:R-:W-:-:S04]  /*4c5f0*/  @!P3 LOP3.LUT R4, R5, R4, RZ, 0x3c, !PT ;  /* 0x000000040504b212 */ /* 0x000fc800078e3cff */
[----:B------:R-:W-:-:S05]  /*4c600*/  @!P3 LOP3.LUT R5, R5, R4, RZ, 0x3c, !PT ;  /* 0x000000040505b212 */ /* 0x000fca00078e3cff */
[----:B------:R-:W3:Y:S04]  /*4c610*/  @!P3 LDG.E.U16 R29, desc[UR8][R4.64] ;  /* 0x00000008041db981 */ /* 0x000ee8000c1e1500 */
[----:B---3--:R0:W-:Y:S04]  /*4c620*/  STL [R1+0x1d4], R29 ;  /* 0x0001d41d01007387 */ /* 0x0081e80000100800 */
[----:B------:R-:W3:Y:S04]  /*4c630*/  LDL R4, [R1+0x3370] ;  /* 0x0033700001047983 */ /* 0x000ee80000100800 */
[----:B------:R-:W3:Y:S01]  /*4c640*/  LDL R5, [R1+0x33a4] ;  /* 0x0033a40001057983 */ /* 0x000ee20000100800 */
[----:B--2---:R-:W-:Y:S01]  /*4c650*/  PRMT R0, RZ, 0x7610, R0 ;  /* 0x00007610ff007816 */ /* 0x004fe20000000000 */
        /* <DEDUP_REMOVED lines=16> */
[C---:B------:R-:W-:Y:S02]  /*4c760*/  LOP3.LUT R15, R4.reuse, 0x7c, RZ, 0xfc, !PT ;  /* 0x0000007c040f7812 */ /* 0x040fe400078efcff */
[----:B------:R-:W-:Y:S02]  /*4c770*/  LOP3.LUT R4, R4, 0x7e, RZ, 0xfc, !PT ;  /* 0x0000007e04047812 */ /* 0x000fe400078efcff */
[----:B------:R-:W-:Y:S02]  /*4c780*/  PRMT R6, RZ, 0x7610, R6 ;  /* 0x00007610ff067816 */ /* 0x000fe40000000006 */
[----:B------:R-:W-:Y:S01]  /*4c790*/  ISETP.GE.AND P3, PT, R4, UR11, PT ;  /* 0x0000000b04007c0c */ /* 0x000fe2000bf66270 */
[----:B------:R-:W-:-:S05]  /*4c7a0*/  @!P0 IMAD.MOV.U32 R4, RZ, RZ, R14 ;  /* 0x000000ffff048224 */ /* 0x000fca00078e000e */
[----:B----4-:R-:W4:Y:S01]  /*4c7b0*/  @!P0 LDG.E.U16 R6, desc[UR8][R4.64] ;  /* 0x0000000804068981 */ /* 0x010f22000c1e1500 */
[----:B------:R-:W-:-:S03]  /*4c7c0*/  ISETP.GE.AND P2, PT, R15, UR11, PT ;  /* 0x0000000b0f007c0c */ /* 0x000fc6000bf46270 */
[----:B------:R-:W2:Y:S04]  /*4c7d0*/  LDL.LU R15, [R1+0x45ec] ;  /* 0x0045ec00010f7983 */ /* 0x000ea80000300800 */
[----:B----4-:R-:W-:Y:S04]  /*4c7e0*/  STL [R1+0x1cc], R6 ;  /* 0x0001cc0601007387 */ /* 0x010fe80000100800 */
[----:B------:R-:W4:Y:S04]  /*4c7f0*/  LDL R4, [R1+0x3380] ;  /* 0x0033800001047983 */ /* 0x000f280000100800 */
[----:B------:R-:W4:Y:S01]  /*4c800*/  LDL R5, [R1+0x339c] ;  /* 0x00339c0001057983 */ /* 0x000f220000100800 */
[----:B--2---:R-:W-:-:S02]  /*4c810*/  PRMT R15, RZ, 0x7610, R15 ;  /* 0x00007610ff0f7816 */ /* 0x004fc4000000000f */
[----:B----4-:R-:W-:-:S04]  /*4c820*/  @!P1 LOP3.LUT R5, R5, R4, RZ, 0x3c, !PT ;  /* 0x0000000405059212 */ /* 0x010fc800078e3cff */
[----:B------:R-:W-:-:S04]  /*4c830*/  @!P1 LOP3.LUT R4, R5, R4, RZ, 0x3c, !PT ;  /* 0x0000000405049212 */ /* 0x000fc800078e3cff */
[----:B------:R-:W-:-:S05]  /*4c840*/  @!P1 LOP3.LUT R5, R5, R4, RZ, 0x3c, !PT ;  /* 0x0000000405059212 */ /* 0x000fca00078e3cff */
[----:B------:R-:W2:Y:S04]  /*4c850*/  @!P1 LDG.E.U16 R15, desc[UR8][R4.64] ;  /* 0x00000008040f9981 */ /* 0x000ea8000c1e1500 */
[----:B--2---:R0:W-:Y:S04]  /*4c860*/  STL [R1+0x1c8], R15 ;  /* 0x0001c80f01007387 */ /* 0x0041e80000100800 */
[----:B0-----:R-:W2:Y:S04]  /*4c870*/  LDL.LU R15, [R1+0x45e8] ;  /* 0x0045e800010f7983 */ /* 0x001ea80000300800 */
[----:B------:R-:W4:Y:S04]  /*4c880*/  LDL R4, [R1+0x3388] ;  /* 0x0033880001047983 */ /* 0x000f280000100800 */
[----:B------:R-:W4:Y:S01]  /*4c890*/  LDL R5, [R1+0x3398] ;  /* 0x0033980001057983 */ /* 0x000f220000100800 */
[----:B------:R-:W-:Y:S01]  /*4c8a0*/  PRMT R0, RZ, 0x7610, R0 ;  /* 0x00007610ff007816 */ /* 0x000fe20000000000 */
[----:B------:R-:W0:Y:S01]  /*4c8b0*/  S2R R14, SR_TID.X ;  /* 0x00000000000e7919 */ /* 0x000e220000002100 */
[----:B----4-:R-:W-:-:S04]  /*4c8c0*/  @!P2 LOP3.LUT R5, R5, R4, RZ, 0x3c, !PT ;  /* 0x000000040505a212 */ /* 0x010fc800078e3cff */
[----:B------:R-:W-:-:S04]  /*4c8d0*/  @!P2 LOP3.LUT R4, R5, R4, RZ, 0x3c, !PT ;  /* 0x000000040504a212 */ /* 0x000fc800078e3cff */
[----:B------:R-:W-:-:S05]  /*4c8e0*/  @!P2 LOP3.LUT R5, R5, R4, RZ, 0x3c, !PT ;  /* 0x000000040505a212 */ /* 0x000fca00078e3cff */
[----:B------:R-:W4:Y:S01]  /*4c8f0*/  @!P2 LDG.E.U16 R0, desc[UR8][R4.64] ;  /* 0x000000080400a981 */ /* 0x000f22000c1e1500 */
[----:B0-----:R-:W-:-:S04]  /*4c900*/  LOP3.LUT R14, R14, 0x3f, RZ, 0xc0, !PT ;  /* 0x0000003f0e0e7812 */ /* 0x001fc800078ec0ff */
[C---:B------:R-:W-:Y:S02]  /*4c910*/  ISETP.GE.AND P4, PT, R14.reuse, UR11, PT ;  /* 0x0000000b0e007c0c */ /* 0x040fe4000bf86270 */
[----:B------:R-:W-:-:S04]  /*4c920*/  LOP3.LUT R14, R14, 0x40, RZ, 0xfc, !PT ;  /* 0x000000400e0e7812 */ /* 0x000fc800078efcff */
[----:B------:R-:W-:Y:S02]  /*4c930*/  ISETP.GE.AND P1, PT, R14, UR11, PT ;  /* 0x0000000b0e007c0c */ /* 0x000fe4000bf26270 */
[----:B------:R-:W2:Y:S04]  /*4c940*/  LDL.LU R14, [R1+0x45e4] ;  /* 0x0045e400010e7983 */ /* 0x000ea80000300800 */
[----:B----4-:R0:W-:Y:S04]  /*4c950*/  STL [R1+0x1c4], R0 ;  /* 0x0001c40001007387 */ /* 0x0101e80000100800 */
[----:B0-----:R-:W4:Y:S04]  /*4c960*/  LDL.LU R0, [R1+0x45e0] ;  /* 0x0045e00001007983 */ /* 0x001f280000300800 */
[----:B------:R-:W3:Y:S04]  /*4c970*/  LDL R4, [R1+0x3390] ;  /* 0x0033900001047983 */ /* 0x000ee80000100800 */
[----:B------:R-:W3:Y:S01]  /*4c980*/  LDL R5, [R1+0x3394] ;  /* 0x0033940001057983 */ /* 0x000ee20000100800 */
[----:B--2---:R-:W-:-:S02]  /*4c990*/  PRMT R15, RZ, 0x7610, R15 ;  /* 0x00007610ff0f7816 */ /* 0x004fc4000000000f */
[----:B---3--:R-:W-:-:S04]  /*4c9a0*/  @!P3 LOP3.LUT R5, R5, R4, RZ, 0x3c, !PT ;  /* 0x000000040505b212 */ /* 0x008fc800078e3cff */
[----:B------:R-:W-:-:S04]  /*4c9b0*/  @!P3 LOP3.LUT R4, R5, R4, RZ, 0x3c, !PT ;  /* 0x000000040504b212 */ /* 0x000fc800078e3cff */
[----:B------:R-:W-:-:S05]  /*4c9c0*/  @!P3 LOP3.LUT R5, R5, R4, RZ, 0x3c, !PT ;  /* 0x000000040505b212 */ /* 0x000fca00078e3cff */
[----:B------:R-:W2:Y:S01]  /*4c9d0*/  @!P3 LDG.E.U16 R15, desc[UR8][R4.64] ;  /* 0x00000008040fb981 */ /* 0x000ea2000c1e1500 */
[----:B------:R-:W0:Y:S03]  /*4c9e0*/  S2R R6, SR_TID.X ;  /* 0x0000000000067919 */ /* 0x000e260000002100 */
[----:B--2---:R1:W-:Y:S04]  /*4c9f0*/  STL [R1+0x1c0], R15 ;  /* 0x0001c00f01007387 */ /* 0x0043e80000100800 */
[----:B-1----:R-:W2:Y:S04]  /*4ca00*/  LDL.LU R15, [R1+0x45dc] ;  /* 0x0045dc00010f7983 */ /* 0x002ea80000300800 */
[----:B------:R-:W3:Y:S04]  /*4ca10*/  LDL R4, [R1+0x3304] ;  /* 0x0033040001047983 */ /* 0x000ee80000100800 */
[----:B------:R-:W3:Y:S01]  /*4ca20*/  LDL R5, [R1+0x331c] ;  /* 0x00331c0001057983 */ /* 0x000ee20000100800 */
[----:B0-----:R-:W-:-:S04]  /*4ca30*/  SHF.R.U32.HI R6, RZ, 0x5, R6 ;  /* 0x00000005ff067819 */ /* 0x001fc80000011606 */
[----:B------:R-:W-:-:S04]  /*4ca40*/  SGXT.U32 R6, R6, 0x1 ;  /* 0x000000010606781a */ /* 0x000fc80000000000 */
[----:B------:R-:W-:Y:S02]  /*4ca50*/  ISETP.GE.AND P0, PT, R6, UR11, PT ;  /* 0x0000000b06007c0c */ /* 0x000fe4000bf06270 */
[----:B------:R-:W-:-:S11]  /*4ca60*/  PRMT R28, RZ, 0x7610, R28 ;  /* 0x00007610ff1c7816 */ /* 0x000fd6000000001c */
[----:B---3--:R-:W-:-:S04]  /*4ca70*/  @!P0 LOP3.LUT R5, R5, R4, RZ, 0x3c, !PT ;  /* 0x0000000405058212 */ /* 0x008fc800078e3cff */
[----:B------:R-:W-:-:S04]  /*4ca80*/  @!P0 LOP3.LUT R4, R5, R4, RZ, 0x3c, !PT ;  /* 0x0000000405048212 */ /* 0x000fc800078e3cff */
[----:B------:R-:W-:-:S05]  /*4ca90*/  @!P0 LOP3.LUT R5, R5, R4, RZ, 0x3c, !PT ;  /* 0x0000000405058212 */ /* 0x000fca00078e3cff */
[----:B------:R0:W3:Y:S04]  /*4caa0*/  @!P0 LDG.E.U16 R28, desc[UR8][R4.64] ;  /* 0x00000008041c8981 */ /* 0x0000e8000c1e1500 */
[----:B------:R-:W0:Y:S04]  /*4cab0*/  LDL R4, [R1+0x2f5c] ;  /* 0x002f5c0001047983 */ /* 0x000e280000100800 */
[----:B------:R-:W0:Y:S01]  /*4cac0*/  LDL R5, [R1+0x2f60] ;  /* 0x002f600001057983 */ /* 0x000e220000100800 */
[----:B----4-:R-:W-:Y:S01]  /*4cad0*/  PRMT R0, RZ, 0x7610, R0 ;  /* 0x00007610ff007816 */ /* 0x010fe20000000000 */
[----:B------:R-:W-:Y:S01]  /*4cae0*/  BAR.SYNC.DEFER_BLOCKING 0x0 ;  /* 0x0000000000007b1d */ /* 0x000fe20000010000 */
[----:B0-----:R-:W-:-:S04]  /*4caf0*/  @!P4 LOP3.LUT R5, R5, R4, RZ, 0x3c, !PT ;  /* 0x000000040505c212 */ /* 0x001fc800078e3cff */
[----:B------:R-:W-:-:S04]  /*4cb00*/  @!P4 LOP3.LUT R4, R5, R4, RZ, 0x3c, !PT ;  /* 0x000000040504c212 */ /* 0x000fc800078e3cff */
[----:B------:R-:W-:-:S05]  /*4cb10*/  @!P4 LOP3.LUT R5, R5, R4, RZ, 0x3c, !PT ;  /* 0x000000040505c212 */ /* 0x000fca00078e3cff */
[----:B------:R-:W4:Y:S04]  /*4cb20*/  @!P4 LDG.E.U16 R0, desc[UR8][R4.64] ;  /* 0x000000080400c981 */ /* 0x000f28000c1e1500 */
        /* <DEDUP_REMOVED lines=8> */
[----:B------:R-:W2:Y:S04]  /*4cbb0*/  @!P1 LDG.E.U16 R15, desc[UR8][R4.64] ;  /* 0x00000008040f9981 */ /* 0x000ea8000c1e1500 */
[----:B--2---:R0:W-:Y:S04]  /*4cbc0*/  STL [R1+0x1b8], R15 ;  /* 0x0001b80f01007387 */ /* 0x0041e80000100800 */
[----:B0-----:R-:W2:Y:S04]  /*4cbd0*/  LDL.LU R15, [R1+0x45d4] ;  /* 0x0045d400010f7983 */ /* 0x001ea80000300800 */
[----:B------:R-:W3:Y:S04]  /*4cbe0*/  LDL R4, [R1+0x2edc] ;  /* 0x002edc0001047983 */ /* 0x000ee80000100800 */
[----:B------:R-:W3:Y:S01]  /*4cbf0*/  LDL R5, [R1+0x2ee0] ;  /* 0x002ee00001057983 */ /* 0x000ee20000100800 */
[----:B----4-:R-:W-:-:S02]  /*4cc00*/  PRMT R0, RZ, 0x7610, R0 ;  /* 0x00007610ff007816 */ /* 0x010fc40000000000 */
[----:B---3--:R-:W-:-:S04]  /*4cc10*/  @!P4 LOP3.LUT R5, R5, R4, RZ, 0x3c, !PT ;  /* 0x000000040505c212 */ /* 0x008fc800078e3cff */
[----:B------:R-:W-:-:S04]  /*4cc20*/  @!P4 LOP3.LUT R4, R5, R4, RZ, 0x3c, !PT ;  /* 0x000000040504c212 */ /* 0x000fc800078e3cff */
[----:B------:R-:W-:-:S05]  /*4cc30*/  @!P4 LOP3.LUT R5, R5, R4, RZ, 0x3c, !PT ;  /* 0x000000040505c212 */ /* 0x000fca00078e3cff */
[----:B------:R-:W3:Y:S04]  /*4cc40*/  @!P4 LDG.E.U16 R0, desc[UR8][R4.64] ;  /* 0x000000080400c981 */ /* 0x000ee8000c1e1500 */
[----:B---3--:R0:W-:Y:S04]  /*4cc50*/  STL [R1+0x1b4], R0 ;  /* 0x0001b40001007387 */ /* 0x0081e80000100800 */
[----:B0-----:R-:W3:Y:S04]  /*4cc60*/  LDL.LU R0, [R1+0x45d0] ;  /* 0x0045d00001007983 */ /* 0x001ee80000300800 */
        /* <DEDUP_REMOVED lines=758> */
[----:B------:R-:W-:-:S02]  /*4fbd0*/  PRMT R14, RZ, 0x7610, R14 ;  /* 0x00007610ff0e7816 */ /* 0x000fc4000000000e */
[----:B----4-:R-:W-:-:S04]  /*4fbe0*/  @!P1 LOP3.LUT R5, R5, R4, RZ, 0x3c, !PT ;  /* 0x0000000405059212 */ /* 0x010fc800078e3cff */
[----:B------:R-:W-:-:S04]  /*4fbf0*/  @!P1 LOP3.LUT R4, R5, R4, RZ, 0x3c, !PT ;  /* 0x0000000405049212 */ /* 0x000fc800078e3cff */
[----:B------:R-:W-:-:S05]  /*4fc00*/  @!P1 LOP3.LUT R5, R5, R4, RZ, 0x3c, !PT ;  /* 0x0000000405059212 */ /* 0x000fca00078e3cff */
[----:B------:R-:W4:Y:S04]  /*4fc10*/  @!P1 LDG.E.U16 R14, desc[UR8][R4.64] ;  /* 0x00000008040e9981 */ /* 0x000f28000c1e1500 */
[----:B----4-:R0:W-:Y:S04]  /*4fc20*/  STL [R1+0x60], R14 ;  /* 0x0000600e01007387 */ /* 0x0101e80000100800 */
[----:B0-----:R-:W4:Y:S04]  /*4fc30*/  LDL.LU R14, [R1+0x447c] ;  /* 0x00447c00010e7983 */ /* 0x001f280000300800 */
[----:B------:R-:W2:Y:S04]  /*4fc40*/  LDL R4, [R1+0x1974] ;  /* 0x0019740001047983 */ /* 0x000ea80000100800 */
[----:B------:R-:W2:Y:S01]  /*4fc50*/  LDL R5, [R1+0x1978] ;  /* 0x0019780001057983 */ /* 0x000ea20000100800 */
[----:B------:R-:W-:-:S02]  /*4fc60*/  PRMT R29, RZ, 0x7610, R29 ;  /* 0x00007610ff1d7816 */ /* 0x000fc4000000001d */
[----:B--2---:R-:W-:-:S04]  /*4fc70*/  @!P4 LOP3.LUT R5, R5, R4, RZ, 0x3c, !PT ;  /* 0x000000040505c212 */ /* 0x004fc800078e3cff */
[----:B------:R-:W-:-:S04]  /*4fc80*/  @!P4 LOP3.LUT R4, R5, R4, RZ, 0x3c, !PT ;  /* 0x000000040504c212 */ /* 0x000fc800078e3cff */
[----:B------:R-:W-:-:S05]  /*4fc90*/  @!P4 LOP3.LUT R5, R5, R4, RZ, 0x3c, !PT ;  /* 0x000000040505c212 */ /* 0x000fca00078e3cff */
[----:B------:R-:W2:Y:S04]  /*4fca0*/  @!P4 LDG.E.U16 R29, desc[UR8][R4.64] ;  /* 0x00000008041dc981 */ /* 0x000ea8000c1e1500 */
[----:B--2---:R0:W-:Y:S04]  /*4fcb0*/  STL [R1+0x5c], R29 ;  /* 0x00005c1d01007387 */ /* 0x0041e80000100800 */
[----:B0-----:R-:W2:Y:S04]  /*4fcc0*/  LDL.LU R29, [R1+0x4478] ;  /* 0x00447800011d7983 */ /* 0x001ea80000300800 */
        /* <DEDUP_REMOVED lines=150> */
[----:B------:R0:W2:Y:S04]  /*50630*/  @!P1 LDG.E.U16 R15, desc[UR8][R4.64] ;  /* 0x00000008040f9981 */ /* 0x0000a8000c1e1500 */
[----:B------:R-:W0:Y:S04]  /*50640*/  LDL R4, [R1+0x14f4] ;  /* 0x0014f40001047983 */ /* 0x000e280000100800 */
[----:B------:R-:W0:Y:S01]  /*50650*/  LDL R5, [R1+0x14f8] ;  /* 0x0014f80001057983 */ /* 0x000e220000100800 */
[----:B------:R-:W-:Y:S02]  /*50660*/  PRMT R18, RZ, 0x7610, R18 ;  /* 0x00007610ff127816 */ /* 0x000fe40000000012 */
[----:B0-----:R-:W-:-:S04]  /*50670*/  @!P4 LOP3.LUT R5, R5, R4, RZ, 0x3c, !PT ;  /* 0x000000040505c212 */ /* 0x001fc800078e3cff */
[----:B------:R-:W-:-:S04]  /*50680*/  @!P4 LOP3.LUT R4, R5, R4, RZ, 0x3c, !PT ;  /* 0x000000040504c212 */ /* 0x000fc800078e3cff */
[----:B------:R-:W-:-:S05]  /*50690*/  @!P4 LOP3.LUT R5, R5, R4, RZ, 0x3c, !PT ;  /* 0x000000040505c212 */ /* 0x000fca00078e3cff */
[----:B------:R-:W3:Y:S04]  /*506a0*/  @!P4 LDG.E.U16 R18, desc[UR8][R4.64] ;  /* 0x000000080412c981 */ /* 0x000ee8000c1e1500 */
[----:B--2---:R0:W-:Y:S04]  /*506b0*/  STL [R1+0x18], R15 ;  /* 0x0000180f01007387 */ /* 0x0041e80000100800 */
[----:B0-----:R-:W2:Y:S04]  /*506c0*/  LDL R15, [R1+0x13f0] ;  /* 0x0013f000010f7983 */ /* 0x001ea80000100800 */
[----:B---3--:R0:W-:Y:S04]  /*506d0*/  STL [R1+0x14], R18 ;  /* 0x0000141201007387 */ /* 0x0081e80000100800 */
[----:B0-----:R-:W3:Y:S04]  /*506e0*/  LDL.LU R18, [R1+0x4434] ;  /* 0x0044340001127983 */ /* 0x001ee80000300800 */
        /* <DEDUP_REMOVED lines=33> */
[----:B------:R-:W2:Y:S01]  /*50900*/  @!P4 LDG.E.U16 R0, desc[UR8][R4.64] ;  /* 0x000000080400c981 */ /* 0x000ea2000c1e1500 */
[----:B----4-:R-:W-:-:S03]  /*50910*/  PRMT R14, RZ, 0x7610, R14 ;  /* 0x00007610ff0e7816 */ /* 0x010fc6000000000e */
[----:B--2---:R-:W-:Y:S04]  /*50920*/  STL [R1+0x4], R0 ;  /* 0x0000040001007387 */ /* 0x004fe80000100800 */
[----:B------:R-:W2:Y:S01]  /*50930*/  LDL R5, [R1+0x13ec] ;  /* 0x0013ec0001057983 */ /* 0x000ea20000100800 */
[----:B------:R-:W-:Y:S01]  /*50940*/  @!P1 IMAD.MOV.U32 R4, RZ, RZ, R15 ;  /* 0x000000ffff049224 */ /* 0x000fe200078e000f */
[----:B------:R-:W-:Y:S02]  /*50950*/  PRMT R29, RZ, 0x7610, R29 ;  /* 0x00007610ff1d7816 */ /* 0x000fe4000000001d */
[----:B------:R-:W4:Y:S04]  /*50960*/  LDL R15, [R1+0x12ec] ;  /* 0x0012ec00010f7983 */ /* 0x000f280000100800 */
[----:B--2---:R0:W2:Y:S04]  /*50970*/  @!P1 LDG.E.U16 R14, desc[UR8][R4.64] ;  /* 0x00000008040e9981 */ /* 0x0040a8000c1e1500 */
[----:B------:R-:W0:Y:S04]  /*50980*/  LDL R4, [R1+0x1374] ;  /* 0x0013740001047983 */ /* 0x000e280000100800 */
[----:B------:R-:W0:Y:S02]  /*50990*/  LDL R5, [R1+0x1378] ;  /* 0x0013780001057983 */ /* 0x000e240000100800 */
[----:B0-----:R-:W-:-:S04]  /*509a0*/  @!P4 LOP3.LUT R5, R5, R4, RZ, 0x3c, !PT ;  /* 0x000000040505c212 */ /* 0x001fc800078e3cff */
[----:B------:R-:W-:-:S04]  /*509b0*/  @!P4 LOP3.LUT R4, R5, R4, RZ, 0x3c, !PT ;  /* 0x000000040504c212 */ /* 0x000fc800078e3cff */
[----:B------:R-:W-:Y:S01]  /*509c0*/  @!P4 LOP3.LUT R5, R5, R4, RZ, 0x3c, !PT ;  /* 0x000000040505c212 */ /* 0x000fe200078e3cff */
[----:B--2---:R0:W-:Y:S04]  /*509d0*/  STL [R1], R14 ;  /* 0x0000000e01007387 */ /* 0x0041e80000100800 */
[----:B------:R1:W2:Y:S01]  /*509e0*/  @!P4 LDG.E.U16 R29, desc[UR8][R4.64] ;  /* 0x00000008041dc981 */ /* 0x0002a2000c1e1500 */
[----:B------:R-:W-:-:S03]  /*509f0*/  PRMT R27, RZ, 0x7610, R27 ;  /* 0x00007610ff1b7816 */ /* 0x000fc6000000001b */
[----:B0-----:R-:W2:Y:S04]  /*50a00*/  LDL R14, [R1+0x12f0] ;  /* 0x0012f000010e7983 */ /* 0x001ea80000100800 */
[----:B------:R-:W1:Y:S04]  /*50a10*/  LDL R4, [R1+0x136c] ;  /* 0x00136c0001047983 */ /* 0x000e680000100800 */
[----:B------:R-:W1:Y:S02]  /*50a20*/  LDL R5, [R1+0x1370] ;  /* 0x0013700001057983 */ /* 0x000e640000100800 */
[----:B-1----:R-:W-:-:S04]  /*50a30*/  @!P1 LOP3.LUT R5, R5, R4, RZ, 0x3c, !PT ;  /* 0x0000000405059212 */ /* 0x002fc800078e3cff */
[----:B------:R-:W-:-:S04]  /*50a40*/  @!P1 LOP3.LUT R4, R5, R4, RZ, 0x3c, !PT ;  /* 0x0000000405049212 */ /* 0x000fc800078e3cff */
[----:B------:R-:W-:Y:S01]  /*50a50*/  @!P1 LOP3.LUT R5, R5, R4, RZ, 0x3c, !PT ;  /* 0x0000000405059212 */ /* 0x000fe200078e3cff */
[----:B--2---:R0:W-:Y:S04]  /*50a60*/  STL [R1+0x4380], R29 ;  /* 0x0043801d01007387 */ /* 0x0041e80000100800 */
[----:B------:R1:W2:Y:S01]  /*50a70*/  @!P1 LDG.E.U16 R27, desc[UR8][R4.64] ;  /* 0x00000008041b9981 */ /* 0x0002a2000c1e1500 */
[----:B------:R-:W-:Y:S02]  /*50a80*/  PRMT R26, RZ, 0x7610, R26 ;  /* 0x00007610ff1a7816 */ /* 0x000fe4000000001a */
[----:B------:R-:W-:Y:S01]  /*50a90*/  PRMT R25, RZ, 0x7610, R25 ;  /* 0x00007610ff197816 */ /* 0x000fe20000000019 */
[----:B0-----:R-:W2:Y:S04]  /*50aa0*/  LDL R29, [R1+0x1278] ;  /* 0x00127800011d7983 */ /* 0x001ea80000100800 */
[----:B------:R-:W1:Y:S04]  /*50ab0*/  LDL R4, [R1+0x12f4] ;  /* 0x0012f40001047983 */ /* 0x000e680000100800 */
[----:B------:R-:W1:Y:S02]  /*50ac0*/  LDL R5, [R1+0x12f8] ;  /* 0x0012f80001057983 */ /* 0x000e640000100800 */
[----:B-1----:R-:W-:-:S04]  /*50ad0*/  @!P4 LOP3.LUT R5, R5, R4, RZ, 0x3c, !PT ;  /* 0x000000040505c212 */ /* 0x002fc800078e3cff */
[----:B------:R-:W-:-:S04]  /*50ae0*/  @!P4 LOP3.LUT R4, R5, R4, RZ, 0x3c, !PT ;  /* 0x000000040504c212 */ /* 0x000fc800078e3cff */
[----:B------:R-:W-:-:S05]  /*50af0*/  @!P4 LOP3.LUT R5, R5, R4, RZ, 0x3c, !PT ;  /* 0x000000040505c212 */ /* 0x000fca00078e3cff */
[----:B------:R0:W3:Y:S04]  /*50b00*/  @!P4 LDG.E.U16 R26, desc[UR8][R4.64] ;  /* 0x00000008041ac981 */ /* 0x0000e8000c1e1500 */
[----:B--2---:R1:W-:Y:S01]  /*50b10*/  STL [R1+0x4384], R27 ;  /* 0x0043841b01007387 */ /* 0x0043e20000100800 */
[----:B0-----:R-:W-:Y:S02]  /*50b20*/  @!P1 IMAD.MOV.U32 R4, RZ, RZ, R14 ;  /* 0x000000ffff049224 */ /* 0x001fe400078e000e */
[----:B----4-:R-:W-:Y:S01]  /*50b30*/  @!P1 IMAD.MOV.U32 R5, RZ, RZ, R15 ;  /* 0x000000ffff059224 */ /* 0x010fe200078e000f */
[----:B-1----:R-:W2:Y:S04]  /*50b40*/  LDL R27, [R1+0x1270] ;  /* 0x00127000011b7983 */ /* 0x002ea80000100800 */
[----:B------:R0:W4:Y:S04]  /*50b50*/  @!P1 LDG.E.U16 R25, desc[UR8][R4.64] ;  /* 0x0000000804199981 */ /* 0x000128000c1e1500 */
[----:B---3--:R1:W-:Y:S04]  /*50b60*/  STL [R1+0x4388], R26 ;  /* 0x0043881a01007387 */ /* 0x0083e80000100800 */
[----:B------:R-:W3:Y:S01]  /*50b70*/  LDL R5, [R1+0x1274] ;  /* 0x0012740001057983 */ /* 0x000ee20000100800 */
[----:B------:R-:W-:Y:S01]  /*50b80*/  PRMT R24, RZ, 0x7610, R24 ;  /* 0x00007610ff187816 */ /* 0x000fe20000000018 */
[----:B0-----:R-:W-:Y:S01]  /*50b90*/  @!P4 IMAD.MOV.U32 R4, RZ, RZ, R29 ;  /* 0x000000ffff04c224 */ /* 0x001fe200078e001d */
[----:B------:R-:W-:Y:S01]  /*50ba0*/  PRMT R23, RZ, 0x7610, R23 ;  /* 0x00007610ff177816 */ /* 0x000fe20000000017 */
[----:B------:R-:W2:Y:S04]  /*50bb0*/  LDL R15, [R1+0x11f4] ;  /* 0x0011f400010f7983 */ /* 0x000ea80000100800 */
[----:B------:R-:W2:Y:S04]  /*50bc0*/  LDL R14, [R1+0x11f8] ;  /* 0x0011f800010e7983 */ /* 0x000ea80000100800 */
[----:B-1----:R-:W4:Y:S04]  /*50bd0*/  LDL R26, [R1+0x126c] ;  /* 0x00126c00011a7983 */ /* 0x002f280000100800 */
[----:B---3--:R2:W3:Y:S02]  /*50be0*/  @!P4 LDG.E.U16 R24, desc[UR8][R4.64] ;  /* 0x000000080418c981 */ /* 0x0084e4000c1e1500 */
[----:B--2---:R-:W-:-:S02]  /*50bf0*/  @!P1 IMAD.MOV.U32 R4, RZ, RZ, R27 ;  /* 0x000000ffff049224 */ /* 0x004fc400078e001b */
[----:B----4-:R-:W-:-:S05]  /*50c00*/  @!P1 IMAD.MOV.U32 R5, RZ, RZ, R26 ;  /* 0x000000ffff059224 */ /* 0x010fca00078e001a */
[----:B------:R-:W2:Y:S04]  /*50c10*/  @!P1 LDG.E.U16 R23, desc[UR8][R4.64] ;  /* 0x0000000804179981 */ /* 0x000ea8000c1e1500 */
[----:B------:R0:W-:Y:S04]  /*50c20*/  STL [R1+0x438c], R25 ;  /* 0x00438c1901007387 */ /* 0x0001e80000100800 */
[----:B------:R-:W4:Y:S04]  /*50c30*/  LDL R29, [R1+0x11f0] ;  /* 0x0011f000011d7983 */ /* 0x000f280000100800 */
[----:B---3--:R1:W-:Y:S04]  /*50c40*/  STL [R1+0x4390], R24 ;  /* 0x0043901801007387 */ /* 0x0083e80000100800 */
[----:B------:R-:W3:Y:S04]  /*50c50*/  LDL R27, [R1+0x2fac] ;  /* 0x002fac00011b7983 */ /* 0x000ee80000100800 */
[----:B------:R-:W3:Y:S04]  /*50c60*/  LDL R26, [R1+0x2fb8] ;  /* 0x002fb800011a7983 */ /* 0x000ee80000100800 */
[----:B0-----:R-:W3:Y:S04]  /*50c70*/  LDL R25, [R1+0x2fb4] ;  /* 0x002fb40001197983 */ /* 0x001ee80000100800 */
[----:B-1----:R-:W3:Y:S04]  /*50c80*/  LDL R24, [R1+0x2fc0] ;  /* 0x002fc00001187983 */ /* 0x002ee80000100800 */
[----:B--2---:R0:W-:Y:S04]  /*50c90*/  STL [R1+0x4394], R23 ;  /* 0x0043941701007387 */ /* 0x0041e80000100800 */
[----:B0-----:R-:W2:Y:S01]  /*50ca0*/  LDL R23, [R1+0x11ec] ;  /* 0x0011ec0001177983 */ /* 0x001ea20000100800 */
[----:B------:R-:W-:Y:S01]  /*50cb0*/  PRMT R22, RZ, 0x7610, R22 ;  /* 0x00007610ff167816 */ /* 0x000fe20000000016 */
[----:B------:R-:W-:-:S02]  /*50cc0*/  @!P4 IMAD.MOV.U32 R4, RZ, RZ, R14 ;  /* 0x000000ffff04c224 */ /* 0x000fc400078e000e */
[----:B------:R-:W-:Y:S01]  /*50cd0*/  @!P4 IMAD.MOV.U32 R5, RZ, RZ, R15 ;  /* 0x000000ffff05c224 */ /* 0x000fe200078e000f */
[----:B------:R-:W-:Y:S02]  /*50ce0*/  PRMT R12, RZ, 0x7610, R12 ;  /* 0x00007610ff0c7816 */ /* 0x000fe4000000000c */
[----:B------:R-:W-:Y:S01]  /*50cf0*/  PRMT R11, RZ, 0x7610, R11 ;  /* 0x00007610ff0b7816 */ /* 0x000fe2000000000b */
[----:B------:R-:W3:Y:S04]  /*50d00*/  LDL R15, [R1+0x302c] ;  /* 0x00302c00010f7983 */ /* 0x000ee80000100800 */
[----:B------:R4:W3:Y:S04]  /*50d10*/  @!P4 LDG.E.U16 R22, desc[UR8][R4.64] ;  /* 0x000000080416c981 */ /* 0x0008e8000c1e1500 */
[----:B------:R-:W3:Y:S01]  /*50d20*/  LDL R14, [R1+0x3038] ;  /* 0x00303800010e7983 */ /* 0x000ee20000100800 */
[----:B----4-:R-:W-:-:S02]  /*50d30*/  @!P1 IMAD.MOV.U32 R4, RZ, RZ, R29 ;  /* 0x000000ffff049224 */ /* 0x010fc400078e001d */
[----:B--2---:R-:W-:-:S05]  /*50d40*/  @!P1 IMAD.MOV.U32 R5, RZ, RZ, R23 ;  /* 0x000000ffff059224 */ /* 0x004fca00078e0017 */
[----:B------:R3:W2:Y:S02]  /*50d50*/  @!P1 LDG.E.U16 R12, desc[UR8][R4.64] ;  /* 0x00000008040c9981 */ /* 0x0006a4000c1e1500 */
[----:B---3--:R-:W-:Y:S02]  /*50d60*/  @!P4 IMAD.MOV.U32 R4, RZ, RZ, R26 ;  /* 0x000000ffff04c224 */ /* 0x008fe400078e001a */
[----:B------:R-:W-:-:S05]  /*50d70*/  @!P4 IMAD.MOV.U32 R5, RZ, RZ, R27 ;  /* 0x000000ffff05c224 */ /* 0x000fca00078e001b */
[----:B------:R0:W3:Y:S04]  /*50d80*/  @!P4 LDG.E.U16 R11, desc[UR8][R4.64] ;  /* 0x00000008040bc981 */ /* 0x0000e8000c1e1500 */
[----:B------:R1:W-:Y:S04]  /*50d90*/  STL [R1+0x4398], R22 ;  /* 0x0043981601007387 */ /* 0x0003e80000100800 */
[----:B------:R-:W4:Y:S01]  /*50da0*/  LDL R23, [R1+0x3034] ;  /* 0x0030340001177983 */ /* 0x000f220000100800 */
[----:B------:R-:W-:-:S03]  /*50db0*/  PRMT R10, RZ, 0x7610, R10 ;  /* 0x00007610ff0a7816 */ /* 0x000fc6000000000a */
[----:B-1----:R-:W4:Y:S01]  /*50dc0*/  LDL R22, [R1+0x3040] ;  /* 0x0030400001167983 */ /* 0x002f220000100800 */
[----:B0-----:R-:W-:Y:S02]  /*50dd0*/  @!P1 IMAD.MOV.U32 R4, RZ, RZ, R24 ;  /* 0x000000ffff049224 */ /* 0x001fe400078e0018 */
[----:B------:R-:W-:Y:S01]  /*50de0*/  @!P1 IMAD.MOV.U32 R5, RZ, RZ, R25 ;  /* 0x000000ffff059224 */ /* 0x000fe200078e0019 */
[----:B------:R-:W-:-:S04]  /*50df0*/  PRMT R9, RZ, 0x7610, R9 ;  /* 0x00007610ff097816 */ /* 0x000fc80000000009 */
[----:B------:R0:W4:Y:S02]  /*50e00*/  @!P1 LDG.E.U16 R10, desc[UR8][R4.64] ;  /* 0x00000008040a9981 */ /* 0x000124000c1e1500 */
[----:B0-----:R-:W-:Y:S02]  /*50e10*/  @!P4 IMAD.MOV.U32 R4, RZ, RZ, R14 ;  /* 0x000000ffff04c224 */ /* 0x001fe400078e000e */
[----:B------:R-:W-:-:S05]  /*50e20*/  @!P4 IMAD.MOV.U32 R5, RZ, RZ, R15 ;  /* 0x000000ffff05c224 */ /* 0x000fca00078e000f */
[----:B------:R4:W4:Y:S04]  /*50e30*/  @!P4 LDG.E.U16 R9, desc[UR8][R4.64] ;  /* 0x000000080409c981 */ /* 0x000928000c1e1500 */
[----:B--2---:R0:W-:Y:S04]  /*50e40*/  STL [R1+0x439c], R12 ;  /* 0x00439c0c01007387 */ /* 0x0041e80000100800 */
[----:B---3--:R1:W-:Y:S04]  /*50e50*/  STL [R1+0x43a0], R11 ;  /* 0x0043a00b01007387 */ /* 0x0083e80000100800 */
[----:B------:R-:W2:Y:S04]  /*50e60*/  LDL R25, [R1+0x30ac] ;  /* 0x0030ac0001197983 */ /* 0x000ea80000100800 */
[----:B------:R-:W3:Y:S01]  /*50e70*/  LDL R24, [R1+0x30b8] ;  /* 0x0030b80001187983 */ /* 0x000ee20000100800 */
[----:B------:R-:W-:Y:S01]  /*50e80*/  PRMT R8, RZ, 0x7610, R8 ;  /* 0x00007610ff087816 */ /* 0x000fe20000000008 */
[----:B----4-:R-:W-:-:S02]  /*50e90*/  @!P1 IMAD.MOV.U32 R5, RZ, RZ, R23 ;  /* 0x000000ffff059224 */ /* 0x010fc400078e0017 */
[----:B------:R-:W-:-:S05]  /*50ea0*/  @!P1 IMAD.MOV.U32 R4, RZ, RZ, R22 ;  /* 0x000000ffff049224 */ /* 0x000fca00078e0016 */
[----:B------:R2:W4:Y:S01]  /*50eb0*/  @!P1 LDG.E.U16 R8, desc[UR8][R4.64] ;  /* 0x0000000804089981 */ /* 0x000522000c1e1500 */
[----:B------:R-:W-:-:S03]  /*50ec0*/  PRMT R7, RZ, 0x7610, R7 ;  /* 0x00007610ff077816 */ /* 0x000fc60000000007 */
[----:B------:R0:W-:Y:S04]  /*50ed0*/  STL [R1+0x43a4], R10 ;  /* 0x0043a40a01007387 */ /* 0x0001e80000100800 */
[----:B------:R-:W4:Y:S04]  /*50ee0*/  LDL R15, [R1+0x30b4] ;  /* 0x0030b400010f7983 */ /* 0x000f280000100800 */
[----:B------:R-:W4:Y:S04]  /*50ef0*/  LDL R14, [R1+0x30c0] ;  /* 0x0030c000010e7983 */ /* 0x000f280000100800 */
[----:B------:R0:W-:Y:S04]  /*50f00*/  STL [R1+0x43a8], R9 ;  /* 0x0043a80901007387 */ /* 0x0001e80000100800 */
[----:B------:R-:W4:Y:S04]  /*50f10*/  LDL R23, [R1+0x312c] ;  /* 0x00312c0001177983 */ /* 0x000f280000100800 */
[----:B------:R-:W4:Y:S04]  /*50f20*/  LDL R22, [R1+0x3138] ;  /* 0x0031380001167983 */ /* 0x000f280000100800 */
[----:B0-----:R-:W4:Y:S04]  /*50f30*/  LDL R12, [R1+0x3134] ;  /* 0x00313400010c7983 */ /* 0x001f280000100800 */
[----:B-1----:R-:W4:Y:S01]  /*50f40*/  LDL R11, [R1+0x3140] ;  /* 0x00314000010b7983 */ /* 0x002f220000100800 */
[----:B--2---:R-:W-:-:S02]  /*50f50*/  @!P4 IMAD.MOV.U32 R5, RZ, RZ, R25 ;  /* 0x000000ffff05c224 */ /* 0x004fc400078e0019 */
[----:B---3--:R-:W-:-:S05]  /*50f60*/  @!P4 IMAD.MOV.U32 R4, RZ, RZ, R24 ;  /* 0x000000ffff04c224 */ /* 0x008fca00078e0018 */
[----:B------:R0:W2:Y:S01]  /*50f70*/  @!P4 LDG.E.U16 R7, desc[UR8][R4.64] ;  /* 0x000000080407c981 */ /* 0x0000a2000c1e1500 */
[----:B------:R-:W-:-:S03]  /*50f80*/  PRMT R6, RZ, 0x7610, R6 ;  /* 0x00007610ff067816 */ /* 0x000fc60000000006 */
[----:B----4-:R1:W-:Y:S04]  /*50f90*/  STL [R1+0x43ac], R8 ;  /* 0x0043ac0801007387 */ /* 0x0103e80000100800 */
[----:B------:R-:W3:Y:S04]  /*50fa0*/  LDL R10, [R1+0x2f4c] ;  /* 0x002f4c00010a7983 */ /* 0x000ee80000100800 */
[----:B------:R-:W4:Y:S01]  /*50fb0*/  LDL R9, [R1+0x2f50] ;  /* 0x002f500001097983 */ /* 0x000f220000100800 */
[----:B0-----:R-:W-:-:S03]  /*50fc0*/  PRMT R5, RZ, 0x7610, R5 ;  /* 0x00007610ff057816 */ /* 0x001fc60000000005 */
[----:B------:R0:W3:Y:S02]  /*50fd0*/  @!P1 LDG.E.U16 R6, desc[UR8][R14.64] ;  /* 0x000000080e069981 */ /* 0x0000e4000c1e1500 */
[----:B0-----:R-:W-:Y:S02]  /*50fe0*/  @!P4 IMAD.MOV.U32 R15, RZ, RZ, R23 ;  /* 0x000000ffff0fc224 */ /* 0x001fe400078e0017 */
[----:B------:R-:W-:-:S05]  /*50ff0*/  @!P4 IMAD.MOV.U32 R14, RZ, RZ, R22 ;  /* 0x000000ffff0ec224 */ /* 0x000fca00078e0016 */
[----:B------:R0:W3:Y:S04]  /*51000*/  @!P4 LDG.E.U16 R5, desc[UR8][R14.64] ;  /* 0x000000080e05c981 */ /* 0x0000e8000c1e1500 */
[----:B--2---:R2:W-:Y:S04]  /*51010*/  STL [R1+0x43b0], R7 ;  /* 0x0043b00701007387 */ /* 0x0045e80000100800 */
[----:B-1----:R-:W3:Y:S04]  /*51020*/  LDL R8, [R1+0x2f44] ;  /* 0x002f440001087983 */ /* 0x002ee80000100800 */
[----:B--2---:R-:W2:Y:S01]  /*51030*/  LDL R7, [R1+0x2f48] ;  /* 0x002f480001077983 */ /* 0x004ea20000100800 */
[----:B------:R-:W-:Y:S01]  /*51040*/  PRMT R4, RZ, 0x7610, R4 ;  /* 0x00007610ff047816 */ /* 0x000fe20000000004 */
[----:B0-----:R-:W-:-:S02]  /*51050*/  @!P1 IMAD.MOV.U32 R14, RZ, RZ, R11 ;  /* 0x000000ffff0e9224 */ /* 0x001fc400078e000b */
[----:B------:R-:W-:Y:S01]  /*51060*/  @!P1 IMAD.MOV.U32 R15, RZ, RZ, R12 ;  /* 0x000000ffff0f9224 */ /* 0x000fe200078e000c */
[----:B------:R-:W-:-:S04]  /*51070*/  PRMT R21, RZ, 0x7610, R21 ;  /* 0x00007610ff157816 */ /* 0x000fc80000000015 */
[----:B------:R4:W2:Y:S02]  /*51080*/  @!P1 LDG.E.U16 R4, desc[UR8][R14.64] ;  /* 0x000000080e049981 */ /* 0x0008a4000c1e1500 */
[----:B----4-:R-:W-:Y:S02]  /*51090*/  @!P4 IMAD.MOV.U32 R14, RZ, RZ, R9 ;  /* 0x000000ffff0ec224 */ /* 0x010fe400078e0009 */
[----:B---3--:R-:W-:-:S05]  /*510a0*/  @!P4 IMAD.MOV.U32 R15, RZ, RZ, R10 ;  /* 0x000000ffff0fc224 */ /* 0x008fca00078e000a */
[----:B------:R0:W3:Y:S01]  /*510b0*/  @!P4 LDG.E.U16 R21, desc[UR8][R14.64] ;  /* 0x000000080e15c981 */ /* 0x0000e2000c1e1500 */
[----:B------:R-:W-:-:S03]  /*510c0*/  PRMT R17, RZ, 0x7610, R17 ;  /* 0x00007610ff117816 */ /* 0x000fc60000000011 */
[----:B------:R1:W-:Y:S04]  /*510d0*/  STL [R1+0x43b4], R6 ;  /* 0x0043b40601007387 */ /* 0x0003e80000100800 */
[----:B------:R4:W-:Y:S04]  /*510e0*/  STL [R1+0x43b8], R5 ;  /* 0x0043b80501007387 */ /* 0x0009e80000100800 */
[----:B-1----:R-:W3:Y:S04]  /*510f0*/  LDL R6, [R1+0x2ecc] ;  /* 0x002ecc0001067983 */ /* 0x002ee80000100800 */
[----:B----4-:R-:W4:Y:S01]  /*51100*/  LDL R5, [R1+0x2ed0] ;  /* 0x002ed00001057983 */ /* 0x010f220000100800 */
[----:B0-----:R-:W-:-:S02]  /*51110*/  @!P1 IMAD.MOV.U32 R15, RZ, RZ, R8 ;  /* 0x000000ffff0f9224 */ /* 0x001fc400078e0008 */
[----:B--2---:R-:W-:-:S05]  /*51120*/  @!P1 IMAD.MOV.U32 R14, RZ, RZ, R7 ;  /* 0x000000ffff0e9224 */ /* 0x004fca00078e0007 */
[----:B------:R0:W2:Y:S04]  /*51130*/  @!P1 LDG.E.U16 R17, desc[UR8][R14.64] ;  /* 0x000000080e119981 */ /* 0x0000a8000c1e1500 */
[----:B------:R1:W-:Y:S04]  /*51140*/  STL [R1+0x43bc], R4 ;  /* 0x0043bc0401007387 */ /* 0x0003e80000100800 */
[----:B------:R-:W2:Y:S04]  /*51150*/  LDL R22, [R1+0x2ec4] ;  /* 0x002ec40001167983 */ /* 0x000ea80000100800 */
[----:B------:R-:W2:Y:S04]  /*51160*/  LDL R12, [R1+0x2ec8] ;  /* 0x002ec800010c7983 */ /* 0x000ea80000100800 */
[----:B---3--:R-:W-:Y:S04]  /*51170*/  STL [R1+0x43c0], R21 ;  /* 0x0043c01501007387 */ /* 0x008fe80000100800 */
[----:B------:R-:W3:Y:S04]  /*51180*/  LDL R11, [R1+0x2e64] ;  /* 0x002e6400010b7983 */ /* 0x000ee80000100800 */
[----:B------:R-:W3:Y:S04]  /*51190*/  LDL R10, [R1+0x2e68] ;  /* 0x002e6800010a7983 */ /* 0x000ee80000100800 */
[----:B------:R-:W3:Y:S04]  /*511a0*/  LDL R9, [R1+0x2e5c] ;  /* 0x002e5c0001097983 */ /* 0x000ee80000100800 */
[----:B------:R-:W3:Y:S01]  /*511b0*/  LDL R8, [R1+0x2e60] ;  /* 0x002e600001087983 */ /* 0x000ee20000100800 */
[----:B0-----:R-:W-:-:S02]  /*511c0*/  @!P4 IMAD.MOV.U32 R15, RZ, RZ, R6 ;  /* 0x000000ffff0fc224 */ /* 0x001fc400078e0006 */
[----:B----4-:R-:W-:Y:S01]  /*511d0*/  @!P4 IMAD.MOV.U32 R14, RZ, RZ, R5 ;  /* 0x000000ffff0ec224 */ /* 0x010fe200078e0005 */
[----:B--2---:R-:W-:Y:S04]  /*511e0*/  STL [R1+0x43c4], R17 ;  /* 0x0043c41101007387 */ /* 0x004fe80000100800 */
[----:B------:R-:W2:Y:S04]  /*511f0*/  LDL R7, [R1+0x2de4] ;  /* 0x002de40001077983 */ /* 0x000ea80000100800 */
[----:B------:R-:W4:Y:S04]  /*51200*/  LDL R6, [R1+0x2de8] ;  /* 0x002de80001067983 */ /* 0x000f280000100800 */
[----:B------:R-:W4:Y:S04]  /*51210*/  LDL R5, [R1+0x319c] ;  /* 0x00319c0001057983 */ /* 0x000f280000100800 */
[----:B-1----:R-:W4:Y:S01]  /*51220*/  LDL R4, [R1+0x31a8] ;  /* 0x0031a80001047983 */ /* 0x002f220000100800 */
[----:B------:R-:W-:-:S02]  /*51230*/  PRMT R13, RZ, 0x7610, R13 ;  /* 0x00007610ff0d7816 */ /* 0x000fc4000000000d */
[----:B------:R-:W-:-:S04]  /*51240*/  PRMT R16, RZ, 0x7610, R16 ;  /* 0x00007610ff107816 */ /* 0x000fc80000000010 */
[----:B------:R0:W4:Y:S01]  /*51250*/  @!P4 LDG.E.U16 R13, desc[UR8][R14.64] ;  /* 0x000000080e0dc981 */ /* 0x000122000c1e1500 */
[----:B------:R-:W-:Y:S01]  /*51260*/  PRMT R18, RZ, 0x7610, R18 ;  /* 0x00007610ff127816 */ /* 0x000fe20000000012 */
[----:B0-----:R-:W-:Y:S02]  /*51270*/  @!P1 IMAD.MOV.U32 R14, RZ, RZ, R12 ;  /* 0x000000ffff0e9224 */ /* 0x001fe400078e000c */
[----:B------:R-:W-:-:S05]  /*51280*/  @!P1 IMAD.MOV.U32 R15, RZ, RZ, R22 ;  /* 0x000000ffff0f9224 */ /* 0x000fca00078e0016 */
[----:B------:R3:W4:Y:S01]  /*51290*/  @!P1 LDG.E.U16 R16, desc[UR8][R14.64] ;  /* 0x000000080e109981 */ /* 0x000722000c1e1500 */
[----:B------:R-:W-:Y:S01]  /*512a0*/  PRMT R19, RZ, 0x7610, R19 ;  /* 0x00007610ff137816 */ /* 0x000fe20000000013 */
[----:B---3--:R-:W-:Y:S02]  /*512b0*/  @!P4 IMAD.MOV.U32 R14, RZ, RZ, R10 ;  /* 0x000000ffff0ec224 */ /* 0x008fe400078e000a */
[----:B------:R-:W-:-:S05]  /*512c0*/  @!P4 IMAD.MOV.U32 R15, RZ, RZ, R11 ;  /* 0x000000ffff0fc224 */ /* 0x000fca00078e000b */
[----:B------:R0:W3:Y:S01]  /*512d0*/  @!P4 LDG.E.U16 R18, desc[UR8][R14.64] ;  /* 0x000000080e12c981 */ /* 0x0000e2000c1e1500 */
[----:B------:R-:W-:Y:S01]  /*512e0*/  PRMT R20, RZ, 0x7610, R20 ;  /* 0x00007610ff147816 */ /* 0x000fe20000000014 */
[----:B0-----:R-:W-:Y:S02]  /*512f0*/  @!P1 IMAD.MOV.U32 R14, RZ, RZ, R8 ;  /* 0x000000ffff0e9224 */ /* 0x001fe400078e0008 */
[----:B------:R-:W-:-:S05]  /*51300*/  @!P1 IMAD.MOV.U32 R15, RZ, RZ, R9 ;  /* 0x000000ffff0f9224 */ /* 0x000fca00078e0009 */
[----:B------:R2:W3:Y:S02]  /*51310*/  @!P1 LDG.E.U16 R19, desc[UR8][R14.64] ;  /* 0x000000080e139981 */ /* 0x0004e4000c1e1500 */
[----:B--2---:R-:W-:Y:S02]  /*51320*/  @!P4 IMAD.MOV.U32 R15, RZ, RZ, R7 ;  /* 0x000000ffff0fc224 */ /* 0x004fe400078e0007 */
[----:B----4-:R-:W-:-:S05]  /*51330*/  @!P4 IMAD.MOV.U32 R14, RZ, RZ, R6 ;  /* 0x000000ffff0ec224 */ /* 0x010fca00078e0006 */
[----:B------:R0:W2:Y:S01]  /*51340*/  @!P4 LDG.E.U16 R20, desc[UR8][R14.64] ;  /* 0x000000080e14c981 */ /* 0x0000a2000c1e1500 */
[----:B------:R-:W-:Y:S01]  /*51350*/  PRMT R2, RZ, 0x7610, R2 ;  /* 0x00007610ff027816 */ /* 0x000fe20000000002 */
[----:B0-----:R-:W-:Y:S02]  /*51360*/  @!P4 IMAD.MOV.U32 R14, RZ, RZ, R4 ;  /* 0x000000ffff0ec224 */ /* 0x001fe400078e0004 */
[----:B------:R-:W-:-:S05]  /*51370*/  @!P4 IMAD.MOV.U32 R15, RZ, RZ, R5 ;  /* 0x000000ffff0fc224 */ /* 0x000fca00078e0005 */
[----:B------:R-:W4:Y:S04]  /*51380*/  @!P4 LDG.E.U16 R2, desc[UR8][R14.64] ;  /* 0x000000080e02c981 */ /* 0x000f28000c1e1500 */
[----:B------:R-:W-:Y:S04]  /*51390*/  STL [R1+0x43c8], R13 ;  /* 0x0043c80d01007387 */ /* 0x000fe80000100800 */
[----:B------:R-:W-:Y:S04]  /*513a0*/  STL [R1+0x43cc], R16 ;  /* 0x0043cc1001007387 */ /* 0x000fe80000100800 */
[----:B---3--:R-:W-:Y:S04]  /*513b0*/  STL [R1+0x43d0], R18 ;  /* 0x0043d01201007387 */ /* 0x008fe80000100800 */
[----:B------:R0:W-:Y:S04]  /*513c0*/  STL [R1+0x43d4], R19 ;  /* 0x0043d41301007387 */ /* 0x0001e80000100800 */
[----:B--2---:R-:W-:Y:S04]  /*513d0*/  STL [R1+0x43d8], R20 ;  /* 0x0043d81401007387 */ /* 0x004fe80000100800 */
[----:B0-----:R-:W2:Y:S04]  /*513e0*/  LDL R19, [R1+0x31a4] ;  /* 0x0031a40001137983 */ /* 0x001ea80000100800 */
[----:B------:R-:W3:Y:S04]  /*513f0*/  LDL R18, [R1+0x31ac] ;  /* 0x0031ac0001127983 */ /* 0x000ee80000100800 */
        /* <DEDUP_REMOVED lines=19> */
[----:B----4-:R-:W-:Y:S04]  /*51530*/  STL [R1+0x34c4], R2 ;  /* 0x0034c40201007387 */ /* 0x010fe80000100800 */
        /* <DEDUP_REMOVED lines=38> */
[----:B------:R-:W-:-:S03]  /*517a0*/  PRMT R3, RZ, 0x7610, R3 ;  /* 0x00007610ff037816 */ /* 0x000fc60000000003 */
        /* <DEDUP_REMOVED lines=121> */
[----:B--2---:R-:W-:-:S02]  /*51f40*/  @!P1 IMAD.MOV.U32 R15, RZ, RZ, R19 ;  /* 0x000000ffff0f9224 */ /* 0x004fc400078e0013 */
[----:B---3--:R-:W-:-:S05]  /*51f50*/  @!P1 IMAD.MOV.U32 R14, RZ, RZ, R18 ;  /* 0x000000ffff0e9224 */ /* 0x008fca00078e0012 */
[----:B------:R-:W2:Y:S04]  /*51f60*/  @!P1 LDG.E.U16 R3, desc[UR8][R14.64] ;  /* 0x000000080e039981 */ /* 0x000ea8000c1e1500 */
        /* <DEDUP_REMOVED lines=177> */
[----:B0-----:R-:W-:-:S03]  /*52a80*/  LOP3.LUT R0, R0, 0x3f, RZ, 0xc0, !PT ;  /* 0x0000003f00007812 */ /* 0x001fc600078ec0ff */
[----:B------:R-:W-:Y:S04]  /*52a90*/  STL [R1+0x4350], R2 ;  /* 0x0043500201007387 */ /* 0x000fe80000100800 */
[----:B------:R-:W-:Y:S04]  /*52aa0*/  STL [R1+0x4358], R2 ;  /* 0x0043580201007387 */ /* 0x000fe80000100800 */
[----:B------:R-:W-:Y:S04]  /*52ab0*/  STL [R1+0x4360], R2 ;  /* 0x0043600201007387 */ /* 0x000fe80000100800 */
[----:B------:R-:W-:Y:S04]  /*52ac0*/  STL [R1+0x4368], R2 ;  /* 0x0043680201007387 */ /* 0x000fe80000100800 */
[----:B------:R-:W-:Y:S01]  /*52ad0*/  STL [R1+0x4370], R2 ;  /* 0x0043700201007387 */ /* 0x000fe20000100800 */
[----:B------:R-:W-:-:S03]  /*52ae0*/  IMAD.SHL.U32 R0, R0, 0x2, RZ ;  /* 0x0000000200007824 */ /* 0x000fc600078e00ff */
[----:B------:R-:W-:Y:S04]  /*52af0*/  STL [R1+0x4378], R2 ;  /* 0x0043780201007387 */ /* 0x000fe80000100800 */
[----:B------:R-:W-:Y:S04]  /*52b00*/  STL [R1+0x43dc], R2 ;  /* 0x0043dc0201007387 */ /* 0x000fe80000100800 */
[----:B------:R-:W-:Y:S04]  /*52b10*/  STL [R1+0x43e4], R14 ;  /* 0x0043e40e01007387 */ /* 0x000fe80000100800 */
[----:B------:R-:W-:Y:S04]  /*52b20*/  STL [R1+0x43e0], R15 ;  /* 0x0043e00f01007387 */ /* 0x000fe80000100800 */
[----:B------:R0:W-:Y:S04]  /*52b30*/  STS.U16 [R0+UR5+0x20000], R28 ;  /* 0x0200001c00007988 */ /* 0x0001e80008000405 */
[----:B--2---:R-:W-:Y:S04]  /*52b40*/  STL [R1+0x34c0], R3 ;  /* 0x0034c00301007387 */ /* 0x004fe80000100800 */
[----:B------:R-:W-:Y:S04]  /*52b50*/  STL [R1+0x43e8], R3 ;  /* 0x0043e80301007387 */ /* 0x000fe80000100800 */
[----:B0-----:R-:W2:Y:S04]  /*52b60*/  LDL.LU R28, [R1+0x4424] ;  /* 0x00442400011c7983 */ /* 0x001ea80000300800 */
[----:B------:R-:W3:Y:S04]  /*52b70*/  LDL.LU R27, [R1+0x26c] ;  /* 0x00026c00011b7983 */ /* 0x000ee80000300800 */
[----:B------:R0:W-:Y:S04]  /*52b80*/  STS.U16 [R0+UR5+0x20400], R29 ;  /* 0x0204001d00007988 */ /* 0x0001e80008000405 */
[----:B------:R-:W-:Y:S04]  /*52b90*/  STS.U16 [R0+UR5+0x20200], R16 ;  /* 0x0202001000007988 */ /* 0x000fe80008000405 */
[----:B------:R-:W-:Y:S04]  /*52ba0*/  STS.U16 [R0+UR5+0x20600], R13 ;  /* 0x0206000d00007988 */ /* 0x000fe80008000405 */
[----:B------:R-:W-:Y:S04]  /*52bb0*/  STS.U16 [R0+UR5+0x20800], R17 ;  /* 0x0208001100007988 */ /* 0x000fe80008000405 */
[----:B------:R-:W-:Y:S04]  /*52bc0*/  STS.U16 [R0+UR5+0x20a00], R21 ;  /* 0x020a001500007988 */ /* 0x000fe80008000405 */
[----:B------:R-:W-:Y:S04]  /*52bd0*/  STS.U16 [R0+UR5+0x20c00], R4 ;  /* 0x020c000400007988 */ /* 0x000fe80008000405 */
[----:B------:R-:W-:Y:S04]  /*52be0*/  STS.U16 [R0+UR5+0x20e00], R5 ;  /* 0x020e000500007988 */ /* 0x000fe80008000405 */
[----:B------:R-:W-:Y:S04]  /*52bf0*/  STS.U16 [R0+UR5+0x21000], R6 ;  /* 0x0210000600007988 */ /* 0x000fe80008000405 */
[----:B0-----:R-:W4:Y:S04]  /*52c00*/  LDL.LU R29, [R1+0x25c] ;  /* 0x00025c00011d7983 */ /* 0x001f280000300800 */
[----:B------:R-:W-:Y:S04]  /*52c10*/  STS.U16 [R0+UR5+0x21200], R7 ;  /* 0x0212000700007988 */ /* 0x000fe80008000405 */
[----:B------:R-:W-:Y:S04]  /*52c20*/  STS.U16 [R0+UR5+0x21400], R8 ;  /* 0x0214000800007988 */ /* 0x000fe80008000405 */
[----:B------:R-:W-:Y:S04]  /*52c30*/  STS.U16 [R0+UR5+0x21600], R9 ;  /* 0x0216000900007988 */ /* 0x000fe80008000405 */
[----:B------:R-:W-:Y:S04]  /*52c40*/  STS.U16 [R0+UR5+0x21a00], R10 ;  /* 0x021a000a00007988 */ /* 0x000fe80008000405 */
[----:B------:R-:W-:Y:S04]  /*52c50*/  STS.U16 [R0+UR5+0x21c00], R11 ;  /* 0x021c000b00007988 */ /* 0x000fe80008000405 */
[----:B------:R-:W-:Y:S04]  /*52c60*/  STS.U16 [R0+UR5+0x21e00], R12 ;  /* 0x021e000c00007988 */ /* 0x000fe80008000405 */
[----:B--2---:R0:W-:Y:S02]  /*52c70*/  STS.U16 [R0+UR5+0x21800], R28 ;  /* 0x0218001c00007988 */ /* 0x0041e40008000405 */
[----:B0-----:R-:W-:-:S02]  /*52c80*/  LOP3.LUT R28, R0, 0x10, RZ, 0x3c, !PT ;  /* 0x00000010001c7812 */ /* 0x001fc400078e3cff */
[----:B------:R-:W2:Y:S04]  /*52c90*/  LDL.LU R0, [R1+0x23c] ;  /* 0x00023c0001007983 */ /* 0x000ea80000300800 */
[----:B------:R-:W-:Y:S04]  /*52ca0*/  STS.U16 [R28+UR5+0x20080], R22 ;  /* 0x020080161c007988 */ /* 0x000fe80008000405 */
[----:B------:R-:W-:Y:S04]  /*52cb0*/  STS.U16 [R28+UR5+0x20280], R23 ;  /* 0x020280171c007988 */ /* 0x000fe80008000405 */
[----:B------:R-:W-:Y:S04]  /*52cc0*/  STS.U16 [R28+UR5+0x20480], R24 ;  /* 0x020480181c007988 */ /* 0x000fe80008000405 */
[----:B--2---:R0:W-:Y:S04]  /*52cd0*/  STL [R1+0x4420], R0 ;  /* 0x0044200001007387 */ /* 0x0041e80000100800 */
        /* <DEDUP_REMOVED lines=23> */
[----:B------:R0:W-:Y:S04]  /*52e50*/  STS.U16 [R28+UR5+0x20680], R25 ;  /* 0x020680191c007988 */ /* 0x0001e80008000405 */
[----:B------:R-:W2:Y:S04]  /*52e60*/  LDL.LU R24, [R1+0x1c4] ;  /* 0x0001c40001187983 */ /* 0x000ea80000300800 */
[----:B------:R1:W-:Y:S04]  /*52e70*/  STS.U16 [R28+UR5+0x20880], R26 ;  /* 0x0208801a1c007988 */ /* 0x0003e80008000405 */
[----:B---3--:R3:W-:Y:S04]  /*52e80*/  STS.U16 [R28+UR5+0x20a80], R27 ;  /* 0x020a801b1c007988 */ /* 0x0087e80008000405 */
[----:B----4-:R4:W-:Y:S04]  /*52e90*/  STS.U16 [R28+UR5+0x20c80], R29 ;  /* 0x020c801d1c007988 */ /* 0x0109e80008000405 */
[----:B0-----:R-:W2:Y:S04]  /*52ea0*/  LDL.LU R25, [R1+0x2b4] ;  /* 0x0002b40001197983 */ /* 0x001ea80000300800 */
[----:B-1----:R-:W2:Y:S04]  /*52eb0*/  LDL.LU R26, [R1+0x2a4] ;  /* 0x0002a400011a7983 */ /* 0x002ea80000300800 */
[----:B---3--:R-:W3:Y:S04]  /*52ec0*/  LDL.LU R27, [R1+0x294] ;  /* 0x00029400011b7983 */ /* 0x008ee80000300800 */
[----:B----4-:R-:W4:Y:S04]  /*52ed0*/  LDL.LU R29, [R1+0x284] ;  /* 0x00028400011d7983 */ /* 0x010f280000300800 */
[----:B--2---:R0:W-:Y:S04]  /*52ee0*/  STS.U16 [R28+UR5+0x20e80], R0 ;  /* 0x020e80001c007988 */ /* 0x0041e80008000405 */
[----:B0-----:R-:W2:Y:S04]  /*52ef0*/  LDL.LU R0, [R1+0x4420] ;  /* 0x0044200001007983 */ /* 0x001ea80000300800 */
[----:B------:R-:W-:Y:S04]  /*52f00*/  STL [R1+0x43ec], R28 ;  /* 0x0043ec1c01007387 */ /* 0x000fe80000100800 */
[----:B--2---:R0:W-:Y:S02]  /*52f10*/  STS.U16 [R28+UR5+0x21080], R0 ;  /* 0x021080001c007988 */ /* 0x0041e40008000405 */
[----:B0-----:R-:W0:Y:S02]  /*52f20*/  S2R R0, SR_TID.X ;  /* 0x0000000000007919 */ /* 0x001e240000002100 */
[----:B------:R1:W-:Y:S04]  /*52f30*/  STS.U16 [R28+UR5+0x21280], R3 ;  /* 0x021280031c007988 */ /* 0x0003e80008000405 */
[----:B------:R-:W-:Y:S04]  /*52f40*/  STS.U16 [R28+UR5+0x21480], R15 ;  /* 0x0214800f1c007988 */ /* 0x000fe80008000405 */
[----:B------:R-:W-:Y:S04]  /*52f50*/  STS.U16 [R28+UR5+0x21680], R14 ;  /* 0x0216800e1c007988 */ /* 0x000fe80008000405 */
[----:B------:R2:W-:Y:S01]  /*52f60*/  STS.U16 [R28+UR5+0x21880], R2 ;  /* 0x021880021c007988 */ /* 0x0005e20008000405 */
[----:B0-----:R-:W-:-:S05]  /*52f70*/  LOP3.LUT R0, R0, 0x3f, RZ, 0xc0, !PT ;  /* 0x0000003f00007812 */ /* 0x001fca00078ec0ff */
[----:B------:R-:W-:-:S05]  /*52f80*/  IMAD.SHL.U32 R0, R0, 0x2, RZ ;  /* 0x0000000200007824 */ /* 0x000fca00078e00ff */
[C---:B-1----:R-:W-:Y:S02]  /*52f90*/  LOP3.LUT R3, R0.reuse, 0x20, RZ, 0x3c, !PT ;  /* 0x0000002000037812 */ /* 0x042fe400078e3cff */
[----:B--2---:R-:W-:Y:S02]  /*52fa0*/  LOP3.LUT R2, R0, 0x30, RZ, 0x3c, !PT ;  /* 0x0000003000027812 */ /* 0x004fe400078e3cff */
[----:B------:R-:W2:Y:S04]  /*52fb0*/  LDL.LU R0, [R1+0x244] ;  /* 0x0002440001007983 */ /* 0x000ea80000300800 */
[----:B--2---:R0:W-:Y:S04]  /*52fc0*/  STL [R1+0x4414], R0 ;  /* 0x0044140001007387 */ /* 0x0041e80000100800 */
[----:B0-----:R-:W2:Y:S04]  /*52fd0*/  LDL.LU R0, [R1+0x254] ;  /* 0x0002540001007983 */ /* 0x001ea80000300800 */
[----:B--2---:R0:W-:Y:S04]  /*52fe0*/  STL [R1+0x4418], R0 ;  /* 0x0044180001007387 */ /* 0x0041e80000100800 */
[----:B0-----:R-:W2:Y:S04]  /*52ff0*/  LDL.LU R0, [R1+0x264] ;  /* 0x0002640001007983 */ /* 0x001ea80000300800 */
[----:B------:R-:W-:Y:S04]  /*53000*/  STS.U16 [R28+UR5+0x21a80], R20 ;  /* 0x021a80141c007988 */ /* 0x000fe80008000405 */
        /* <DEDUP_REMOVED lines=53> */
[----:B--2---:R0:W-:Y:S04]  /*53360*/  STS.U16 [R2+UR5+0x20b80], R0 ;  /* 0x020b800002007988 */ /* 0x0041e80008000405 */
[----:B0-----:R-:W2:Y:S04]  /*53370*/  LDL.LU R0, [R1+0x4418] ;  /* 0x0044180001007983 */ /* 0x001ea80000300800 */
[----:B--2---:R0:W-:Y:S04]  /*53380*/  STS.U16 [R2+UR5+0x20d80], R0 ;  /* 0x020d800002007988 */ /* 0x0041e80008000405 */
[----:B0-----:R-:W2:Y:S04]  /*53390*/  LDL.LU R0, [R1+0x4414] ;  /* 0x0044140001007983 */ /* 0x001ea80000300800 */
[----:B--2---:R-:W-:Y:S04]  /*533a0*/  STS.U16 [R2+UR5+0x20f80], R0 ;  /* 0x020f800002007988 */ /* 0x004fe80008000405 */
[----:B------:R0:W-:Y:S04]  /*533b0*/  STS.U16 [R2+UR5+0x21180], R28 ;  /* 0x0211801c02007988 */ /* 0x0001e80008000405 */
[----:B0-----:R-:W2:Y:S04]  /*533c0*/  LDL.LU R28, [R1+0x164] ;  /* 0x00016400011c7983 */ /* 0x001ea80000300800 */
[----:B--2---:R0:W-:Y:S04]  /*533d0*/  STL [R1+0x4408], R28 ;  /* 0x0044081c01007387 */ /* 0x0041e80000100800 */
[----:B0-----:R-:W2:Y:S04]  /*533e0*/  LDL.LU R28, [R1+0x168] ;  /* 0x00016800011c7983 */ /* 0x001ea80000300800 */
[----:B--2---:R0:W-:Y:S04]  /*533f0*/  STL [R1+0x440c], R28 ;  /* 0x00440c1c01007387 */ /* 0x0041e80000100800 */
[----:B0-----:R-:W2:Y:S01]  /*53400*/  LDL.LU R28, [R1+0x16c] ;  /* 0x00016c00011c7983 */ /* 0x001ea20000300800 */
[----:B------:R-:W0:Y:S03]  /*53410*/  S2R R0, SR_TID.X ;  /* 0x0000000000007919 */ /* 0x000e260000002100 */
        /* <DEDUP_REMOVED lines=8> */
[----:B-1----:R-:W2:Y:S01]  /*534a0*/  LDL.LU R28, [R1+0x170] ;  /* 0x00017000011c7983 */ /* 0x002ea20000300800 */
[----:B0-----:R-:W-:-:S03]  /*534b0*/  LOP3.LUT R0, R0, 0x3f, RZ, 0xc0, !PT ;  /* 0x0000003f00007812 */ /* 0x001fc600078ec0ff */
[----:B------:R-:W2:Y:S04]  /*534c0*/  LDL.LU R3, [R1+0x160] ;  /* 0x0001600001037983 */ /* 0x000ea80000300800 */
[----:B------:R-:W2:Y:S01]  /*534d0*/  LDL.LU R15, [R1+0x15c] ;  /* 0x00015c00010f7983 */ /* 0x000ea20000300800 */
[----:B------:R-:W-:-:S03]  /*534e0*/  IMAD.SHL.U32 R0, R0, 0x2, RZ ;  /* 0x0000000200007824 */ /* 0x000fc600078e00ff */
[----:B------:R-:W2:Y:S04]  /*534f0*/  LDL.LU R14, [R1+0x158] ;  /* 0x00015800010e7983 */ /* 0x000ea80000300800 */
[----:B------:R-:W2:Y:S04]  /*53500*/  LDL.LU R2, [R1+0x154] ;  /* 0x0001540001027983 */ /* 0x000ea80000300800 */
[----:B------:R-:W2:Y:S04]  /*53510*/  LDL.LU R20, [R1+0x150] ;  /* 0x0001500001147983 */ /* 0x000ea80000300800 */
[----:B------:R-:W2:Y:S04]  /*53520*/  LDL.LU R19, [R1+0x14c] ;  /* 0x00014c0001137983 */ /* 0x000ea80000300800 */
[----:B------:R-:W2:Y:S04]  /*53530*/  LDL.LU R18, [R1+0x148] ;  /* 0x0001480001127983 */ /* 0x000ea80000300800 */
[----:B------:R0:W-:Y:S04]  /*53540*/  STS.U16 [R0+UR5], R13 ;  /* 0x0000000d00007988 */ /* 0x0001e80008000405 */
[----:B------:R-:W2:Y:S04]  /*53550*/  LDL.LU R16, [R1+0x144] ;  /* 0x0001440001107983 */ /* 0x000ea80000300800 */
[----:B------:R1:W-:Y:S04]  /*53560*/  STS.U16 [R0+UR5+0x80], R17 ;  /* 0x0000801100007988 */ /* 0x0003e80008000405 */
[----:B------:R0:W-:Y:S04]  /*53570*/  STS.U16 [R0+UR5+0x800], R21 ;  /* 0x0008001500007988 */ /* 0x0001e80008000405 */
[----:B------:R0:W-:Y:S04]  /*53580*/  STS.U16 [R0+UR5+0x880], R4 ;  /* 0x0008800400007988 */ /* 0x0001e80008000405 */
[----:B------:R1:W-:Y:S04]  /*53590*/  STS.U16 [R0+UR5+0x1000], R5 ;  /* 0x0010000500007988 */ /* 0x0003e80008000405 */
[----:B------:R3:W-:Y:S04]  /*535a0*/  STS.U16 [R0+UR5+0x1080], R6 ;  /* 0x0010800600007988 */ /* 0x0007e80008000405 */
[----:B0-----:R-:W2:Y:S04]  /*535b0*/  LDL.LU R13, [R1+0x140] ;  /* 0x00014000010d7983 */ /* 0x001ea80000300800 */
[----:B-1----:R-:W2:Y:S04]  /*535c0*/  LDL.LU R17, [R1+0x13c] ;  /* 0x00013c0001117983 */ /* 0x002ea80000300800 */
[----:B------:R-:W2:Y:S04]  /*535d0*/  LDL.LU R21, [R1+0x138] ;  /* 0x0001380001157983 */ /* 0x000ea80000300800 */
[----:B------:R-:W2:Y:S04]  /*535e0*/  LDL.LU R4, [R1+0x134] ;  /* 0x0001340001047983 */ /* 0x000ea80000300800 */
[----:B------:R-:W2:Y:S04]  /*535f0*/  LDL.LU R5, [R1+0x130] ;  /* 0x0001300001057983 */ /* 0x000ea80000300800 */
[----:B------:R0:W-:Y:S04]  /*53600*/  STS.U16 [R0+UR5+0x1800], R7 ;  /* 0x0018000700007988 */ /* 0x0001e80008000405 */
[----:B---3--:R-:W3:Y:S04]  /*53610*/  LDL.LU R6, [R1+0x12c] ;  /* 0x00012c0001067983 */ /* 0x008ee80000300800 */
[----:B------:R1:W-:Y:S04]  /*53620*/  STS.U16 [R0+UR5+0x1880], R8 ;  /* 0x0018800800007988 */ /* 0x0003e80008000405 */
[----:B------:R0:W-:Y:S04]  /*53630*/  STS.U16 [R0+UR5+0x2000], R9 ;  /* 0x0020000900007988 */ /* 0x0001e80008000405 */
[----:B------:R0:W-:Y:S04]  /*53640*/  STS.U16 [R0+UR5+0x2080], R10 ;  /* 0x0020800a00007988 */ /* 0x0001e80008000405 */
[----:B------:R1:W-:Y:S04]  /*53650*/  STS.U16 [R0+UR5+0x2800], R11 ;  /* 0x0028000b00007988 */ /* 0x0003e80008000405 */
[----:B------:R4:W-:Y:S04]  /*53660*/  STS.U16 [R0+UR5+0x2880], R12 ;  /* 0x0028800c00007988 */ /* 0x0009e80008000405 */
[----:B0-----:R-:W3:Y:S04]  /*53670*/  LDL.LU R7, [R1+0x128] ;  /* 0x0001280001077983 */ /* 0x001ee80000300800 */
[----:B-1----:R-:W3:Y:S04]  /*53680*/  LDL.LU R8, [R1+0x124] ;  /* 0x0001240001087983 */ /* 0x002ee80000300800 */
[----:B------:R-:W3:Y:S04]  /*53690*/  LDL.LU R9, [R1+0x120] ;  /* 0x0001200001097983 */ /* 0x000ee80000300800 */
[----:B------:R-:W3:Y:S04]  /*536a0*/  LDL.LU R10, [R1+0x11c] ;  /* 0x00011c00010a7983 */ /* 0x000ee80000300800 */
[----:B------:R-:W3:Y:S04]  /*536b0*/  LDL.LU R11, [R1+0x118] ;  /* 0x00011800010b7983 */ /* 0x000ee80000300800 */
[----:B------:R0:W-:Y:S04]  /*536c0*/  STS.U16 [R0+UR5+0x3000], R22 ;  /* 0x0030001600007988 */ /* 0x0001e80008000405 */
[----:B----4-:R-:W4:Y:S04]  /*536d0*/  LDL.LU R12, [R1+0x114] ;  /* 0x00011400010c7983 */ /* 0x010f280000300800 */
        /* <DEDUP_REMOVED lines=11> */
[----:B------:R-:W3:Y:S04]  /*53790*/  LDL.LU R27, [R1+0xfc] ;  /* 0x0000fc00011b7983 */ /* 0x000ee80000300800 */
[----:B0-----:R-:W3:Y:S04]  /*537a0*/  LDL.LU R29, [R1+0xf8] ;  /* 0x0000f800011d7983 */ /* 0x001ee80000300800 */
[----:B--2---:R0:W-:Y:S04]  /*537b0*/  STS.U16 [R0+UR5+0x4880], R28 ;  /* 0x0048801c00007988 */ /* 0x0041e80008000405 */
[----:B0-----:R-:W2:Y:S04]  /*537c0*/  LDL.LU R28, [R1+0x4410] ;  /* 0x00441000011c7983 */ /* 0x001ea80000300800 */
[----:B--2---:R0:W-:Y:S04]  /*537d0*/  STS.U16 [R0+UR5+0x5000], R28 ;  /* 0x0050001c00007988 */ /* 0x0041e80008000405 */
[----:B0-----:R-:W2:Y:S04]  /*537e0*/  LDL.LU R28, [R1+0x440c] ;  /* 0x00440c00011c7983 */ /* 0x001ea80000300800 */
[----:B--2---:R0:W-:Y:S04]  /*537f0*/  STS.U16 [R0+UR5+0x5080], R28 ;  /* 0x0050801c00007988 */ /* 0x0041e80008000405 */
[----:B0-----:R-:W2:Y:S04]  /*53800*/  LDL.LU R28, [R1+0x4408] ;  /* 0x00440800011c7983 */ /* 0x001ea80000300800 */
[----:B--2---:R0:W-:Y:S04]  /*53810*/  STS.U16 [R0+UR5+0x5800], R28 ;  /* 0x0058001c00007988 */ /* 0x0041e80008000405 */
[----:B0-----:R-:W2:Y:S04]  /*53820*/  LDL.LU R28, [R1+0xe8] ;  /* 0x0000e800011c7983 */ /* 0x001ea80000300800 */
        /* <DEDUP_REMOVED lines=31> */
[----:B---3--:R0:W-:Y:S04]  /*53a20*/  STS.U16 [R0+UR5+0x9000], R6 ;  /* 0x0090000600007988 */ /* 0x0081e80008000405 */
[----:B------:R-:W3:Y:S04]  /*53a30*/  LDL.LU R5, [R1+0xb4] ;  /* 0x0000b40001057983 */ /* 0x000ee80000300800 */
        /* <DEDUP_REMOVED lines=10> */
[----:B----4-:R0:W-:Y:S04]  /*53ae0*/  STS.U16 [R0+UR5+0xa800], R12 ;  /* 0x00a8000c00007988 */ /* 0x0101e80008000405 */
[----:B------:R-:W4:Y:S04]  /*53af0*/  LDL.LU R11, [R1+0x9c] ;  /* 0x00009c00010b7983 */ /* 0x000f280000300800 */
        /* <DEDUP_REMOVED lines=12> */
[----:B------:R1:W-:Y:S04]  /*53bc0*/  STS.U16 [R0+UR5+0xc080], R29 ;  /* 0x00c0801d00007988 */ /* 0x0003e80008000405 */
[----:B0-----:R-:W3:Y:S04]  /*53bd0*/  LDL.LU R27, [R1+0x80] ;  /* 0x00008000011b7983 */ /* 0x001ee80000300800 */
[----:B-1----:R-:W3:Y:S04]  /*53be0*/  LDL.LU R29, [R1+0x7c] ;  /* 0x00007c00011d7983 */ /* 0x002ee80000300800 */
        /* <DEDUP_REMOVED lines=24> */
[----:B---3--:R-:W-:Y:S04]  /*53d70*/  STS.U16 [R0+UR5+0x10800], R5 ;  /* 0x0108000500007988 */ /* 0x008fe80008000405 */
[----:B--2---:R0:W-:Y:S04]  /*53d80*/  STL [R1+0x43f8], R28 ;  /* 0x0043f81c01007387 */ /* 0x0041e80000100800 */
[----:B0-----:R-:W2:Y:S04]  /*53d90*/  LDL.LU R28, [R1+0x78] ;  /* 0x00007800011c7983 */ /* 0x001ea80000300800 */
        /* <DEDUP_REMOVED lines=12> */
[----:B------:R0:W-:Y:S04]  /*53e60*/  STS.U16 [R0+UR5+0x10880], R6 ;  /* 0x0108800600007988 */ /* 0x0001e80008000405 */
[----:B------:R-:W3:Y:S04]  /*53e70*/  LDL.LU R5, [R1+0x38] ;  /* 0x0000380001057983 */ /* 0x000ee80000300800 */
[----:B------:R1:W-:Y:S04]  /*53e80*/  STS.U16 [R0+UR5+0x11000], R7 ;  /* 0x0110000700007988 */ /* 0x0003e80008000405 */
[----:B------:R0:W-:Y:S04]  /*53e90*/  STS.U16 [R0+UR5+0x11080], R8 ;  /* 0x0110800800007988 */ /* 0x0001e80008000405 */
[----:B------:R0:W-:Y:S04]  /*53ea0*/  STS.U16 [R0+UR5+0x11800], R9 ;  /* 0x0118000900007988 */ /* 0x0001e80008000405 */
[----:B------:R1:W-:Y:S04]  /*53eb0*/  STS.U16 [R0+UR5+0x11880], R10 ;  /* 0x0118800a00007988 */ /* 0x0003e80008000405 */
[----:B----4-:R4:W-:Y:S04]  /*53ec0*/  STS.U16 [R0+UR5+0x12000], R11 ;  /* 0x0120000b00007988 */ /* 0x0109e80008000405 */
        /* <DEDUP_REMOVED lines=21> */
[----:B-1----:R-:W3:Y:S04]  /*54020*/  LDL.LU R29, [R1] ;  /* 0x00000000011d7983 */ /* 0x002ee80000300800 */
[----:B--2---:R0:W-:Y:S04]  /*54030*/  STS.U16 [R0+UR5+0x14080], R28 ;  /* 0x0140801c00007988 */ /* 0x0041e80008000405 */
[----:B0-----:R-:W2:Y:S04]  /*54040*/  LDL.LU R28, [R1+0x43f8] ;  /* 0x0043f800011c7983 */ /* 0x001ea80000300800 */
[----:B--2---:R0:W-:Y:S04]  /*54050*/  STS.U16 [R0+UR5+0x14800], R28 ;  /* 0x0148001c00007988 */ /* 0x0041e80008000405 */
[----:B0-----:R-:W2:Y:S04]  /*54060*/  LDL.LU R28, [R1+0x43f4] ;  /* 0x0043f400011c7983 */ /* 0x001ea80000300800 */
[----:B--2---:R0:W-:Y:S04]  /*54070*/  STS.U16 [R0+UR5+0x14880], R28 ;  /* 0x0148801c00007988 */ /* 0x0041e80008000405 */
[----:B0-----:R-:W2:Y:S04]  /*54080*/  LDL.LU R28, [R1+0x43f0] ;  /* 0x0043f000011c7983 */ /* 0x001ea80000300800 */
[----:B---3--:R-:W-:Y:S04]  /*54090*/  STS.U16 [R0+UR5+0x15080], R3 ;  /* 0x0150800300007988 */ /* 0x008fe80008000405 */
        /* <DEDUP_REMOVED lines=12> */
[----:B--2---:R0:W-:Y:S04]  /*54160*/  STS.U16 [R0+UR5+0x15000], R28 ;  /* 0x0150001c00007988 */ /* 0x0041e80008000405 */
[----:B0-----:R-:W2:Y:S04]  /*54170*/  LDL.LU R28, [R1+0x43ec] ;  /* 0x0043ec00011c7983 */ /* 0x001ea80000300800 */
[----:B------:R-:W3:Y:S04]  /*54180*/  LDL.LU R3, [R1+0x43e8] ;  /* 0x0043e80001037983 */ /* 0x000ee80000300800 */
        /* <DEDUP_REMOVED lines=11> */
[----:B------:R-:W3:Y:S04]  /*54240*/  LDL.LU R5, [R1+0x43b8] ;  /* 0x0043b80001057983 */ /* 0x000ee80000300800 */
[----:B------:R0:W-:Y:S04]  /*54250*/  STS.U16 [R0+UR5+0x18800], R6 ;  /* 0x0188000600007988 */ /* 0x0001e80008000405 */
        /* <DEDUP_REMOVED lines=10> */
[----:B----4-:R-:W4:Y:S04]  /*54300*/  LDL.LU R11, [R1+0x43a0] ;  /* 0x0043a000010b7983 */ /* 0x010f280000300800 */
[----:B------:R0:W-:Y:S04]  /*54310*/  STS.U16 [R0+UR5+0x1a000], R12 ;  /* 0x01a0000c00007988 */ /* 0x0001e80008000405 */
[----:B------:R1:W-:Y:S04]  /*54320*/  STS.U16 [R0+UR5+0x1a080], R22 ;  /* 0x01a0801600007988 */ /* 0x0003e80008000405 */
[----:B------:R0:W-:Y:S04]  /*54330*/  STS.U16 [R0+UR5+0x1a800], R23 ;  /* 0x01a8001700007988 */ /* 0x0001e80008000405 */
[----:B------:R0:W-:Y:S04]  /*54340*/  STS.U16 [R0+UR5+0x1a880], R24 ;  /* 0x01a8801800007988 */ /* 0x0001e80008000405 */
[----:B------:R1:W-:Y:S04]  /*54350*/  STS.U16 [R0+UR5+0x1b000], R25 ;  /* 0x01b0001900007988 */ /* 0x0003e80008000405 */
[----:B------:R1:W-:Y:S04]  /*54360*/  STS.U16 [R0+UR5+0x1b080], R26 ;  /* 0x01b0801a00007988 */ /* 0x0003e80008000405 */
[----:B0-----:R-:W4:Y:S04]  /*54370*/  LDL.LU R12, [R1+0x439c] ;  /* 0x00439c00010c7983 */ /* 0x001f280000300800 */
[----:B-1----:R-:W4:Y:S04]  /*54380*/  LDL.LU R22, [R1+0x4398] ;  /* 0x0043980001167983 */ /* 0x002f280000300800 */
[----:B------:R-:W4:Y:S04]  /*54390*/  LDL.LU R23, [R1+0x4394] ;  /* 0x0043940001177983 */ /* 0x000f280000300800 */
[----:B------:R-:W4:Y:S04]  /*543a0*/  LDL.LU R24, [R1+0x4390] ;  /* 0x0043900001187983 */ /* 0x000f280000300800 */
[----:B------:R-:W4:Y:S04]  /*543b0*/  LDL.LU R25, [R1+0x438c] ;  /* 0x00438c0001197983 */ /* 0x000f280000300800 */
[----:B------:R-:W4:Y:S04]  /*543c0*/  LDL.LU R26, [R1+0x4388] ;  /* 0x00438800011a7983 */ /* 0x000f280000300800 */
[----:B------:R0:W-:Y:S04]  /*543d0*/  STS.U16 [R0+UR5+0x1b800], R27 ;  /* 0x01b8001b00007988 */ /* 0x0001e80008000405 */
[----:B------:R1:W-:Y:S04]  /*543e0*/  STS.U16 [R0+UR5+0x1b880], R29 ;  /* 0x01b8801d00007988 */ /* 0x0003e80008000405 */
[----:B0-----:R-:W4:Y:S04]  /*543f0*/  LDL.LU R27, [R1+0x4384] ;  /* 0x00438400011b7983 */ /* 0x001f280000300800 */
[----:B-1----:R-:W4:Y:S04]  /*54400*/  LDL.LU R29, [R1+0x4380] ;  /* 0x00438000011d7983 */ /* 0x002f280000300800 */
[----:B--2---:R0:W-:Y:S04]  /*54410*/  STS.U16 [R0+UR5+0x1f880], R4 ;  /* 0x01f8800400007988 */ /* 0x0041e80008000405 */
[----:B---3--:R1:W-:Y:S04]  /*54420*/  STS.U16 [R0+UR5+0x1f800], R5 ;  /* 0x01f8000500007988 */ /* 0x0083e80008000405 */
[----:B0-----:R-:W2:Y:S04]  /*54430*/  LDL R4, [R1+0x2f3c] ;  /* 0x002f3c0001047983 */ /* 0x001ea80000100800 */
[----:B-1----:R-:W2:Y:S01]  /*54440*/  LDL R5, [R1+0x2f40] ;  /* 0x002f400001057983 */ /* 0x002ea20000100800 */
[----:B------:R-:W-:-:S02]  /*54450*/  PRMT R2, RZ, 0x7610, R2 ;  /* 0x00007610ff027816 */ /* 0x000fc40000000002 */
[----:B--2---:R-:W-:-:S04]  /*54460*/  @!P4 LOP3.LUT R5, R5, R4, RZ, 0x3c, !PT ;  /* 0x000000040505c212 */ /* 0x004fc800078e3cff */
[----:B------:R-:W-:-:S04]  /*54470*/  @!P4 LOP3.LUT R4, R5, R4, RZ, 0x3c, !PT ;  /* 0x000000040504c212 */ /* 0x000fc800078e3cff */
[----:B------:R-:W-:-:S05]  /*54480*/  @!P4 LOP3.LUT R5, R5, R4, RZ, 0x3c, !PT ;  /* 0x000000040505c212 */ /* 0x000fca00078e3cff */
[----:B------:R-:W2:Y:S04]  /*54490*/  @!P4 LDG.E.U16 R2, desc[UR8][R4.64] ;  /* 0x000000080402c981 */ /* 0x000ea8000c1e1500 */
[----:B----4-:R-:W-:Y:S04]  /*544a0*/  STS.U16 [R0+UR5+0x1c000], R29 ;  /* 0x01c0001d00007988 */ /* 0x010fe80008000405 */
        /* <DEDUP_REMOVED lines=19> */
[----:B------:R0:W-:Y:S04]  /*545e0*/  STS.U16 [R28+UR5+0x1900], R20 ;  /* 0x001900141c007988 */ /* 0x0001e80008000405 */
[----:B0-----:R-:W3:Y:S04]  /*545f0*/  LDL.LU R28, [R1+0x437c] ;  /* 0x00437c00011c7983 */ /* 0x001ee80000300800 */
        /* <DEDUP_REMOVED lines=6132> */
[----:B------:R-:W4:Y:S02]  /*6c540*/  LDL R5, [R1+0x16d0] ;  /* 0x0016d00001057983 */ /* 0x000f240000100800 */
[----:B----4-:R-:W-:-:S02]  /*6c550*/  @!P1 LOP3.LUT R5, R5, R4, RZ, 0x3c, !PT ;  /* 0x0000000405059212 */ /* 0x010fc400078e3cff */
[----:B---3--:R-:W-:Y:S02]  /*6c560*/  PRMT R28, RZ, 0x7610, R28 ;  /* 0x00007610ff1c7816 */ /* 0x008fe4000000001c */
        /* <DEDUP_REMOVED lines=1233> */
[----:B------:R-:W3:Y:S04]  /*71280*/  @!P4 LDG.E.U16 R28, desc[UR8][R4.64] ;  /* 0x00000008041cc981 */ /* 0x000ee8000c1e1500 */
[----:B--2---:R-:W-:Y:S04]  /*71290*/  STL [R1+0x34c8], R2 ;  /* 0x0034c80201007387 */ /* 0x004fe80000100800 */
[----:B---3--:R0:W-:Y:S04]  /*712a0*/  STL [R1+0xb0], R28 ;  /* 0x0000b01c01007387 */ /* 0x0081e80000100800 */
[----:B0-----:R-:W2:Y:S04]  /*712b0*/  LDL.LU R28, [R1+0x36b0] ;  /* 0x0036b000011c7983 */ /* 0x001ea80000300800 */
[----:B------:R-:W3:Y:S04]  /*712c0*/  LDL R4, [R1+0x11dc] ;  /* 0x0011dc0001047983 */ /* 0x000ee80000100800 */
[----:B------:R-:W3:Y:S02]  /*712d0*/  LDL R5, [R1+0x11e0] ;  /* 0x0011e00001057983 */ /* 0x000ee40000100800 */
[----:B---3--:R-:W-:-:S02]  /*712e0*/  @!P1 LOP3.LUT R5, R5, R4, RZ, 0x3c, !PT ;  /* 0x0000000405059212 */ /* 0x008fc400078e3cff */
[----:B--2---:R-:W-:Y:S02]  /*712f0*/  PRMT R28, RZ, 0x7610, R28 ;  /* 0x00007610ff1c7816 */ /* 0x004fe4000000001c */
[----:B------:R-:W-:-:S04]  /*71300*/  @!P1 LOP3.LUT R4, R5, R4, RZ, 0x3c, !PT ;  /* 0x0000000405049212 */ /* 0x000fc800078e3cff */
[----:B------:R-:W-:-:S05]  /*71310*/  @!P1 LOP3.LUT R5, R5, R4, RZ, 0x3c, !PT ;  /* 0x0000000405059212 */ /* 0x000fca00078e3cff */
[----:B------:R-:W2:Y:S04]  /*71320*/  @!P1 LDG.E.U16 R28, desc[UR8][R4.64] ;  /* 0x00000008041c9981 */ /* 0x000ea8000c1e1500 */
[----:B--2---:R0:W-:Y:S04]  /*71330*/  STL [R1+0xac], R28 ;  /* 0x0000ac1c01007387 */ /* 0x0041e80000100800 */
        /* <DEDUP_REMOVED lines=92> */
[----:B------:R-:W3:Y:S01]  /*71900*/  LDL R5, [R1+0x2fa8] ;  /* 0x002fa80001057983 */ /* 0x000ee20000100800 */
[----:B------:R-:W-:-:S02]  /*71910*/  PRMT R3, RZ, 0x7610, R3 ;  /* 0x00007610ff037816 */ /* 0x000fc40000000003 */
[----:B---3--:R-:W-:-:S04]  /*71920*/  @!P4 LOP3.LUT R5, R5, R4, RZ, 0x3c, !PT ;  /* 0x000000040505c212 */ /* 0x008fc800078e3cff */
[----:B------:R-:W-:-:S04]  /*71930*/  @!P4 LOP3.LUT R4, R5, R4, RZ, 0x3c, !PT ;  /* 0x000000040504c212 */ /* 0x000fc800078e3cff */
[----:B------:R-:W-:-:S05]  /*71940*/  @!P4 LOP3.LUT R5, R5, R4, RZ, 0x3c, !PT ;  /* 0x000000040505c212 */ /* 0x000fca00078e3cff */
[----:B------:R0:W3:Y:S04]  /*71950*/  @!P4 LDG.E.U16 R3, desc[UR8][R4.64] ;  /* 0x000000080403c981 */ /* 0x0000e8000c1e1500 */
[----:B------:R-:W0:Y:S04]  /*71960*/  LDL R4, [R1+0x2fa4] ;  /* 0x002fa40001047983 */ /* 0x000e280000100800 */
[----:B------:R-:W0:Y:S01]  /*71970*/  LDL R5, [R1+0x2fb0] ;  /* 0x002fb00001057983 */ /* 0x000e220000100800 */
[----:B--2---:R-:W-:Y:S02]  /*71980*/  PRMT R28, RZ, 0x7610, R28 ;  /* 0x00007610ff1c7816 */ /* 0x004fe4000000001c */
[----:B0-----:R-:W-:-:S04]  /*71990*/  @!P1 LOP3.LUT R5, R5, R4, RZ, 0x3c, !PT ;  /* 0x0000000405059212 */ /* 0x001fc800078e3cff */
[----:B------:R-:W-:-:S04]  /*719a0*/  @!P1 LOP3.LUT R4, R5, R4, RZ, 0x3c, !PT ;  /* 0x0000000405049212 */ /* 0x000fc800078e3cff */
[----:B------:R-:W-:-:S05]  /*719b0*/  @!P1 LOP3.LUT R5, R5, R4, RZ, 0x3c, !PT ;  /* 0x0000000405059212 */ /* 0x000fca00078e3cff */
[----:B------:R-:W2:Y:S04]  /*719c0*/  @!P1 LDG.E.U16 R28, desc[UR8][R4.64] ;  /* 0x00000008041c9981 */ /* 0x000ea8000c1e1500 */
[----:B---3--:R-:W-:Y:S04]  /*719d0*/  STL [R1+0x34cc], R3 ;  /* 0x0034cc0301007387 */ /* 0x008fe80000100800 */
        /* <DEDUP_REMOVED lines=61> */
[----:B---3--:R0:W-:Y:S04]  /*71db0*/  STL [R1+0x64], R15 ;  /* 0x0000640f01007387 */ /* 0x0081e80000100800 */
[----:B0-----:R-:W3:Y:S04]  /*71dc0*/  LDL R15, [R1+0x3020] ;  /* 0x00302000010f7983 */ /* 0x001ee80000100800 */
[----:B--2---:R0:W-:Y:S04]  /*71dd0*/  STL [R1+0x60], R28 ;  /* 0x0000601c01007387 */ /* 0x0041e80000100800 */
[----:B0-----:R-:W2:Y:S04]  /*71de0*/  LDL.LU R28, [R1+0x3668] ;  /* 0x00366800011c7983 */ /* 0x001ea80000300800 */
[----:B------:R-:W4:Y:S04]  /*71df0*/  LDL R4, [R1+0x2ff4] ;  /* 0x002ff40001047983 */ /* 0x000f280000100800 */
[----:B------:R-:W4:Y:S02]  /*71e00*/  LDL R5, [R1+0x3000] ;  /* 0x0030000001057983 */ /* 0x000f240000100800 */
[----:B----4-:R-:W-:-:S02]  /*71e10*/  @!P1 LOP3.LUT R5, R5, R4, RZ, 0x3c, !PT ;  /* 0x0000000405059212 */ /* 0x010fc400078e3cff */
[----:B--2---:R-:W-:Y:S02]  /*71e20*/  PRMT R28, RZ, 0x7610, R28 ;  /* 0x00007610ff1c7816 */ /* 0x004fe4000000001c */
[----:B------:R-:W-:-:S04]  /*71e30*/  @!P1 LOP3.LUT R4, R5, R4, RZ, 0x3c, !PT ;  /* 0x0000000405049212 */ /* 0x000fc800078e3cff */
[----:B------:R-:W-:-:S05]  /*71e40*/  @!P1 LOP3.LUT R5, R5, R4, RZ, 0x3c, !PT ;  /* 0x0000000405059212 */ /* 0x000fca00078e3cff */
[----:B------:R-:W2:Y:S04]  /*71e50*/  @!P1 LDG.E.U16 R28, desc[UR8][R4.64] ;  /* 0x00000008041c9981 */ /* 0x000ea8000c1e1500 */
        /* <DEDUP_REMOVED lines=29> */
[----:B------:R-:W4:Y:S01]  /*72030*/  LDL R5, [R1+0x3014] ;  /* 0x0030140001057983 */ /* 0x000f220000100800 */
[----:B---3--:R-:W-:-:S03]  /*72040*/  @!P1 IMAD.MOV.U32 R4, RZ, RZ, R15 ;  /* 0x000000ffff049224 */ /* 0x008fc600078e000f */
[----:B------:R-:W3:Y:S01]  /*72050*/  LDL R15, [R1+0x3058] ;  /* 0x00305800010f7983 */ /* 0x000ee20000100800 */
[----:B--2---:R-:W-:-:S06]  /*72060*/  PRMT R28, RZ, 0x7610, R28 ;  /* 0x00007610ff1c7816 */ /* 0x004fcc000000001c */
[----:B----4-:R-:W2:Y:S04]  /*72070*/  @!P1 LDG.E.U16 R28, desc[UR8][R4.64] ;  /* 0x00000008041c9981 */ /* 0x010ea8000c1e1500 */
[----:B--2---:R0:W-:Y:S04]  /*72080*/  STL [R1+0x4c], R28 ;  /* 0x00004c1c01007387 */ /* 0x0041e80000100800 */
[----:B0-----:R-:W2:Y:S04]  /*72090*/  LDL.LU R28, [R1+0x3654] ;  /* 0x00365400011c7983 */ /* 0x001ea80000300800 */
[----:B------:R-:W4:Y:S04]  /*720a0*/  LDL R4, [R1+0x301c] ;  /* 0x00301c0001047983 */ /* 0x000f280000100800 */
[----:B------:R-:W4:Y:S01]  /*720b0*/  LDL R5, [R1+0x3028] ;  /* 0x0030280001057983 */ /* 0x000f220000100800 */
[----:B------:R-:W-:-:S02]  /*720c0*/  PRMT R7, RZ, 0x7610, R7 ;  /* 0x00007610ff077816 */ /* 0x000fc40000000007 */
[----:B----4-:R-:W-:-:S04]  /*720d0*/  @!P4 LOP3.LUT R5, R5, R4, RZ, 0x3c, !PT ;  /* 0x000000040505c212 */ /* 0x010fc800078e3cff */
[----:B------:R-:W-:-:S04]  /*720e0*/  @!P4 LOP3.LUT R4, R5, R4, RZ, 0x3c, !PT ;  /* 0x000000040504c212 */ /* 0x000fc800078e3cff */
[----:B------:R-:W-:-:S05]  /*720f0*/  @!P4 LOP3.LUT R5, R5, R4, RZ, 0x3c, !PT ;  /* 0x000000040505c212 */ /* 0x000fca00078e3cff */
[----:B------:R0:W4:Y:S04]  /*72100*/  @!P4 LDG.E.U16 R7, desc[UR8][R4.64] ;  /* 0x000000080407c981 */ /* 0x000128000c1e1500 */
[----:B------:R-:W0:Y:S04]  /*72110*/  LDL R4, [R1+0x3024] ;  /* 0x0030240001047983 */ /* 0x000e280000100800 */
[----:B------:R-:W0:Y:S01]  /*72120*/  LDL R5, [R1+0x3030] ;  /* 0x0030300001057983 */ /* 0x000e220000100800 */
[----:B------:R-:W-:Y:S02]  /*72130*/  PRMT R10, RZ, 0x7610, R10 ;  /* 0x00007610ff0a7816 */ /* 0x000fe4000000000a */
[----:B0-----:R-:W-:-:S04]  /*72140*/  @!P1 LOP3.LUT R5, R5, R4, RZ, 0x3c, !PT ;  /* 0x0000000405059212 */ /* 0x001fc800078e3cff */
[----:B------:R-:W-:-:S04]  /*72150*/  @!P1 LOP3.LUT R4, R5, R4, RZ, 0x3c, !PT ;  /* 0x0000000405049212 */ /* 0x000fc800078e3cff */
[----:B------:R-:W-:Y:S01]  /*72160*/  @!P1 LOP3.LUT R5, R5, R4, RZ, 0x3c, !PT ;  /* 0x0000000405059212 */ /* 0x000fe200078e3cff */
[----:B----4-:R0:W-:Y:S04]  /*72170*/  STL [R1+0x48], R7 ;  /* 0x0000480701007387 */ /* 0x0101e80000100800 */
[----:B------:R1:W4:Y:S01]  /*72180*/  @!P1 LDG.E.U16 R10, desc[UR8][R4.64] ;  /* 0x00000008040a9981 */ /* 0x000322000c1e1500 */
[----:B--2---:R-:W-:-:S03]  /*72190*/  PRMT R28, RZ, 0x7610, R28 ;  /* 0x00007610ff1c7816 */ /* 0x004fc6000000001c */
[----:B0-----:R-:W2:Y:S04]  /*721a0*/  LDL R7, [R1+0x3060] ;  /* 0x0030600001077983 */ /* 0x001ea80000100800 */
[----:B------:R-:W1:Y:S04]  /*721b0*/  LDL R4, [R1+0x303c] ;  /* 0x00303c0001047983 */ /* 0x000e680000100800 */
[----:B------:R-:W1:Y:S02]  /*721c0*/  LDL R5, [R1+0x3048] ;  /* 0x0030480001057983 */ /* 0x000e640000100800 */
[----:B-1----:R-:W-:-:S04]  /*721d0*/  @!P4 LOP3.LUT R5, R5, R4, RZ, 0x3c, !PT ;  /* 0x000000040505c212 */ /* 0x002fc800078e3cff */
[----:B------:R-:W-:-:S04]  /*721e0*/  @!P4 LOP3.LUT R4, R5, R4, RZ, 0x3c, !PT ;  /* 0x000000040504c212 */ /* 0x000fc800078e3cff */
[----:B------:R-:W-:-:S05]  /*721f0*/  @!P4 LOP3.LUT R5, R5, R4, RZ, 0x3c, !PT ;  /* 0x000000040505c212 */ /* 0x000fca00078e3cff */
[----:B------:R-:W2:Y:S04]  /*72200*/  @!P4 LDG.E.U16 R28, desc[UR8][R4.64] ;  /* 0x00000008041cc981 */ /* 0x000ea8000c1e1500 */
[----:B----4-:R0:W-:Y:S04]  /*72210*/  STL [R1+0x44], R10 ;  /* 0x0000440a01007387 */ /* 0x0101e80000100800 */
[----:B0-----:R-:W4:Y:S04]  /*72220*/  LDL R10, [R1+0x3068] ;  /* 0x00306800010a7983 */ /* 0x001f280000100800 */
[----:B--2---:R0:W-:Y:S04]  /*72230*/  STL [R1+0x40], R28 ;  /* 0x0000401c01007387 */ /* 0x0041e80000100800 */
[----:B0-----:R-:W2:Y:S04]  /*72240*/  LDL.LU R28, [R1+0x3650] ;  /* 0x00365000011c7983 */ /* 0x001ea80000300800 */
[----:B------:R-:W2:Y:S04]  /*72250*/  LDL R4, [R1+0x3044] ;  /* 0x0030440001047983 */ /* 0x000ea80000100800 */
[----:B------:R-:W2:Y:S02]  /*72260*/  LDL R5, [R1+0x3050] ;  /* 0x0030500001057983 */ /* 0x000ea40000100800 */
[----:B--2---:R-:W-:-:S02]  /*72270*/  @!P1 LOP3.LUT R5, R5, R4, RZ, 0x3c, !PT ;  /* 0x0000000405059212 */ /* 0x004fc400078e3cff */
[----:B------:R-:W-:Y:S02]  /*72280*/  PRMT R28, RZ, 0x7610, R28 ;  /* 0x00007610ff1c7816 */ /* 0x000fe4000000001c */
[----:B------:R-:W-:-:S04]  /*72290*/  @!P1 LOP3.LUT R4, R5, R4, RZ, 0x3c, !PT ;  /* 0x0000000405049212 */ /* 0x000fc800078e3cff */
[----:B------:R-:W-:-:S05]  /*722a0*/  @!P1 LOP3.LUT R5, R5, R4, RZ, 0x3c, !PT ;  /* 0x0000000405059212 */ /* 0x000fca00078e3cff */
[----:B------:R-:W2:Y:S01]  /*722b0*/  @!P1 LDG.E.U16 R28, desc[UR8][R4.64] ;  /* 0x00000008041c9981 */ /* 0x000ea2000c1e1500 */
[----:B------:R-:W-:-:S03]  /*722c0*/  PRMT R9, RZ, 0x7610, R9 ;  /* 0x00007610ff097816 */ /* 0x000fc60000000009 */
[----:B--2---:R0:W-:Y:S04]  /*722d0*/  STL [R1+0x3c], R28 ;  /* 0x00003c1c01007387 */ /* 0x0041e80000100800 */
[----:B0-----:R-:W2:Y:S04]  /*722e0*/  LDL.LU R28, [R1+0x364c] ;  /* 0x00364c00011c7983 */ /* 0x001ea80000300800 */
[----:B------:R-:W2:Y:S01]  /*722f0*/  LDL R5, [R1+0x304c] ;  /* 0x00304c0001057983 */ /* 0x000ea20000100800 */
[----:B---3--:R-:W-:Y:S01]  /*72300*/  @!P4 IMAD.MOV.U32 R4, RZ, RZ, R15 ;  /* 0x000000ffff04c224 */ /* 0x008fe200078e000f */
[----:B------:R-:W-:-:S02]  /*72310*/  PRMT R6, RZ, 0x7610, R6 ;  /* 0x00007610ff067816 */ /* 0x000fc40000000006 */
[----:B------:R-:W3:Y:S04]  /*72320*/  LDL R15, [R1+0x30c4] ;  /* 0x0030c400010f7983 */ /* 0x000ee80000100800 */
[----:B--2---:R0:W2:Y:S04]  /*72330*/  @!P4 LDG.E.U16 R9, desc[UR8][R4.64] ;  /* 0x000000080409c981 */ /* 0x0040a8000c1e1500 */
[----:B------:R-:W3:Y:S01]  /*72340*/  LDL R5, [R1+0x3054] ;  /* 0x0030540001057983 */ /* 0x000ee20000100800 */
[----:B0-----:R-:W-:-:S03]  /*72350*/  @!P1 IMAD.MOV.U32 R4, RZ, RZ, R7 ;  /* 0x000000ffff049224 */ /* 0x001fc600078e0007 */
[----:B--2---:R0:W-:Y:S01]  /*72360*/  STL [R1+0x38], R9 ;  /* 0x0000380901007387 */ /* 0x0041e20000100800 */
[----:B------:R-:W-:-:S03]  /*72370*/  PRMT R8, RZ, 0x7610, R8 ;  /* 0x00007610ff087816 */ /* 0x000fc60000000008 */
[----:B------:R-:W2:Y:S04]  /*72380*/  LDL R7, [R1+0x313c] ;  /* 0x00313c0001077983 */ /* 0x000ea80000100800 */
[----:B---3--:R4:W3:Y:S04]  /*72390*/  @!P1 LDG.E.U16 R6, desc[UR8][R4.64] ;  /* 0x0000000804069981 */ /* 0x0088e8000c1e1500 */
[----:B0-----:R-:W2:Y:S04]  /*723a0*/  LDL R9, [R1+0x30d0] ;  /* 0x0030d00001097983 */ /* 0x001ea80000100800 */
[----:B------:R-:W2:Y:S01]  /*723b0*/  LDL R5, [R1+0x305c] ;  /* 0x00305c0001057983 */ /* 0x000ea20000100800 */
[----:B----4-:R-:W-:-:S03]  /*723c0*/  @!P4 IMAD.MOV.U32 R4, RZ, RZ, R10 ;  /* 0x000000ffff04c224 */ /* 0x010fc600078e000a */
[----:B---3--:R0:W-:Y:S01]  /*723d0*/  STL [R1+0x34], R6 ;  /* 0x0000340601007387 */ /* 0x0081e20000100800 */
[----:B------:R-:W-:-:S03]  /*723e0*/  PRMT R28, RZ, 0x7610, R28 ;  /* 0x00007610ff1c7816 */ /* 0x000fc6000000001c */
[----:B------:R-:W3:Y:S04]  /*723f0*/  LDL R10, [R1+0x3144] ;  /* 0x00314400010a7983 */ /* 0x000ee80000100800 */
[----:B--2---:R1:W2:Y:S04]  /*72400*/  @!P4 LDG.E.U16 R8, desc[UR8][R4.64] ;  /* 0x000000080408c981 */ /* 0x0042a8000c1e1500 */
[----:B0-----:R-:W4:Y:S04]  /*72410*/  LDL R6, [R1+0x3148] ;  /* 0x0031480001067983 */ /* 0x001f280000100800 */
[----:B------:R-:W1:Y:S04]  /*72420*/  LDL R4, [R1+0x3064] ;  /* 0x0030640001047983 */ /* 0x000e680000100800 */
[----:B------:R-:W1:Y:S02]  /*72430*/  LDL R5, [R1+0x3070] ;  /* 0x0030700001057983 */ /* 0x000e640000100800 */
[----:B-1----:R-:W-:-:S04]  /*72440*/  @!P1 LOP3.LUT R5, R5, R4, RZ, 0x3c, !PT ;  /* 0x0000000405059212 */ /* 0x002fc800078e3cff */
        /* <DEDUP_REMOVED lines=10> */
[-C--:B--2---:R-:W-:Y:S02]  /*724f0*/  @!P4 LOP3.LUT R5, R5, R4.reuse, RZ, 0x3c, !PT ;  /* 0x000000040505c212 */ /* 0x084fe400078e3cff */
[----:B---3--:R-:W-:Y:S02]  /*72500*/  PRMT R28, RZ, 0x7610, R28 ;  /* 0x00007610ff1c7816 */ /* 0x008fe4000000001c */
[----:B------:R-:W-:-:S04]  /*72510*/  @!P4 LOP3.LUT R4, R5, R4, RZ, 0x3c, !PT ;  /* 0x000000040504c212 */ /* 0x000fc800078e3cff */
[----:B------:R-:W-:-:S05]  /*72520*/  @!P4 LOP3.LUT R5, R5, R4, RZ, 0x3c, !PT ;  /* 0x000000040505c212 */ /* 0x000fca00078e3cff */
[----:B------:R0:W2:Y:S02]  /*72530*/  @!P4 LDG.E.U16 R28, desc[UR8][R4.64] ;  /* 0x00000008041cc981 */ /* 0x0000a4000c1e1500 */
[----:B0-----:R-:W-:Y:S02]  /*72540*/  @!P1 IMAD.MOV.U32 R4, RZ, RZ, R9 ;  /* 0x000000ffff049224 */ /* 0x001fe400078e0009 */
[----:B------:R-:W-:-:S05]  /*72550*/  @!P1 IMAD.MOV.U32 R5, RZ, RZ, R15 ;  /* 0x000000ffff059224 */ /* 0x000fca00078e000f */
[----:B------:R0:W3:Y:S02]  /*72560*/  @!P1 LDG.E.U16 R14, desc[UR8][R4.64] ;  /* 0x00000008040e9981 */ /* 0x0000e4000c1e1500 */
[----:B0-----:R-:W-:-:S06]  /*72570*/  PRMT R5, RZ, 0x7610, R5 ;  /* 0x00007610ff057816 */ /* 0x001fcc0000000005 */
[----:B----4-:R0:W4:Y:S01]  /*72580*/  @!P4 LDG.E.U16 R5, desc[UR8][R6.64] ;  /* 0x000000080605c981 */ /* 0x010122000c1e1500 */
[----:B------:R-:W-:Y:S01]  /*72590*/  PRMT R4, RZ, 0x7610, R4 ;  /* 0x00007610ff047816 */ /* 0x000fe20000000004 */
[----:B0-----:R-:W-:Y:S02]  /*725a0*/  @!P1 IMAD.MOV.U32 R6, RZ, RZ, R8 ;  /* 0x000000ffff069224 */ /* 0x001fe400078e0008 */
[----:B------:R-:W-:-:S05]  /*725b0*/  @!P1 IMAD.MOV.U32 R7, RZ, RZ, R10 ;  /* 0x000000ffff079224 */ /* 0x000fca00078e000a */
[----:B------:R-:W4:Y:S04]  /*725c0*/  @!P1 LDG.E.U16 R4, desc[UR8][R6.64] ;  /* 0x0000000806049981 */ /* 0x000f28000c1e1500 */
[----:B--2---:R0:W-:Y:S04]  /*725d0*/  STL [R1+0x8], R28 ;  /* 0x0000081c01007387 */ /* 0x0041e80000100800 */
[----:B0-----:R-:W2:Y:S04]  /*725e0*/  LDL.LU R28, [R1+0x3644] ;  /* 0x00364400011c7983 */ /* 0x001ea80000300800 */
[----:B------:R-:W2:Y:S04]  /*725f0*/  LDL R15, [R1+0x3074] ;  /* 0x00307400010f7983 */ /* 0x000ea80000100800 */
[----:B------:R-:W2:Y:S04]  /*72600*/  LDL R9, [R1+0x3080] ;  /* 0x0030800001097983 */ /* 0x000ea80000100800 */
[----:B---3--:R0:W-:Y:S04]  /*72610*/  STL [R1+0x4], R14 ;  /* 0x0000040e01007387 */ /* 0x0081e80000100800 */
[----:B0-----:R-:W3:Y:S04]  /*72620*/  LDL R14, [R1+0x3088] ;  /* 0x00308800010e7983 */ /* 0x001ee80000100800 */
[----:B----4-:R-:W-:Y:S04]  /*72630*/  STL [R1+0x3630], R5 ;  /* 0x0036300501007387 */ /* 0x010fe80000100800 */
[----:B------:R-:W4:Y:S04]  /*72640*/  LDL R6, [R1+0x306c] ;  /* 0x00306c0001067983 */ /* 0x000f280000100800 */
[----:B------:R-:W4:Y:S04]  /*72650*/  LDL R7, [R1+0x3078] ;  /* 0x0030780001077983 */ /* 0x000f280000100800 */
[----:B------:R-:W2:Y:S04]  /*72660*/  LDL R10, [R1+0x3084] ;  /* 0x00308400010a7983 */ /* 0x000ea80000100800 */
[----:B------:R-:W2:Y:S04]  /*72670*/  LDL R8, [R1+0x3090] ;  /* 0x0030900001087983 */ /* 0x000ea80000100800 */
[----:B------:R0:W-:Y:S02]  /*72680*/  STL [R1+0x3634], R4 ;  /* 0x0036340401007387 */ /* 0x0001e40000100800 */
[----:B0-----:R-:W-:-:S02]  /*72690*/  PRMT R4, RZ, 0x7610, R4 ;  /* 0x00007610ff047816 */ /* 0x001fc40000000004 */
[----:B----4-:R-:W-:-:S04]  /*726a0*/  @!P4 LOP3.LUT R7, R7, R6, RZ, 0x3c, !PT ;  /* 0x000000060707c212 */ /* 0x010fc800078e3cff */
[----:B------:R-:W-:-:S04]  /*726b0*/  @!P4 LOP3.LUT R6, R7, R6, RZ, 0x3c, !PT ;  /* 0x000000060706c212 */ /* 0x000fc800078e3cff */
[----:B------:R-:W-:-:S05]  /*726c0*/  @!P4 LOP3.LUT R7, R7, R6, RZ, 0x3c, !PT ;  /* 0x000000060707c212 */ /* 0x000fca00078e3cff */
[----:B------:R2:W4:Y:S01]  /*726d0*/  @!P4 LDG.E.U16 R4, desc[UR8][R6.64] ;  /* 0x000000080604c981 */ /* 0x000522000c1e1500 */
[----:B------:R-:W-:Y:S01]  /*726e0*/  PRMT R0, RZ, 0x7610, R0 ;  /* 0x00007610ff007816 */ /* 0x000fe20000000000 */
[----:B--2---:R-:W-:Y:S02]  /*726f0*/  @!P1 IMAD.MOV.U32 R6, RZ, RZ, R9 ;  /* 0x000000ffff069224 */ /* 0x004fe400078e0009 */
[----:B------:R-:W-:-:S05]  /*72700*/  @!P1 IMAD.MOV.U32 R7, RZ, RZ, R15 ;  /* 0x000000ffff079224 */ /* 0x000fca00078e000f */
[----:B------:R3:W2:Y:S04]  /*72710*/  @!P1 LDG.E.U16 R0, desc[UR8][R6.64] ;  /* 0x0000000806009981 */ /* 0x0006a8000c1e1500 */
[----:B----4-:R0:W-:Y:S04]  /*72720*/  STL [R1+0x28], R4 ;  /* 0x0000280401007387 */ /* 0x0101e80000100800 */
[----:B------:R-:W4:Y:S01]  /*72730*/  LDL R7, [R1+0x307c] ;  /* 0x00307c0001077983 */ /* 0x000f220000100800 */
[----:B------:R-:W-:Y:S01]  /*72740*/  PRMT R11, RZ, 0x7610, R11 ;  /* 0x00007610ff0b7816 */ /* 0x000fe2000000000b */
[----:B---3--:R-:W-:Y:S01]  /*72750*/  @!P4 IMAD.MOV.U32 R6, RZ, RZ, R14 ;  /* 0x000000ffff06c224 */ /* 0x008fe200078e000e */
[----:B------:R-:W-:Y:S01]  /*72760*/  PRMT R3, RZ, 0x7610, R3 ;  /* 0x00007610ff037816 */ /* 0x000fe20000000003 */
[----:B------:R-:W3:Y:S04]  /*72770*/  LDL R15, [R1+0x3094] ;  /* 0x00309400010f7983 */ /* 0x000ee80000100800 */
[----:B------:R-:W3:Y:S04]  /*72780*/  LDL R9, [R1+0x30a0] ;  /* 0x0030a00001097983 */ /* 0x000ee80000100800 */
[----:B0-----:R-:W3:Y:S04]  /*72790*/  LDL R4, [R1+0x3098] ;  /* 0x0030980001047983 */ /* 0x001ee80000100800 */
[----:B----4-:R0:W4:Y:S04]  /*727a0*/  @!P4 LDG.E.U16 R11, desc[UR8][R6.64] ;  /* 0x00000008060bc981 */ /* 0x010128000c1e1500 */
[----:B--2---:R1:W-:Y:S04]  /*727b0*/  STL [R1+0x3574], R0 ;  /* 0x0035740001007387 */ /* 0x0043e80000100800 */
[----:B------:R-:W2:Y:S01]  /*727c0*/  LDL R14, [R1+0x309c] ;  /* 0x00309c00010e7983 */ /* 0x000ea20000100800 */
[----:B0-----:R-:W-:-:S02]  /*727d0*/  @!P1 IMAD.MOV.U32 R6, RZ, RZ, R8 ;  /* 0x000000ffff069224 */ /* 0x001fc400078e0008 */
[----:B------:R-:W-:Y:S01]  /*727e0*/  @!P1 IMAD.MOV.U32 R7, RZ, RZ, R10 ;  /* 0x000000ffff079224 */ /* 0x000fe200078e000a */
[----:B------:R-:W2:Y:S04]  /*727f0*/  LDL R8, [R1+0x30a8] ;  /* 0x0030a80001087983 */ /* 0x000ea80000100800 */
[----:B------:R3:W2:Y:S04]  /*72800*/  @!P1 LDG.E.U16 R3, desc[UR8][R6.64] ;  /* 0x0000000806039981 */ /* 0x0006a8000c1e1500 */
[----:B----4-:R0:W-:Y:S04]  /*72810*/  STL [R1+0x20], R11 ;  /* 0x0000200b01007387 */ /* 0x0101e80000100800 */
[----:B------:R-:W4:Y:S01]  /*72820*/  LDL R7, [R1+0x308c] ;  /* 0x00308c0001077983 */ /* 0x000f220000100800 */
[----:B-1----:R-:W-:Y:S01]  /*72830*/  PRMT R0, RZ, 0x7610, R0 ;  /* 0x00007610ff007816 */ /* 0x002fe20000000000 */
[----:B---3--:R-:W-:-:S02]  /*72840*/  @!P4 IMAD.MOV.U32 R6, RZ, RZ, R4 ;  /* 0x000000ffff06c224 */ /* 0x008fc400078e0004 */
[----:B------:R-:W3:Y:S04]  /*72850*/  LDL R10, [R1+0x30b0] ;  /* 0x0030b000010a7983 */ /* 0x000ee80000100800 */
[----:B0-----:R-:W2:Y:S01]  /*72860*/  LDL R11, [R1+0x30a4] ;  /* 0x0030a400010b7983 */ /* 0x001ea20000100800 */
[----:B------:R-:W-:Y:S02]  /*72870*/  PRMT R2, RZ, 0x7610, R2 ;  /* 0x00007610ff027816 */ /* 0x000fe40000000002 */
[----:B------:R-:W-:Y:S01]  /*72880*/  PRMT R5, RZ, 0x7610, R5 ;  /* 0x00007610ff057816 */ /* 0x000fe20000000005 */
[----:B----4-:R0:W4:Y:S02]  /*72890*/  @!P4 LDG.E.U16 R0, desc[UR8][R6.64] ;  /* 0x000000080600c981 */ /* 0x010124000c1e1500 */
[----:B0-----:R-:W-:-:S02]  /*728a0*/  @!P1 IMAD.MOV.U32 R6, RZ, RZ, R9 ;  /* 0x000000ffff069224 */ /* 0x001fc400078e0009 */
[----:B------:R-:W-:-:S05]  /*728b0*/  @!P1 IMAD.MOV.U32 R7, RZ, RZ, R15 ;  /* 0x000000ffff079224 */ /* 0x000fca00078e000f */
[----:B------:R2:W4:Y:S02]  /*728c0*/  @!P1 LDG.E.U16 R2, desc[UR8][R6.64] ;  /* 0x0000000806029981 */ /* 0x000524000c1e1500 */
[----:B--2---:R-:W-:Y:S02]  /*728d0*/  @!P4 IMAD.MOV.U32 R6, RZ, RZ, R8 ;  /* 0x000000ffff06c224 */ /* 0x004fe400078e0008 */
[----:B------:R-:W-:-:S05]  /*728e0*/  @!P4 IMAD.MOV.U32 R7, RZ, RZ, R14 ;  /* 0x000000ffff07c224 */ /* 0x000fca00078e000e */
[----:B------:R3:W2:Y:S04]  /*728f0*/  @!P4 LDG.E.U16 R5, desc[UR8][R6.64] ;  /* 0x000000080605c981 */ /* 0x0006a8000c1e1500 */
[----:B------:R0:W-:Y:S04]  /*72900*/  STL [R1+0x3530], R3 ;  /* 0x0035300301007387 */ /* 0x0001e80000100800 */
[----:B------:R-:W2:Y:S01]  /*72910*/  LDL R4, [R1+0x30cc] ;  /* 0x0030cc0001047983 */ /* 0x000ea20000100800 */
[----:B------:R-:W-:-:S03]  /*72920*/  PRMT R28, RZ, 0x7610, R28 ;  /* 0x00007610ff1c7816 */ /* 0x000fc6000000001c */
[----:B------:R-:W2:Y:S01]  /*72930*/  LDL R9, [R1+0x30d4] ;  /* 0x0030d40001097983 */ /* 0x000ea20000100800 */
[----:B---3--:R-:W-:-:S03]  /*72940*/  @!P1 IMAD.MOV.U32 R6, RZ, RZ, R10 ;  /* 0x000000ffff069224 */ /* 0x008fc600078e000a */
[----:B0-----:R-:W3:Y:S01]  /*72950*/  LDL R3, [R1+0x30d8] ;  /* 0x0030d80001037983 */ /* 0x001ee20000100800 */
[----:B------:R-:W-:-:S05]  /*72960*/  @!P1 IMAD.MOV.U32 R7, RZ, RZ, R11 ;  /* 0x000000ffff079224 */ /* 0x000fca00078e000b */
[----:B------:R0:W3:Y:S04]  /*72970*/  @!P1 LDG.E.U16 R28, desc[UR8][R6.64] ;  /* 0x00000008061c9981 */ /* 0x0000e8000c1e1500 */
[----:B----4-:R1:W-:Y:S04]  /*72980*/  STL [R1+0x18], R0 ;  /* 0x0000180001007387 */ /* 0x0103e80000100800 */
[----:B-1----:R-:W4:Y:S04]  /*72990*/  LDL R0, [R1+0x30e0] ;  /* 0x0030e00001007983 */ /* 0x002f280000100800 */
[----:B------:R1:W-:Y:S04]  /*729a0*/  STL [R1+0x34ec], R2 ;  /* 0x0034ec0201007387 */ /* 0x0003e80000100800 */
[----:B------:R-:W4:Y:S01]  /*729b0*/  LDL R8, [R1+0x30dc] ;  /* 0x0030dc0001087983 */ /* 0x000f220000100800 */
[----:B------:R-:W-:-:S02]  /*729c0*/  PRMT R27, RZ, 0x7610, R27 ;  /* 0x00007610ff1b7816 */ /* 0x000fc4000000001b */
[----:B-1----:R-:W-:Y:S01]  /*729d0*/  PRMT R2, RZ, 0x7610, R2 ;  /* 0x00007610ff027816 */ /* 0x002fe20000000002 */
[----:B--2---:R1:W-:Y:S01]  /*729e0*/  STL [R1+0x10], R5 ;  /* 0x0000100501007387 */ /* 0x0043e20000100800 */
[----:B0-----:R-:W-:-:S03]  /*729f0*/  @!P4 IMAD.MOV.U32 R7, RZ, RZ, R4 ;  /* 0x000000ffff07c224 */ /* 0x001fc600078e0004 */
[----:B-1----:R-:W2:Y:S01]  /*72a00*/  LDL R5, [R1+0x30e8] ;  /* 0x0030e80001057983 */ /* 0x002ea20000100800 */
[----:B---3--:R-:W-:-:S05]  /*72a10*/  @!P4 IMAD.MOV.U32 R6, RZ, RZ, R3 ;  /* 0x000000ffff06c224 */ /* 0x008fca00078e0003 */
[----:B------:R0:W3:Y:S04]  /*72a20*/  @!P4 LDG.E.U16 R2, desc[UR8][R6.64] ;  /* 0x000000080602c981 */ /* 0x0000e8000c1e1500 */
[----:B------:R-:W-:Y:S04]  /*72a30*/  STL [R1+0x34d0], R28 ;  /* 0x0034d01c01007387 */ /* 0x000fe80000100800 */
[----:B------:R-:W3:Y:S04]  /*72a40*/  LDL R4, [R1+0x30e4] ;  /* 0x0030e40001047983 */ /* 0x000ee80000100800 */
[----:B------:R-:W3:Y:S01]  /*72a50*/  LDL R3, [R1+0x30f0] ;  /* 0x0030f00001037983 */ /* 0x000ee20000100800 */
[----:B0-----:R-:W-:-:S02]  /*72a60*/  @!P1 IMAD.MOV.U32 R7, RZ, RZ, R9 ;  /* 0x000000ffff079224 */ /* 0x001fc400078e0009 */
[----:B----4-:R-:W-:-:S05]  /*72a70*/  @!P1 IMAD.MOV.U32 R6, RZ, RZ, R0 ;  /* 0x000000ffff069224 */ /* 0x010fca00078e0000 */
[----:B------:R0:W4:Y:S01]  /*72a80*/  @!P1 LDG.E.U16 R27, desc[UR8][R6.64] ;  /* 0x00000008061b9981 */ /* 0x000122000c1e1500 */
[----:B------:R-:W-:Y:S01]  /*72a90*/  PRMT R25, RZ, 0x7610, R25 ;  /* 0x00007610ff197816 */ /* 0x000fe20000000019 */
[----:B0-----:R-:W-:Y:S01]  /*72aa0*/  @!P4 IMAD.MOV.U32 R7, RZ, RZ, R8 ;  /* 0x000000ffff07c224 */ /* 0x001fe200078e0008 */
[----:B------:R-:W-:Y:S01]  /*72ab0*/  PRMT R23, RZ, 0x7610, R23 ;  /* 0x00007610ff177816 */ /* 0x000fe20000000017 */
[----:B--2---:R-:W-:-:S05]  /*72ac0*/  @!P4 IMAD.MOV.U32 R6, RZ, RZ, R5 ;  /* 0x000000ffff06c224 */ /* 0x004fca00078e0005 */
[----:B------:R0:W2:Y:S04]  /*72ad0*/  @!P4 LDG.E.U16 R25, desc[UR8][R6.64] ;  /* 0x000000080619c981 */ /* 0x0000a8000c1e1500 */
[----:B---3--:R1:W-:Y:S04]  /*72ae0*/  STL [R1+0x35ec], R2 ;  /* 0x0035ec0201007387 */ /* 0x0083e80000100800 */
[----:B------:R-:W3:Y:S01]  /*72af0*/  LDL R0, [R1+0x30f8] ;  /* 0x0030f80001007983 */ /* 0x000ee20000100800 */
[----:B0-----:R-:W-:-:S03]  /*72b00*/  @!P1 IMAD.MOV.U32 R6, RZ, RZ, R3 ;  /* 0x000000ffff069224 */ /* 0x001fc600078e0003 */
[----:B-1----:R-:W3:Y:S01]  /*72b10*/  LDL R2, [R1+0x30ec] ;  /* 0x0030ec0001027983 */ /* 0x002ee20000100800 */
[----:B------:R-:W-:-:S05]  /*72b20*/  @!P1 IMAD.MOV.U32 R7, RZ, RZ, R4 ;  /* 0x000000ffff079224 */ /* 0x000fca00078e0004 */
[----:B------:R3:W3:Y:S04]  /*72b30*/  @!P1 LDG.E.U16 R23, desc[UR8][R6.64] ;  /* 0x0000000806179981 */ /* 0x0006e8000c1e1500 */
[----:B----4-:R-:W-:Y:S04]  /*72b40*/  STL [R1+0x35f0], R27 ;  /* 0x0035f01b01007387 */ /* 0x010fe80000100800 */
[----:B------:R-:W4:Y:S04]  /*72b50*/  LDL R10, [R1+0x30f4] ;  /* 0x0030f400010a7983 */ /* 0x000f280000100800 */
[----:B------:R-:W4:Y:S04]  /*72b60*/  LDL R9, [R1+0x3100] ;  /* 0x0031000001097983 */ /* 0x000f280000100800 */
[----:B------:R-:W4:Y:S04]  /*72b70*/  LDL R8, [R1+0x30fc] ;  /* 0x0030fc0001087983 */ /* 0x000f280000100800 */
[----:B------:R-:W4:Y:S01]  /*72b80*/  LDL R5, [R1+0x3108] ;  /* 0x0031080001057983 */ /* 0x000f220000100800 */
[----:B------:R-:W-:-:S02]  /*72b90*/  PRMT R21, RZ, 0x7610, R21 ;  /* 0x00007610ff157816 */ /* 0x000fc40000000015 */
[----:B------:R-:W-:Y:S02]  /*72ba0*/  PRMT R19, RZ, 0x7610, R19 ;  /* 0x00007610ff137816 */ /* 0x000fe40000000013 */
[----:B------:R-:W-:Y:S01]  /*72bb0*/  PRMT R17, RZ, 0x7610, R17 ;  /* 0x00007610ff117816 */ /* 0x000fe20000000011 */
[----:B--2---:R-:W-:Y:S04]  /*72bc0*/  STL [R1+0x35b8], R25 ;  /* 0x0035b81901007387 */ /* 0x004fe80000100800 */
[----:B------:R-:W2:Y:S04]  /*72bd0*/  LDL R4, [R1+0x3104] ;  /* 0x0031040001047983 */ /* 0x000ea80000100800 */
[----:B------:R-:W2:Y:S01]  /*72be0*/  LDL R3, [R1+0x3110] ;  /* 0x0031100001037983 */ /* 0x000ea20000100800 */
[----:B---3--:R-:W-:-:S02]  /*72bf0*/  @!P4 IMAD.MOV.U32 R6, RZ, RZ, R0 ;  /* 0x000000ffff06c224 */ /* 0x008fc400078e0000 */
[----:B------:R-:W-:-:S05]  /*72c00*/  @!P4 IMAD.MOV.U32 R7, RZ, RZ, R2 ;  /* 0x000000ffff07c224 */ /* 0x000fca00078e0002 */
[----:B------:R4:W3:Y:S04]  /*72c10*/  @!P4 LDG.E.U16 R21, desc[UR8][R6.64] ;  /* 0x000000080615c981 */ /* 0x0008e8000c1e1500 */
[----:B------:R-:W-:Y:S04]  /*72c20*/  STL [R1+0x35bc], R23 ;  /* 0x0035bc1701007387 */ /* 0x000fe80000100800 */
[----:B------:R-:W3:Y:S04]  /*72c30*/  LDL R2, [R1+0x310c] ;  /* 0x00310c0001027983 */ /* 0x000ee80000100800 */
[----:B------:R-:W3:Y:S01]  /*72c40*/  LDL R0, [R1+0x3118] ;  /* 0x0031180001007983 */ /* 0x000ee20000100800 */
[----:B----4-:R-:W-:-:S02]  /*72c50*/  @!P1 IMAD.MOV.U32 R7, RZ, RZ, R10 ;  /* 0x000000ffff079224 */ /* 0x010fc400078e000a */
[----:B------:R-:W-:-:S05]  /*72c60*/  @!P1 IMAD.MOV.U32 R6, RZ, RZ, R9 ;  /* 0x000000ffff069224 */ /* 0x000fca00078e0009 */
[----:B------:R0:W4:Y:S02]  /*72c70*/  @!P1 LDG.E.U16 R19, desc[UR8][R6.64] ;  /* 0x0000000806139981 */ /* 0x000124000c1e1500 */
[----:B0-----:R-:W-:Y:S02]  /*72c80*/  @!P4 IMAD.MOV.U32 R6, RZ, RZ, R5 ;  /* 0x000000ffff06c224 */ /* 0x001fe400078e0005 */
[----:B------:R-:W-:-:S05]  /*72c90*/  @!P4 IMAD.MOV.U32 R7, RZ, RZ, R8 ;  /* 0x000000ffff07c224 */ /* 0x000fca00078e0008 */
[----:B------:R2:W4:Y:S01]  /*72ca0*/  @!P4 LDG.E.U16 R17, desc[UR8][R6.64] ;  /* 0x000000080611c981 */ /* 0x000522000c1e1500 */
[----:B------:R-:W-:Y:S01]  /*72cb0*/  PRMT R13, RZ, 0x7610, R13 ;  /* 0x00007610ff0d7816 */ /* 0x000fe2000000000d */
[----:B--2---:R-:W-:Y:S02]  /*72cc0*/  @!P1 IMAD.MOV.U32 R7, RZ, RZ, R4 ;  /* 0x000000ffff079224 */ /* 0x004fe400078e0004 */
[----:B------:R-:W-:-:S05]  /*72cd0*/  @!P1 IMAD.MOV.U32 R6, RZ, RZ, R3 ;  /* 0x000000ffff069224 */ /* 0x000fca00078e0003 */
[----:B------:R0:W2:Y:S02]  /*72ce0*/  @!P1 LDG.E.U16 R13, desc[UR8][R6.64] ;  /* 0x00000008060d9981 */ /* 0x0000a4000c1e1500 */
[----:B0-----:R-:W-:Y:S01]  /*72cf0*/  PRMT R6, RZ, 0x7610, R6 ;  /* 0x00007610ff067816 */ /* 0x001fe20000000006 */
[----:B---3--:R-:W-:Y:S02]  /*72d00*/  @!P4 IMAD.MOV.U32 R9, RZ, RZ, R2 ;  /* 0x000000ffff09c224 */ /* 0x008fe400078e0002 */
[----:B------:R-:W-:Y:S01]  /*72d10*/  @!P4 IMAD.MOV.U32 R8, RZ, RZ, R0 ;  /* 0x000000ffff08c224 */ /* 0x000fe200078e0000 */
[----:B------:R-:W-:Y:S04]  /*72d20*/  STL [R1+0x3578], R21 ;  /* 0x0035781501007387 */ /* 0x000fe80000100800 */
[----:B------:R-:W3:Y:S04]  /*72d30*/  @!P4 LDG.E.U16 R6, desc[UR8][R8.64] ;  /* 0x000000080806c981 */ /* 0x000ee8000c1e1500 */
[----:B----4-:R-:W-:Y:S04]  /*72d40*/  STL [R1+0x357c], R19 ;  /* 0x00357c1301007387 */ /* 0x010fe80000100800 */
[----:B------:R-:W4:Y:S04]  /*72d50*/  LDL R5, [R1+0x3120] ;  /* 0x0031200001057983 */ /* 0x000f280000100800 */
[----:B------:R-:W4:Y:S04]  /*72d60*/  LDL R11, [R1+0x3114] ;  /* 0x00311400010b7983 */ /* 0x000f280000100800 */
[----:B------:R-:W-:Y:S04]  /*72d70*/  STL [R1+0x3534], R17 ;  /* 0x0035341101007387 */ /* 0x000fe80000100800 */
[----:B------:R-:W4:Y:S04]  /*72d80*/  LDL R10, [R1+0x311c] ;  /* 0x00311c00010a7983 */ /* 0x000f280000100800 */
[----:B------:R-:W4:Y:S04]  /*72d90*/  LDL R3, [R1+0x3128] ;  /* 0x0031280001037983 */ /* 0x000f280000100800 */
[----:B--2---:R0:W-:Y:S04]  /*72da0*/  STL [R1+0x3538], R13 ;  /* 0x0035380d01007387 */ /* 0x0041e80000100800 */
[----:B------:R-:W2:Y:S04]  /*72db0*/  LDL R4, [R1+0x3158] ;  /* 0x0031580001047983 */ /* 0x000ea80000100800 */
[----:B------:R-:W2:Y:S04]  /*72dc0*/  LDL R2, [R1+0x3154] ;  /* 0x0031540001027983 */ /* 0x000ea80000100800 */
[----:B------:R-:W2:Y:S04]  /*72dd0*/  LDL R0, [R1+0x3160] ;  /* 0x0031600001007983 */ /* 0x000ea80000100800 */
[----:B0-----:R-:W2:Y:S01]  /*72de0*/  LDL R13, [R1+0x314c] ;  /* 0x00314c00010d7983 */ /* 0x001ea20000100800 */
[----:B------:R-:W-:-:S03]  /*72df0*/  PRMT R7, RZ, 0x7610, R7 ;  /* 0x00007610ff077816 */ /* 0x000fc60000000007 */
[----:B---3--:R0:W-:Y:S04]  /*72e00*/  STL [R1+0x34f0], R6 ;  /* 0x0034f00601007387 */ /* 0x0081e80000100800 */
[----:B0-----:R-:W3:Y:S01]  /*72e10*/  LDL R6, [R1+0x3124] ;  /* 0x0031240001067983 */ /* 0x001ee20000100800 */
[----:B----4-:R-:W-:-:S03]  /*72e20*/  @!P1 IMAD.MOV.U32 R8, RZ, RZ, R5 ;  /* 0x000000ffff089224 */ /* 0x010fc600078e0005 */
[----:B------:R-:W4:Y:S01]  /*72e30*/  LDL R5, [R1+0x3130] ;  /* 0x0031300001057983 */ /* 0x000f220000100800 */
[----:B------:R-:W-:-:S05]  /*72e40*/  @!P1 IMAD.MOV.U32 R9, RZ, RZ, R11 ;  /* 0x000000ffff099224 */ /* 0x000fca00078e000b */
[----:B------:R0:W4:Y:S01]  /*72e50*/  @!P1 LDG.E.U16 R7, desc[UR8][R8.64] ;  /* 0x0000000808079981 */ /* 0x000122000c1e1500 */
[----:B------:R-:W-:Y:S02]  /*72e60*/  @!P4 IMAD.MOV.U32 R11, RZ, RZ, R10 ;  /* 0x000000ffff0bc224 */ /* 0x000fe400078e000a */
[----:B------:R-:W-:Y:S01]  /*72e70*/  @!P4 IMAD.MOV.U32 R10, RZ, RZ, R3 ;  /* 0x000000ffff0ac224 */ /* 0x000fe200078e0003 */
[----:B0-----:R-:W-:-:S06]  /*72e80*/  PRMT R8, RZ, 0x7610, R8 ;  /* 0x00007610ff087816 */ /* 0x001fcc0000000008 */
[----:B------:R2:W4:Y:S01]  /*72e90*/  @!P4 LDG.E.U16 R8, desc[UR8][R10.64] ;  /* 0x000000080a08c981 */ /* 0x000522000c1e1500 */
[----:B------:R-:W-:Y:S01]  /*72ea0*/  PRMT R9, RZ, 0x7610, R9 ;  /* 0x00007610ff097816 */ /* 0x000fe20000000009 */
[----:B--2---:R-:W-:Y:S02]  /*72eb0*/  @!P4 IMAD.MOV.U32 R10, RZ, RZ, R4 ;  /* 0x000000ffff0ac224 */ /* 0x004fe400078e0004 */
[----:B------:R-:W-:Y:S02]  /*72ec0*/  @!P4 IMAD.MOV.U32 R11, RZ, RZ, R13 ;  /* 0x000000ffff0bc224 */ /* 0x000fe400078e000d */
[----:B------:R-:W-:Y:S02]  /*72ed0*/  @!P1 IMAD.MOV.U32 R14, RZ, RZ, R0 ;  /* 0x000000ffff0e9224 */ /* 0x000fe400078e0000 */
[----:B------:R-:W-:Y:S01]  /*72ee0*/  @!P1 IMAD.MOV.U32 R15, RZ, RZ, R2 ;  /* 0x000000ffff0f9224 */ /* 0x000fe200078e0002 */
[----:B------:R0:W2:Y:S02]  /*72ef0*/  @!P4 LDG.E.U16 R9, desc[UR8][R10.64] ;  /* 0x000000080a09c981 */ /* 0x0000a4000c1e1500 */
[----:B0-----:R-:W-:-:S02]  /*72f00*/  PRMT R10, RZ, 0x7610, R10 ;  /* 0x00007610ff0a7816 */ /* 0x001fc4000000000a */
[----:B------:R-:W-:-:S04]  /*72f10*/  PRMT R11, RZ, 0x7610, R11 ;  /* 0x00007610ff0b7816 */ /* 0x000fc8000000000b */
[----:B------:R3:W2:Y:S02]  /*72f20*/  @!P1 LDG.E.U16 R10, desc[UR8][R14.64] ;  /* 0x000000080e0a9981 */ /* 0x0006a4000c1e1500 */
[----:B---3--:R-:W-:Y:S02]  /*72f30*/  @!P1 IMAD.MOV.U32 R15, RZ, RZ, R6 ;  /* 0x000000ffff0f9224 */ /* 0x008fe400078e0006 */
[----:B----4-:R-:W-:-:S05]  /*72f40*/  @!P1 IMAD.MOV.U32 R14, RZ, RZ, R5 ;  /* 0x000000ffff0e9224 */ /* 0x010fca00078e0005 */
[----:B------:R-:W3:Y:S04]  /*72f50*/  @!P1 LDG.E.U16 R11, desc[UR8][R14.64] ;  /* 0x000000080e0b9981 */ /* 0x000ee8000c1e1500 */
[----:B------:R-:W-:Y:S04]  /*72f60*/  STL [R1+0x34f4], R7 ;  /* 0x0034f40701007387 */ /* 0x000fe80000100800 */
[----:B------:R-:W4:Y:S04]  /*72f70*/  LDL R3, [R1+0x3168] ;  /* 0x0031680001037983 */ /* 0x000f280000100800 */
[----:B------:R-:W-:Y:S04]  /*72f80*/  STL [R1+0x34d4], R8 ;  /* 0x0034d40801007387 */ /* 0x000fe80000100800 */
[----:B------:R-:W4:Y:S04]  /*72f90*/  LDL R4, [R1+0x315c] ;  /* 0x00315c0001047983 */ /* 0x000f280000100800 */
[----:B--2---:R0:W-:Y:S04]  /*72fa0*/  STL [R1+0x35f4], R9 ;  /* 0x0035f40901007387 */ /* 0x0041e80000100800 */
[----:B------:R-:W2:Y:S04]  /*72fb0*/  LDL R2, [R1+0x3164] ;  /* 0x0031640001027983 */ /* 0x000ea80000100800 */
[----:B------:R-:W2:Y:S04]  /*72fc0*/  LDL R0, [R1+0x3170] ;  /* 0x0031700001007983 */ /* 0x000ea80000100800 */
[----:B------:R1:W-:Y:S04]  /*72fd0*/  STL [R1+0x35f8], R10 ;  /* 0x0035f80a01007387 */ /* 0x0003e80000100800 */
[----:B0-----:R-:W2:Y:S04]  /*72fe0*/  LDL R9, [R1+0x3178] ;  /* 0x0031780001097983 */ /* 0x001ea80000100800 */
[----:B------:R-:W2:Y:S04]  /*72ff0*/  LDL R7, [R1+0x3180] ;  /* 0x0031800001077983 */ /* 0x000ea80000100800 */
[----:B-1----:R-:W2:Y:S01]  /*73000*/  LDL R10, [R1+0x316c] ;  /* 0x00316c00010a7983 */ /* 0x002ea20000100800 */
[----:B------:R-:W-:-:S03]  /*73010*/  PRMT R12, RZ, 0x7610, R12 ;  /* 0x00007610ff0c7816 */ /* 0x000fc6000000000c */
[----:B---3--:R-:W-:Y:S04]  /*73020*/  STL [R1+0x34d8], R11 ;  /* 0x0034d80b01007387 */ /* 0x008fe80000100800 */
[----:B------:R-:W3:Y:S04]  /*73030*/  LDL R8, [R1+0x3174] ;  /* 0x0031740001087983 */ /* 0x000ee80000100800 */
[----:B------:R-:W3:Y:S04]  /*73040*/  LDL R6, [R1+0x317c] ;  /* 0x00317c0001067983 */ /* 0x000ee80000100800 */
[----:B------:R-:W3:Y:S01]  /*73050*/  LDL R5, [R1+0x3188] ;  /* 0x0031880001057983 */ /* 0x000ee20000100800 */
[----:B----4-:R-:W-:-:S03]  /*73060*/  @!P4 IMAD.MOV.U32 R14, RZ, RZ, R3 ;  /* 0x000000ffff0ec224 */ /* 0x010fc600078e0003 */
[----:B------:R-:W4:Y:S01]  /*73070*/  LDL R3, [R1+0x3190] ;  /* 0x0031900001037983 */ /* 0x000f220000100800 */
[----:B------:R-:W-:-:S03]  /*73080*/  @!P4 IMAD.MOV.U32 R15, RZ, RZ, R4 ;  /* 0x000000ffff0fc224 */ /* 0x000fc600078e0004 */
[----:B------:R-:W4:Y:S04]  /*73090*/  LDL R4, [R1+0x3184] ;  /* 0x0031840001047983 */ /* 0x000f280000100800 */
[----:B------:R2:W4:Y:S01]  /*730a0*/  @!P4 LDG.E.U16 R12, desc[UR8][R14.64] ;  /* 0x000000080e0cc981 */ /* 0x000522000c1e1500 */
[----:B------:R-:W-:Y:S02]  /*730b0*/  PRMT R16, RZ, 0x7610, R16 ;  /* 0x00007610ff107816 */ /* 0x000fe40000000010 */
[----:B------:R-:W-:Y:S02]  /*730c0*/  PRMT R18, RZ, 0x7610, R18 ;  /* 0x00007610ff127816 */ /* 0x000fe40000000012 */
[----:B------:R-:W-:Y:S01]  /*730d0*/  PRMT R20, RZ, 0x7610, R20 ;  /* 0x00007610ff147816 */ /* 0x000fe20000000014 */
[----:B--2---:R-:W-:-:S02]  /*730e0*/  @!P1 IMAD.MOV.U32 R15, RZ, RZ, R2 ;  /* 0x000000ffff0f9224 */ /* 0x004fc400078e0002 */
[----:B------:R-:W-:-:S05]  /*730f0*/  @!P1 IMAD.MOV.U32 R14, RZ, RZ, R0 ;  /* 0x000000ffff0e9224 */ /* 0x000fca00078e0000 */
[----:B------:R0:W2:Y:S02]  /*73100*/  @!P1 LDG.E.U16 R16, desc[UR8][R14.64] ;  /* 0x000000080e109981 */ /* 0x0000a4000c1e1500 */
[----:B0-----:R-:W-:Y:S02]  /*73110*/  @!P4 IMAD.MOV.U32 R14, RZ, RZ, R9 ;  /* 0x000000ffff0ec224 */ /* 0x001fe400078e0009 */
[----:B------:R-:W-:-:S05]  /*73120*/  @!P4 IMAD.MOV.U32 R15, RZ, RZ, R10 ;  /* 0x000000ffff0fc224 */ /* 0x000fca00078e000a */
[----:B------:R0:W2:Y:S01]  /*73130*/  @!P4 LDG.E.U16 R18, desc[UR8][R14.64] ;  /* 0x000000080e12c981 */ /* 0x0000a2000c1e1500 */
[----:B------:R-:W-:Y:S01]  /*73140*/  PRMT R22, RZ, 0x7610, R22 ;  /* 0x00007610ff167816 */ /* 0x000fe20000000016 */
[----:B0-----:R-:W-:Y:S01]  /*73150*/  @!P1 IMAD.MOV.U32 R14, RZ, RZ, R7 ;  /* 0x000000ffff0e9224 */ /* 0x001fe200078e0007 */
[----:B------:R-:W-:Y:S01]  /*73160*/  PRMT R24, RZ, 0x7610, R24 ;  /* 0x00007610ff187816 */ /* 0x000fe20000000018 */
[----:B---3--:R-:W-:-:S05]  /*73170*/  @!P1 IMAD.MOV.U32 R15, RZ, RZ, R8 ;  /* 0x000000ffff0f9224 */ /* 0x008fca00078e0008 */
[----:B------:R0:W3:Y:S02]  /*73180*/  @!P1 LDG.E.U16 R20, desc[UR8][R14.64] ;  /* 0x000000080e149981 */ /* 0x0000e4000c1e1500 */
[----:B0-----:R-:W-:Y:S02]  /*73190*/  @!P4 IMAD.MOV.U32 R14, RZ, RZ, R5 ;  /* 0x000000ffff0ec224 */ /* 0x001fe400078e0005 */
[----:B------:R-:W-:-:S05]  /*731a0*/  @!P4 IMAD.MOV.U32 R15, RZ, RZ, R6 ;  /* 0x000000ffff0fc224 */ /* 0x000fca00078e0006 */
[----:B------:R4:W3:Y:S02]  /*731b0*/  @!P4 LDG.E.U16 R22, desc[UR8][R14.64] ;  /* 0x000000080e16c981 */ /* 0x0008e4000c1e1500 */
[----:B----4-:R-:W-:Y:S02]  /*731c0*/  @!P1 IMAD.MOV.U32 R14, RZ, RZ, R3 ;  /* 0x000000ffff0e9224 */ /* 0x010fe400078e0003 */
[----:B------:R-:W-:-:S05]  /*731d0*/  @!P1 IMAD.MOV.U32 R15, RZ, RZ, R4 ;  /* 0x000000ffff0f9224 */ /* 0x000fca00078e0004 */
[----:B------:R-:W4:Y:S04]  /*731e0*/  @!P1 LDG.E.U16 R24, desc[UR8][R14.64] ;  /* 0x000000080e189981 */ /* 0x000f28000c1e1500 */
[----:B------:R-:W-:Y:S04]  /*731f0*/  STL [R1+0x35c0], R12 ;  /* 0x0035c00c01007387 */ /* 0x000fe80000100800 */
[----:B------:R-:W4:Y:S04]  /*73200*/  LDL R2, [R1+0x318c] ;  /* 0x00318c0001027983 */ /* 0x000f280000100800 */
[----:B------:R-:W4:Y:S04]  /*73210*/  LDL R0, [R1+0x3198] ;  /* 0x0031980001007983 */ /* 0x000f280000100800 */
[----:B--2---:R-:W-:Y:S01]  /*73220*/  STL [R1+0x35c4], R16 ;  /* 0x0035c41001007387 */ /* 0x004fe20000100800 */
[----:B------:R-:W-:-:S03]  /*73230*/  PRMT R26, RZ, 0x7610, R26 ;  /* 0x00007610ff1a7816 */ /* 0x000fc6000000001a */
[----:B------:R-:W-:Y:S04]  /*73240*/  STL [R1+0x3580], R18 ;  /* 0x0035801201007387 */ /* 0x000fe80000100800 */
[----:B---3--:R-:W-:Y:S04]  /*73250*/  STL [R1+0x3584], R20 ;  /* 0x0035841401007387 */ /* 0x008fe80000100800 */
[----:B------:R-:W-:Y:S04]  /*73260*/  STL [R1+0x353c], R22 ;  /* 0x00353c1601007387 */ /* 0x000fe80000100800 */
[----:B----4-:R0:W-:Y:S04]  /*73270*/  STL [R1+0x3540], R24 ;  /* 0x0035401801007387 */ /* 0x0101e80000100800 */
[----:B------:R-:W2:Y:S01]  /*73280*/  LDL.LU R4, [R1+0x10c4] ;  /* 0x0010c40001047983 */ /* 0x000ea20000300800 */
[----:B------:R-:W-:-:S02]  /*73290*/  @!P4 IMAD.MOV.U32 R14, RZ, RZ, R0 ;  /* 0x000000ffff0ec224 */ /* 0x000fc400078e0000 */
[----:B------:R-:W-:-:S05]  /*732a0*/  @!P4 IMAD.MOV.U32 R15, RZ, RZ, R2 ;  /* 0x000000ffff0fc224 */ /* 0x000fca00078e0002 */
[----:B------:R-:W3:Y:S04]  /*732b0*/  @!P4 LDG.E.U16 R26, desc[UR8][R14.64] ;  /* 0x000000080e1ac981 */ /* 0x000ee8000c1e1500 */
[----:B0-----:R-:W4:Y:S04]  /*732c0*/  LDL.LU R24, [R1+0x10c0] ;  /* 0x0010c00001187983 */ /* 0x001f280000300800 */
        /* <DEDUP_REMOVED lines=19> */
[----:B------:R-:W2:Y:S04]  /*73400*/  LDL R14, [R1+0x3194] ;  /* 0x00319400010e7983 */ /* 0x000ea80000100800 */
[----:B------:R-:W2:Y:S01]  /*73410*/  LDL R15, [R1+0x31a0] ;  /* 0x0031a000010f7983 */ /* 0x000ea20000100800 */
[----:B------:R-:W-:Y:S01]  /*73420*/  PRMT R29, RZ, 0x7610, R29 ;  /* 0x00007610ff1d7816 */ /* 0x000fe2000000001d */
[----:B------:R-:W0:Y:S02]  /*73430*/  S2R R0, SR_TID.X ;  /* 0x0000000000007919 */ /* 0x000e240000002100 */
[----:B---3--:R1:W-:Y:S04]  /*73440*/  STL [R1+0x34f8], R26 ;  /* 0x0034f81a01007387 */ /* 0x0083e80000100800 */
[----:B-1----:R-:W3:Y:S01]  /*73450*/  LDL.LU R26, [R1+0x10f8] ;  /* 0x0010f800011a7983 */ /* 0x002ee20000300800 */
[----:B--2---:R-:W-:-:S02]  /*73460*/  @!P1 LOP3.LUT R15, R15, R14, RZ, 0x3c, !PT ;  /* 0x0000000e0f0f9212 */ /* 0x004fc400078e3cff */
[----:B0-----:R-:W-:Y:S01]  /*73470*/  LOP3.LUT R0, R0, 0x3f, RZ, 0xc0, !PT ;  /* 0x0000003f00007812 */ /* 0x001fe200078ec0ff */
[----:B------:R-:W2:Y:S04]  /*73480*/  LDL.LU R2, [R1+0xe90] ;  /* 0x000e900001027983 */ /* 0x000ea80000300800 */
[----:B------:R-:W2:Y:S01]  /*73490*/  LDL.LU R3, [R1+0xe5c] ;  /* 0x000e5c0001037983 */ /* 0x000ea20000300800 */
[----:B------:R-:W-:-:S04]  /*734a0*/  @!P1 LOP3.LUT R14, R15, R14, RZ, 0x3c, !PT ;  /* 0x0000000e0f0e9212 */ /* 0x000fc800078e3cff */
[----:B------:R-:W-:-:S05]  /*734b0*/  @!P1 LOP3.LUT R15, R15, R14, RZ, 0x3c, !PT ;  /* 0x0000000e0f0f9212 */ /* 0x000fca00078e3cff */
[----:B------:R-:W2:Y:S01]  /*734c0*/  @!P1 LDG.E.U16 R29, desc[UR8][R14.64] ;  /* 0x000000080e1d9981 */ /* 0x000ea2000c1e1500 */
[----:B------:R-:W-:-:S03]  /*734d0*/  IMAD.SHL.U32 R28, R0, 0x2, RZ ;  /* 0x00000002001c7824 */ /* 0x000fc600078e00ff */
[----:B------:R-:W2:Y:S02]  /*734e0*/  LDL.LU R0, [R1+0xe58] ;  /* 0x000e580001007983 */ /* 0x000ea40000300800 */
[----:B------:R-:W-:-:S05]  /*734f0*/  LOP3.LUT R28, R28, 0x10, RZ, 0x3c, !PT ;  /* 0x000000101c1c7812 */ /* 0x000fca00078e3cff */
[----:B---3--:R-:W-:Y:S04]  /*73500*/  STS.U16 [R28+UR5+0x1980], R26 ;  /* 0x0019801a1c007988 */ /* 0x008fe80008000405 */
[----:B------:R0:W-:Y:S04]  /*73510*/  STS.U16 [R28+UR5+0x2100], R4 ;  /* 0x002100041c007988 */ /* 0x0001e80008000405 */
        /* <DEDUP_REMOVED lines=20> */
[----:B--2---:R2:W-:Y:S04]  /*73660*/  STL [R1+0x34fc], R29 ;  /* 0x0034fc1d01007387 */ /* 0x0045e80000100800 */
[----:B0-----:R-:W3:Y:S04]  /*73670*/  LDL.LU R4, [R1+0xe24] ;  /* 0x000e240001047983 */ /* 0x001ee80000300800 */
[----:B-1----:R-:W4:Y:S04]  /*73680*/  LDL.LU R5, [R1+0xe20] ;  /* 0x000e200001057983 */ /* 0x002f280000300800 */
[----:B--2---:R-:W2:Y:S04]  /*73690*/  LDL.LU R29, [R1+0xde8] ;  /* 0x000de800011d7983 */ /* 0x004ea80000300800 */
        /* <DEDUP_REMOVED lines=28> */
[----:B----4-:R1:W-:Y:S04]  /*73860*/  STS.U16 [R28+UR5+0x8180], R5 ;  /* 0x008180051c007988 */ /* 0x0103e80008000405 */
[----:B0-----:R-:W4:Y:S04]  /*73870*/  LDL.LU R4, [R1+0xb44] ;  /* 0x000b440001047983 */ /* 0x001f280000300800 */
[----:B------:R-:W3:Y:S04]  /*73880*/  LDL.LU R27, [R1+0xb40] ;  /* 0x000b4000011b7983 */ /* 0x000ee80000300800 */
[----:B------:R-:W3:Y:S04]  /*73890*/  LDL.LU R2, [R1+0xb0c] ;  /* 0x000b0c0001027983 */ /* 0x000ee80000300800 */
[----:B------:R-:W3:Y:S04]  /*738a0*/  LDL.LU R3, [R1+0xb08] ;  /* 0x000b080001037983 */ /* 0x000ee80000300800 */
[----:B-1----:R-:W3:Y:S04]  /*738b0*/  LDL.LU R5, [R1+0xad4] ;  /* 0x000ad40001057983 */ /* 0x002ee80000300800 */
[----:B--2---:R0:W-:Y:S04]  /*738c0*/  STS.U16 [R28+UR5+0x8900], R29 ;  /* 0x0089001d1c007988 */ /* 0x0041e80008000405 */
[----:B0-----:R-:W2:Y:S04]  /*738d0*/  LDL.LU R29, [R1+0x3640] ;  /* 0x00364000011d7983 */ /* 0x001ea80000300800 */
[----:B--2---:R-:W-:Y:S04]  /*738e0*/  STS.U16 [R28+UR5+0x8980], R29 ;  /* 0x0089801d1c007988 */ /* 0x004fe80008000405 */
[----:B------:R-:W-:Y:S04]  /*738f0*/  STS.U16 [R28+UR5+0x9100], R14 ;  /* 0x0091000e1c007988 */ /* 0x000fe80008000405 */
[----:B------:R-:W-:Y:S04]  /*73900*/  STS.U16 [R28+UR5+0x9180], R15 ;  /* 0x0091800f1c007988 */ /* 0x000fe80008000405 */
        /* <DEDUP_REMOVED lines=20> */
[----:B0-----:R-:W2:Y:S04]  /*73a50*/  LDL.LU R0, [R1+0xad0] ;  /* 0x000ad00001007983 */ /* 0x001ea80000300800 */
[----:B----4-:R0:W-:Y:S04]  /*73a60*/  STS.U16 [R28+UR5+0xe900], R4 ;  /* 0x00e900041c007988 */ /* 0x0101e80008000405 */
[----:B0-----:R-:W3:Y:S04]  /*73a70*/  LDL.LU R4, [R1+0xa9c] ;  /* 0x000a9c0001047983 */ /* 0x001ee80000300800 */
[----:B------:R-:W4:Y:S04]  /*73a80*/  LDL.LU R29, [R1+0xa64] ;  /* 0x000a6400011d7983 */ /* 0x000f280000300800 */
[----:B------:R-:W-:Y:S04]  /*73a90*/  STS.U16 [R28+UR5+0xe980], R27 ;  /* 0x00e9801b1c007988 */ /* 0x000fe80008000405 */
[----:B------:R-:W-:Y:S04]  /*73aa0*/  STS.U16 [R28+UR5+0xf100], R2 ;  /* 0x00f100021c007988 */ /* 0x000fe80008000405 */
[----:B------:R-:W-:Y:S04]  /*73ab0*/  STS.U16 [R28+UR5+0xf180], R3 ;  /* 0x00f180031c007988 */ /* 0x000fe80008000405 */
[----:B------:R-:W-:Y:S04]  /*73ac0*/  STS.U16 [R28+UR5+0xf900], R5 ;  /* 0x00f900051c007988 */ /* 0x000fe80008000405 */
[----:B----4-:R0:W-:Y:S04]  /*73ad0*/  STL [R1+0x363c], R29 ;  /* 0x00363c1d01007387 */ /* 0x0101e80000100800 */
[----:B0-----:R-:W4:Y:S04]  /*73ae0*/  LDL.LU R29, [R1+0xa98] ;  /* 0x000a9800011d7983 */ /* 0x001f280000300800 */
        /* <DEDUP_REMOVED lines=20> */
[----:B--2---:R0:W-:Y:S04]  /*73c30*/  STS.U16 [R28+UR5+0xf980], R0 ;  /* 0x00f980001c007988 */ /* 0x0041e80008000405 */
[----:B------:R-:W2:Y:S04]  /*73c40*/  LDL.LU R23, [R1+0x42c] ;  /* 0x00042c0001177983 */ /* 0x000ea80000300800 */
[----:B---3--:R1:W-:Y:S04]  /*73c50*/  STS.U16 [R28+UR5+0x10100], R4 ;  /* 0x010100041c007988 */ /* 0x0083e80008000405 */
[----:B0-----:R-:W3:Y:S04]  /*73c60*/  LDL.LU R0, [R1+0x3f8] ;  /* 0x0003f80001007983 */ /* 0x001ee80000300800 */
[----:B------:R-:W2:Y:S04]  /*73c70*/  LDL.LU R25, [R1+0x3f4] ;  /* 0x0003f40001197983 */ /* 0x000ea80000300800 */
[----:B------:R-:W2:Y:S04]  /*73c80*/  LDL.LU R27, [R1+0x3c0] ;  /* 0x0003c000011b7983 */ /* 0x000ea80000300800 */
[----:B------:R-:W2:Y:S04]  /*73c90*/  LDL.LU R2, [R1+0x3bc] ;  /* 0x0003bc0001027983 */ /* 0x000ea80000300800 */
[----:B------:R-:W2:Y:S04]  /*73ca0*/  LDL.LU R3, [R1+0x388] ;  /* 0x0003880001037983 */ /* 0x000ea80000300800 */
[----:B-1----:R-:W2:Y:S04]  /*73cb0*/  LDL.LU R4, [R1+0x384] ;  /* 0x0003840001047983 */ /* 0x002ea80000300800 */
[----:B----4-:R0:W-:Y:S04]  /*73cc0*/  STS.U16 [R28+UR5+0x10180], R29 ;  /* 0x0101801d1c007988 */ /* 0x0101e80008000405 */
[----:B0-----:R-:W4:Y:S04]  /*73cd0*/  LDL.LU R29, [R1+0x363c] ;  /* 0x00363c00011d7983 */ /* 0x001f280000300800 */
[----:B----4-:R-:W-:Y:S04]  /*73ce0*/  STS.U16 [R28+UR5+0x10900], R29 ;  /* 0x0109001d1c007988 */ /* 0x010fe80008000405 */
        /* <DEDUP_REMOVED lines=20> */
[----:B--2---:R-:W-:Y:S04]  /*73e30*/  STS.U16 [R28+UR5+0x15980], R23 ;  /* 0x015980171c007988 */ /* 0x004fe80008000405 */
[----:B---3--:R1:W-:Y:S04]  /*73e40*/  STS.U16 [R28+UR5+0x16100], R0 ;  /* 0x016100001c007988 */ /* 0x0083e80008000405 */
[----:B------:R-:W-:Y:S04]  /*73e50*/  STS.U16 [R28+UR5+0x16180], R25 ;  /* 0x016180191c007988 */ /* 0x000fe80008000405 */
[----:B------:R-:W-:Y:S04]  /*73e60*/  STS.U16 [R28+UR5+0x16900], R27 ;  /* 0x0169001b1c007988 */ /* 0x000fe80008000405 */
[----:B------:R-:W-:Y:S04]  /*73e70*/  STS.U16 [R28+UR5+0x16980], R2 ;  /* 0x016980021c007988 */ /* 0x000fe80008000405 */
[----:B0-----:R-:W2:Y:S04]  /*73e80*/  LDL.LU R5, [R1+0x350] ;  /* 0x0003500001057983 */ /* 0x001ea80000300800 */
[----:B------:R-:W-:Y:S04]  /*73e90*/  STS.U16 [R28+UR5+0x17100], R3 ;  /* 0x017100031c007988 */ /* 0x000fe80008000405 */
[----:B------:R0:W-:Y:S04]  /*73ea0*/  STS.U16 [R28+UR5+0x17180], R4 ;  /* 0x017180041c007988 */ /* 0x0001e80008000405 */
[----:B-1----:R-:W3:Y:S04]  /*73eb0*/  LDL.LU R0, [R1+0x34c] ;  /* 0x00034c0001007983 */ /* 0x002ee80000300800 */
[----:B0-----:R-:W4:Y:S04]  /*73ec0*/  LDL.LU R4, [R1+0x314] ;  /* 0x0003140001047983 */ /* 0x001f280000300800 */
[----:B----4-:R0:W-:Y:S04]  /*73ed0*/  STL [R1+0x3638], R4 ;  /* 0x0036380401007387 */ /* 0x0101e80000100800 */
[----:B0-----:R-:W4:Y:S04]  /*73ee0*/  LDL.LU R4, [R1+0x318] ;  /* 0x0003180001047983 */ /* 0x001f280000300800 */
[----:B------:R-:W4:Y:S04]  /*73ef0*/  LDL.LU R2, [R1+0x2e0] ;  /* 0x0002e00001027983 */ /* 0x000f280000300800 */
[----:B--2---:R0:W-:Y:S04]  /*73f00*/  STS.U16 [R28+UR5+0x17900], R5 ;  /* 0x017900051c007988 */ /* 0x0041e80008000405 */
        /* <DEDUP_REMOVED lines=26> */
[----:B0-----:R-:W2:Y:S04]  /*740b0*/  LDL.LU R0, [R1+0x8] ;  /* 0x0000080001007983 */ /* 0x001ea80000300800 */
[----:B----4-:R0:W-:Y:S04]  /*740c0*/  STS.U16 [R28+UR5+0x18100], R4 ;  /* 0x018100041c007988 */ /* 0x0101e80008000405 */
[----:B0-----:R-:W4:Y:S04]  /*740d0*/  LDL.LU R4, [R1+0x3638] ;  /* 0x0036380001047983 */ /* 0x001f280000300800 */
[----:B----4-:R0:W-:Y:S04]  /*740e0*/  STS.U16 [R28+UR5+0x18180], R4 ;  /* 0x018180041c007988 */ /* 0x0101e80008000405 */
[----:B------:R1:W-:Y:S04]  /*740f0*/  STS.U16 [R28+UR5+0x18900], R2 ;  /* 0x018900021c007988 */ /* 0x0003e80008000405 */
[----:B--2---:R2:W-:Y:S04]  /*74100*/  STS.U16 [R28+UR5+0x18980], R5 ;  /* 0x018980051c007988 */ /* 0x0045e80008000405 */
[----:B0-----:R-:W4:Y:S04]  /*74110*/  LDL.LU R4, [R1+0x3634] ;  /* 0x0036340001047983 */ /* 0x001f280000300800 */
[----:B-1----:R-:W4:Y:S04]  /*74120*/  LDL.LU R2, [R1+0x4] ;  /* 0x0000040001027983 */ /* 0x002f280000300800 */
[----:B--2---:R-:W2:Y:S04]  /*74130*/  LDL.LU R5, [R1+0x3630] ;  /* 0x0036300001057983 */ /* 0x004ea80000300800 */
        /* <DEDUP_REMOVED lines=18> */
[----:B------:R0:W-:Y:S02]  /*74260*/  STS.U16 [R28+UR5+0x1d900], R3 ;  /* 0x01d900031c007988 */ /* 0x0001e40008000405 */
[----:B0-----:R-:W0:Y:S02]  /*74270*/  S2R R3, SR_TID.X ;  /* 0x0000000000037919 */ /* 0x001e240000002100 */
[----:B------:R-:W-:Y:S04]  /*74280*/  STS.U16 [R28+UR5+0x1d980], R19 ;  /* 0x01d980131c007988 */ /* 0x000fe80008000405 */
[----:B------:R-:W-:Y:S04]  /*74290*/  STS.U16 [R28+UR5+0x1e100], R21 ;  /* 0x01e100151c007988 */ /* 0x000fe80008000405 */
[----:B------:R-:W-:Y:S04]  /*742a0*/  STS.U16 [R28+UR5+0x1e180], R23 ;  /* 0x01e180171c007988 */ /* 0x000fe80008000405 */
[----:B------:R-:W-:Y:S04]  /*742b0*/  STS.U16 [R28+UR5+0x1e900], R25 ;  /* 0x01e900191c007988 */ /* 0x000fe80008000405 */
[----:B---3--:R-:W-:Y:S04]  /*742c0*/  STS.U16 [R28+UR5+0x1e980], R27 ;  /* 0x01e9801b1c007988 */ /* 0x008fe80008000405 */
[----:B------:R-:W-:Y:S01]  /*742d0*/  STS.U16 [R28+UR5+0x1f100], R0 ;  /* 0x01f100001c007988 */ /* 0x000fe20008000405 */
[----:B0-----:R-:W-:-:S05]  /*742e0*/  LOP3.LUT R3, R3, 0x3f, RZ, 0xc0, !PT ;  /* 0x0000003f03037812 */ /* 0x001fca00078ec0ff */
[----:B------:R-:W-:Y:S04]  /*742f0*/  STL [R1+0x35fc], R3 ;  /* 0x0035fc0301007387 */ /* 0x000fe80000100800 */
[----:B----4-:R-:W-:Y:S04]  /*74300*/  STS.U16 [R28+UR5+0x1f180], R2 ;  /* 0x01f180021c007988 */ /* 0x010fe80008000405 */
[----:B--2---:R-:W-:Y:S04]  /*74310*/  STS.U16 [R28+UR5+0x1f900], R5 ;  /* 0x01f900051c007988 */ /* 0x004fe80008000405 */
[----:B------:R0:W-:Y:S04]  /*74320*/  STS.U16 [R28+UR5+0x1f980], R4 ;  /* 0x01f980041c007988 */ /* 0x0001e80008000405 */
[----:B0-----:R-:W2:Y:S04]  /*74330*/  LDL.LU R4, [R1+0x1154] ;  /* 0x0011540001047983 */ /* 0x001ea80000300800 */
[----:B--2---:R0:W-:Y:S04]  /*74340*/  STL [R1+0x3624], R4 ;  /* 0x0036240401007387 */ /* 0x0041e80000100800 */
[----:B0-----:R-:W2:Y:S04]  /*74350*/  LDL.LU R4, [R1+0x1158] ;  /* 0x0011580001047983 */ /* 0x001ea80000300800 */
[----:B--2---:R0:W-:Y:S04]  /*74360*/  STL [R1+0x3628], R4 ;  /* 0x0036280401007387 */ /* 0x0041e80000100800 */
[----:B0-----:R-:W2:Y:S01]  /*74370*/  LDL.LU R4, [R1+0x1184] ;  /* 0x0011840001047983 */ /* 0x001ea20000300800 */
[----:B------:R-:W-:-:S03]  /*74380*/  IMAD.SHL.U32 R0, R3, 0x2, RZ ;  /* 0x0000000203007824 */ /* 0x000fc600078e00ff */
[----:B--2---:R0:W-:Y:S04]  /*74390*/  STL [R1+0x362c], R4 ;  /* 0x00362c0401007387 */ /* 0x0041e80000100800 */
[----:B0-----:R-:W2:Y:S04]  /*743a0*/  LDL.LU R4, [R1+0x1188] ;  /* 0x0011880001047983 */ /* 0x001ea80000300800 */
[----:B------:R-:W3:Y:S04]  /*743b0*/  LDL.LU R5, [R1+0x1128] ;  /* 0x0011280001057983 */ /* 0x000ee80000300800 */
[----:B------:R-:W4:Y:S04]  /*743c0*/  LDL.LU R3, [R1+0x1124] ;  /* 0x0011240001037983 */ /* 0x000f280000300800 */
        /* <DEDUP_REMOVED lines=19> */
[----:B------:R-:W-:-:S03]  /*74500*/  LOP3.LUT R0, R0, 0x20, RZ, 0x3c, !PT ;  /* 0x0000002000007812 */ /* 0x000fc600078e3cff */
[----:B------:R-:W3:Y:S04]  /*74510*/  LDL.LU R21, [R1+0xef8] ;  /* 0x000ef80001157983 */ /* 0x000ee80000300800 */
[----:B------:R-:W3:Y:S04]  /*74520*/  LDL.LU R23, [R1+0xec4] ;  /* 0x000ec40001177983 */ /* 0x000ee80000300800 */
[----:B------:R-:W3:Y:S04]  /*74530*/  LDL.LU R25, [R1+0xec0] ;  /* 0x000ec00001197983 */ /* 0x000ee80000300800 */
[----:B------:R-:W3:Y:S04]  /*74540*/  LDL.LU R27, [R1+0xe8c] ;  /* 0x000e8c00011b7983 */ /* 0x000ee80000300800 */
[----:B------:R-:W3:Y:S04]  /*74550*/  LDL.LU R2, [R1+0xe88] ;  /* 0x000e880001027983 */ /* 0x000ee80000300800 */
[----:B------:R-:W3:Y:S04]  /*74560*/  LDL.LU R28, [R1+0xe54] ;  /* 0x000e5400011c7983 */ /* 0x000ee80000300800 */
        /* <DEDUP_REMOVED lines=12> */
[----:B---3--:R-:W-:Y:S04]  /*74630*/  STS.U16 [R0+UR5+0x1200], R5 ;  /* 0x0012000500007988 */ /* 0x008fe80008000405 */
        /* <DEDUP_REMOVED lines=129> */
[----:B--2---:R-:W-:Y:S04]  /*74e50*/  STS.U16 [R0+UR5+0x10280], R4 ;  /* 0x0102800400007988 */ /* 0x004fe80008000405 */
[----:B---3--:R-:W-:Y:S04]  /*74e60*/  STS.U16 [R0+UR5+0x10a00], R5 ;  /* 0x010a000500007988 */ /* 0x008fe80008000405 */
[----:B----4-:R0:W-:Y:S04]  /*74e70*/  STS.U16 [R0+UR5+0x10a80], R3 ;  /* 0x010a800300007988 */ /* 0x0101e80008000405 */
        /* <DEDUP_REMOVED lines=32> */
[----:B------:R0:W-:Y:S04]  /*75080*/  STS.U16 [R0+UR5+0x16a80], R2 ;  /* 0x016a800200007988 */ /* 0x0001e80008000405 */
        /* <DEDUP_REMOVED lines=33> */
[----:B---3--:R1:W-:Y:S04]  /*752a0*/  STS.U16 [R0+UR5+0x18280], R10 ;  /* 0x0182800a00007988 */ /* 0x0083e80008000405 */
[----:B----4-:R2:W-:Y:S04]  /*752b0*/  STS.U16 [R0+UR5+0x18a00], R9 ;  /* 0x018a000900007988 */ /* 0x0105e80008000405 */
[----:B------:R3:W-:Y:S04]  /*752c0*/  STS.U16 [R0+UR5+0x18a80], R27 ;  /* 0x018a801b00007988 */ /* 0x0007e80008000405 */
[----:B------:R4:W-:Y:S04]  /*752d0*/  STS.U16 [R0+UR5+0x19200], R2 ;  /* 0x0192000200007988 */ /* 0x0009e80008000405 */
[----:B0-----:R-:W4:Y:S04]  /*752e0*/  LDL.LU R3, [R1+0x35fc] ;  /* 0x0035fc0001037983 */ /* 0x001f280000300800 */
[----:B-1----:R-:W4:Y:S04]  /*752f0*/  LDL.LU R10, [R1+0x35f8] ;  /* 0x0035f800010a7983 */ /* 0x002f280000300800 */
[----:B--2---:R-:W2:Y:S04]  /*75300*/  LDL.LU R9, [R1+0x35f4] ;  /* 0x0035f40001097983 */ /* 0x004ea80000300800 */
[----:B---3--:R-:W3:Y:S04]  /*75310*/  LDL.LU R27, [R1+0x35f0] ;  /* 0x0035f000011b7983 */ /* 0x008ee80000300800 */
[----:B----4-:R-:W4:Y:S04]  /*75320*/  LDL.LU R2, [R1+0x35ec] ;  /* 0x0035ec0001027983 */ /* 0x010f280000300800 */
        /* <DEDUP_REMOVED lines=23> */
[----:B----4-:R-:W-:Y:S04]  /*754a0*/  STS.U16 [R0+UR5+0x1f200], R2 ;  /* 0x01f2000200007988 */ /* 0x010fe80008000405 */
[----:B---3--:R-:W-:Y:S04]  /*754b0*/  STS.U16 [R0+UR5+0x1f280], R27 ;  /* 0x01f2801b00007988 */ /* 0x008fe80008000405 */
        /* <DEDUP_REMOVED lines=71> */
[----:B0-----:R-:W2:Y:S04]  /*75930*/  LDL.LU R2, [R1+0xe48] ;  /* 0x000e480001027983 */ /* 0x001ea80000300800 */
[----:B------:R-:W3:Y:S04]  /*75940*/  LDL.LU R10, [R1+0xddc] ;  /* 0x000ddc00010a7983 */ /* 0x000ee80000300800 */
[----:B---3--:R0:W-:Y:S04]  /*75950*/  STL [R1+0x35d8], R10 ;  /* 0x0035d80a01007387 */ /* 0x0081e80000100800 */
[----:B0-----:R-:W3:Y:S04]  /*75960*/  LDL.LU R10, [R1+0xe10] ;  /* 0x000e1000010a7983 */ /* 0x001ee80000300800 */
[----:B------:R-:W-:Y:S04]  /*75970*/  STS.U16 [R3+UR5+0x7b00], R0 ;  /* 0x007b000003007988 */ /* 0x000fe80008000405 */
[----:B---3--:R0:W-:Y:S04]  /*75980*/  STL [R1+0x35dc], R10 ;  /* 0x0035dc0a01007387 */ /* 0x0081e80000100800 */
[----:B0-----:R-:W3:Y:S04]  /*75990*/  LDL.LU R10, [R1+0xe14] ;  /* 0x000e1400010a7983 */ /* 0x001ee80000300800 */
        /* <DEDUP_REMOVED lines=27> */
[----:B0-----:R-:W2:Y:S04]  /*75b50*/  LDL.LU R2, [R1+0xaf8] ;  /* 0x000af80001027983 */ /* 0x001ea80000300800 */
[----:B---3--:R0:W-:Y:S04]  /*75b60*/  STS.U16 [R3+UR5+0x8300], R10 ;  /* 0x0083000a03007988 */ /* 0x0081e80008000405 */
[----:B0-----:R-:W3:Y:S04]  /*75b70*/  LDL.LU R10, [R1+0x35dc] ;  /* 0x0035dc00010a7983 */ /* 0x001ee80000300800 */
[----:B---3--:R0:W-:Y:S04]  /*75b80*/  STS.U16 [R3+UR5+0x8380], R10 ;  /* 0x0083800a03007988 */ /* 0x0081e80008000405 */
[----:B0-----:R-:W3:Y:S04]  /*75b90*/  LDL.LU R10, [R1+0x35d8] ;  /* 0x0035d800010a7983 */ /* 0x001ee80000300800 */
        /* <DEDUP_REMOVED lines=28> */
[----:B------:R-:W4:Y:S04]  /*75d60*/  LDL.LU R10, [R1+0xa88] ;  /* 0x000a8800010a7983 */ /* 0x000f280000300800 */
[----:B----4-:R0:W-:Y:S04]  /*75d70*/  STL [R1+0x35d0], R10 ;  /* 0x0035d00a01007387 */ /* 0x0101e80000100800 */
[----:B0-----:R-:W4:Y:S04]  /*75d80*/  LDL.LU R10, [R1+0xa8c] ;  /* 0x000a8c00010a7983 */ /* 0x001f280000300800 */
[----:B--2---:R-:W-:Y:S04]  /*75d90*/  STS.U16 [R3+UR5+0xf380], R2 ;  /* 0x00f3800203007988 */ /* 0x004fe80008000405 */
[----:B----4-:R0:W-:Y:S04]  /*75da0*/  STL [R1+0x35d4], R10 ;  /* 0x0035d40a01007387 */ /* 0x0101e80000100800 */
[----:B0-----:R-:W2:Y:S04]  /*75db0*/  LDL.LU R10, [R1+0xac0] ;  /* 0x000ac000010a7983 */ /* 0x001ea80000300800 */
        /* <DEDUP_REMOVED lines=25> */
[----:B---3--:R0:W-:Y:S04]  /*75f50*/  STS.U16 [R3+UR5+0xfb00], R0 ;  /* 0x00fb000003007988 */ /* 0x0081e80008000405 */
[----:B------:R-:W3:Y:S04]  /*75f60*/  LDL.LU R28, [R1+0x3ac] ;  /* 0x0003ac00011c7983 */ /* 0x000ee80000300800 */
[----:B0-----:R-:W3:Y:S04]  /*75f70*/  LDL.LU R0, [R1+0x378] ;  /* 0x0003780001007983 */ /* 0x001ee80000300800 */
[----:B--2---:R0:W-:Y:S04]  /*75f80*/  STS.U16 [R3+UR5+0xfb80], R10 ;  /* 0x00fb800a03007988 */ /* 0x0041e80008000405 */
[----:B0-----:R-:W2:Y:S04]  /*75f90*/  LDL.LU R10, [R1+0x35d4] ;  /* 0x0035d400010a7983 */ /* 0x001ea80000300800 */
[----:B--2---:R0:W-:Y:S04]  /*75fa0*/  STS.U16 [R3+UR5+0x10300], R10 ;  /* 0x0103000a03007988 */ /* 0x0041e80008000405 */
[----:B0-----:R-:W2:Y:S04]  /*75fb0*/  LDL.LU R10, [R1+0x35d0] ;  /* 0x0035d000010a7983 */ /* 0x001ea80000300800 */
[----:B--2---:R-:W-:Y:S04]  /*75fc0*/  STS.U16 [R3+UR5+0x10380], R10 ;  /* 0x0103800a03007988 */ /* 0x004fe80008000405 */
        /* <DEDUP_REMOVED lines=25> */
[----:B------:R-:W4:Y:S04]  /*76160*/  LDL.LU R16, [R1+0x308] ;  /* 0x0003080001107983 */ /* 0x000f280000300800 */
[----:B----4-:R0:W-:Y:S04]  /*76170*/  STL [R1+0x35c8], R16 ;  /* 0x0035c81001007387 */ /* 0x0101e80000100800 */
[----:B0-----:R-:W4:Y:S04]  /*76180*/  LDL.LU R16, [R1+0x33c] ;  /* 0x00033c0001107983 */ /* 0x001f280000300800 */
[----:B------:R-:W-:Y:S04]  /*76190*/  STS.U16 [R3+UR5+0x16b00], R25 ;  /* 0x016b001903007988 */ /* 0x000fe80008000405 */
[----:B---3--:R-:W-:Y:S04]  /*761a0*/  STS.U16 [R3+UR5+0x16b80], R28 ;  /* 0x016b801c03007988 */ /* 0x008fe80008000405 */
[----:B------:R-:W-:Y:S04]  /*761b0*/  STS.U16 [R3+UR5+0x17300], R0 ;  /* 0x0173000003007988 */ /* 0x000fe80008000405 */
[----:B----4-:R0:W-:Y:S04]  /*761c0*/  STL [R1+0x35cc], R16 ;  /* 0x0035cc1001007387 */ /* 0x0101e80000100800 */
        /* <DEDUP_REMOVED lines=28> */
[----:B0-----:R-:W2:Y:S04]  /*76390*/  LDL.LU R2, [R1+0x2c] ;  /* 0x00002c0001027983 */ /* 0x001ea80000300800 */
[----:B---3--:R0:W-:Y:S04]  /*763a0*/  STS.U16 [R3+UR5+0x17b00], R16 ;  /* 0x017b001003007988 */ /* 0x0081e80008000405 */
[----:B0-----:R-:W3:Y:S04]  /*763b0*/  LDL.LU R16, [R1+0x35cc] ;  /* 0x0035cc0001107983 */ /* 0x001ee80000300800 */
[----:B---3--:R0:W-:Y:S04]  /*763c0*/  STS.U16 [R3+UR5+0x17b80], R16 ;  /* 0x017b801003007988 */ /* 0x0081e80008000405 */
[----:B0-----:R-:W3:Y:S04]  /*763d0*/  LDL.LU R16, [R1+0x35c8] ;  /* 0x0035c80001107983 */ /* 0x001ee80000300800 */
[----:B---3--:R0:W-:Y:S04]  /*763e0*/  STS.U16 [R3+UR5+0x18300], R16 ;  /* 0x0183001003007988 */ /* 0x0081e80008000405 */
[----:B----4-:R1:W-:Y:S04]  /*763f0*/  STS.U16 [R3+UR5+0x18380], R12 ;  /* 0x0183800c03007988 */ /* 0x0103e80008000405 */
[----:B------:R3:W-:Y:S04]  /*76400*/  STS.U16 [R3+UR5+0x18b00], R23 ;  /* 0x018b001703007988 */ /* 0x0007e80008000405 */
[----:B------:R4:W-:Y:S04]  /*76410*/  STS.U16 [R3+UR5+0x18b80], R25 ;  /* 0x018b801903007988 */ /* 0x0009e80008000405 */
[----:B0-----:R-:W2:Y:S04]  /*76420*/  LDL.LU R16, [R1+0x35c4] ;  /* 0x0035c40001107983 */ /* 0x001ea80000300800 */
[----:B-1----:R-:W2:Y:S04]  /*76430*/  LDL.LU R12, [R1+0x35c0] ;  /* 0x0035c000010c7983 */ /* 0x002ea80000300800 */
        /* <DEDUP_REMOVED lines=25> */
[----:B------:R-:W-:Y:S04]  /*765d0*/  STS.U16 [R3+UR5+0x1eb80], R2 ;  /* 0x01eb800203007988 */ /* 0x000fe80008000405 */
[----:B----4-:R0:W-:Y:S04]  /*765e0*/  STS.U16 [R3+UR5+0x1f300], R25 ;  /* 0x01f3001903007988 */ /* 0x0101e80008000405 */
[----:B0-----:R-:W2:Y:S04]  /*765f0*/  LDL.LU R25, [R1+0x1114] ;  /* 0x0011140001197983 */ /* 0x001ea80000300800 */
[----:B--2---:R0:W-:Y:S04]  /*76600*/  STL [R1+0x35ac], R25 ;  /* 0x0035ac1901007387 */ /* 0x0041e80000100800 */
[----:B0-----:R-:W2:Y:S01]  /*76610*/  LDL.LU R25, [R1+0x1174] ;  /* 0x0011740001197983 */ /* 0x001ea20000300800 */
[----:B------:R-:W0:Y:S03]  /*76620*/  S2R R0, SR_TID.X ;  /* 0x0000000000007919 */ /* 0x000e260000002100 */
[----:B--2---:R1:W-:Y:S04]  /*76630*/  STL [R1+0x35b0], R25 ;  /* 0x0035b01901007387 */ /* 0x0043e80000100800 */
[----:B-1----:R-:W2:Y:S01]  /*76640*/  LDL.LU R25, [R1+0x1178] ;  /* 0x0011780001197983 */ /* 0x002ea20000300800 */
[----:B0-----:R-:W-:-:S05]  /*76650*/  LOP3.LUT R0, R0, 0x3f, RZ, 0xc0, !PT ;  /* 0x0000003f00007812 */ /* 0x001fca00078ec0ff */
[C---:B------:R-:W-:Y:S01]  /*76660*/  IMAD.SHL.U32 R2, R0.reuse, 0x2, RZ ;  /* 0x0000000200027824 */ /* 0x040fe200078e00ff */
[----:B--2---:R0:W-:Y:S04]  /*76670*/  STL [R1+0x35b4], R25 ;  /* 0x0035b41901007387 */ /* 0x0041e80000100800 */
[----:B------:R-:W2:Y:S04]  /*76680*/  LDL.LU R10, [R1+0x10e4] ;  /* 0x0010e400010a7983 */ /* 0x000ea80000300800 */
[----:B------:R-:W4:Y:S04]  /*76690*/  LDL.LU R9, [R1+0x10e0] ;  /* 0x0010e00001097983 */ /* 0x000f280000300800 */
        /* <DEDUP_REMOVED lines=12> */
[----:B0-----:R-:W-:-:S03]  /*76760*/  IMAD.SHL.U32 R25, R0, 0x2, RZ ;  /* 0x0000000200197824 */ /* 0x001fc600078e00ff */
[----:B------:R-:W2:Y:S04]  /*76770*/  LDL.LU R8, [R1+0xf5c] ;  /* 0x000f5c0001087983 */ /* 0x000ea80000300800 */
[----:B------:R-:W2:Y:S04]  /*76780*/  LDL.LU R7, [R1+0xf58] ;  /* 0x000f580001077983 */ /* 0x000ea80000300800 */
[----:B------:R-:W2:Y:S04]  /*76790*/  LDL.LU R6, [R1+0xf24] ;  /* 0x000f240001067983 */ /* 0x000ea80000300800 */
[----:B------:R-:W2:Y:S04]  /*767a0*/  LDL.LU R13, [R1+0xf20] ;  /* 0x000f2000010d7983 */ /* 0x000ea80000300800 */
[----:B------:R-:W2:Y:S01]  /*767b0*/  LDL.LU R17, [R1+0xeec] ;  /* 0x000eec0001117983 */ /* 0x000ea20000300800 */
[----:B------:R-:W-:-:S03]  /*767c0*/  LOP3.LUT R25, R25, 0x30, RZ, 0x3c, !PT ;  /* 0x0000003019197812 */ /* 0x000fc600078e3cff */
[----:B------:R-:W2:Y:S04]  /*767d0*/  LDL.LU R19, [R1+0xee8] ;  /* 0x000ee80001137983 */ /* 0x000ea80000300800 */
[----:B------:R-:W2:Y:S04]  /*767e0*/  LDL.LU R21, [R1+0xeb4] ;  /* 0x000eb40001157983 */ /* 0x000ea80000300800 */
[----:B------:R-:W2:Y:S04]  /*767f0*/  LDL.LU R28, [R1+0xeb0] ;  /* 0x000eb000011c7983 */ /* 0x000ea80000300800 */
[----:B------:R-:W2:Y:S04]  /*76800*/  LDL.LU R3, [R1+0xe7c] ;  /* 0x000e7c0001037983 */ /* 0x000ea80000300800 */
[----:B------:R-:W2:Y:S04]  /*76810*/  LDL.LU R0, [R1+0xe78] ;  /* 0x000e780001007983 */ /* 0x000ea80000300800 */
[----:B---3--:R0:W-:Y:S04]  /*76820*/  STS.U16 [R25+UR5+0x1f380], R23 ;  /* 0x01f3801719007988 */ /* 0x0081e80008000405 */
[----:B------:R1:W-:Y:S04]  /*76830*/  STS.U16 [R25+UR5+0x1fb00], R12 ;  /* 0x01fb000c19007988 */ /* 0x0003e80008000405 */
[----:B------:R3:W-:Y:S04]  /*76840*/  STS.U16 [R25+UR5+0x1fb80], R16 ;  /* 0x01fb801019007988 */ /* 0x0007e80008000405 */
[----:B0-----:R-:W2:Y:S04]  /*76850*/  LDL.LU R23, [R1+0x1118] ;  /* 0x0011180001177983 */ /* 0x001ea80000300800 */
[----:B-1----:R-:W2:Y:S04]  /*76860*/  LDL.LU R12, [R1+0x1144] ;  /* 0x00114400010c7983 */ /* 0x002ea80000300800 */
[----:B---3--:R-:W3:Y:S01]  /*76870*/  LDL.LU R25, [R1+0x35b4] ;  /* 0x0035b40001197983 */ /* 0x008ee20000300800 */
[----:B------:R-:W-:-:S03]  /*76880*/  LOP3.LUT R2, R2, 0x40, RZ, 0x3c, !PT ;  /* 0x0000004002027812 */ /* 0x000fc600078e3cff */
[----:B------:R-:W2:Y:S04]  /*76890*/  LDL.LU R16, [R1+0x1148] ;  /* 0x0011480001107983 */ /* 0x000ea80000300800 */
[----:B---3--:R0:W-:Y:S04]  /*768a0*/  STS.U16 [R2+UR5+0x400], R25 ;  /* 0x0004001902007988 */ /* 0x0081e80008000405 */
[----:B0-----:R-:W3:Y:S04]  /*768b0*/  LDL.LU R25, [R1+0x35b0] ;  /* 0x0035b00001197983 */ /* 0x001ee80000300800 */
[----:B---3--:R0:W-:Y:S04]  /*768c0*/  STS.U16 [R2+UR5+0x480], R25 ;  /* 0x0004801902007988 */ /* 0x0081e80008000405 */
[----:B--2---:R1:W-:Y:S04]  /*768d0*/  STS.U16 [R2+UR5+0xc00], R16 ;  /* 0x000c001002007988 */ /* 0x0043e80008000405 */
[----:B0-----:R-:W2:Y:S04]  /*768e0*/  LDL.LU R25, [R1+0x35ac] ;  /* 0x0035ac0001197983 */ /* 0x001ea80000300800 */
[----:B-1----:R-:W3:Y:S04]  /*768f0*/  LDL.LU R16, [R1+0xe08] ;  /* 0x000e080001107983 */ /* 0x002ee80000300800 */
[----:B---3--:R0:W-:Y:S04]  /*76900*/  STL [R1+0x35a0], R16 ;  /* 0x0035a01001007387 */ /* 0x0081e80000100800 */
[----:B0-----:R-:W3:Y:S04]  /*76910*/  LDL.LU R16, [R1+0xe0c] ;  /* 0x000e0c0001107983 */ /* 0x001ee80000300800 */
[----:B---3--:R0:W-:Y:S04]  /*76920*/  STL [R1+0x35a4], R16 ;  /* 0x0035a41001007387 */ /* 0x0081e80000100800 */
[----:B0-----:R-:W3:Y:S04]  /*76930*/  LDL.LU R16, [R1+0xe40] ;  /* 0x000e400001107983 */ /* 0x001ee80000300800 */
[----:B------:R-:W-:Y:S04]  /*76940*/  STS.U16 [R2+UR5+0xc80], R12 ;  /* 0x000c800c02007988 */ /* 0x000fe80008000405 */
[----:B------:R-:W-:Y:S04]  /*76950*/  STS.U16 [R2+UR5+0x1400], R23 ;  /* 0x0014001702007988 */ /* 0x000fe80008000405 */
[----:B--2---:R-:W-:Y:S04]  /*76960*/  STS.U16 [R2+UR5+0x1480], R25 ;  /* 0x0014801902007988 */ /* 0x004fe80008000405 */
[----:B------:R-:W-:Y:S04]  /*76970*/  STS.U16 [R2+UR5+0x1c00], R10 ;  /* 0x001c000a02007988 */ /* 0x000fe80008000405 */
        /* <DEDUP_REMOVED lines=9> */
[----:B---3--:R0:W-:Y:S04]  /*76a10*/  STL [R1+0x35a8], R16 ;  /* 0x0035a81001007387 */ /* 0x0081e80000100800 */
        /* <DEDUP_REMOVED lines=189> */
[----:B------:R2:W-:Y:S04]  /*775f0*/  STS.U16 [R2+UR5+0x19400], R16 ;  /* 0x0194001002007988 */ /* 0x0005e80008000405 */
[----:B0-----:R-:W4:Y:S04]  /*77600*/  LDL.LU R20, [R1+0x3584] ;  /* 0x0035840001147983 */ /* 0x001f280000300800 */
[----:B-1----:R-:W4:Y:S04]  /*77610*/  LDL.LU R18, [R1+0x3580] ;  /* 0x0035800001127983 */ /* 0x002f280000300800 */
[----:B--2---:R-:W2:Y:S04]  /*77620*/  LDL.LU R19, [R1+0x357c] ;  /* 0x00357c0001137983 */ /* 0x004ea80000300800 */
[----:B---3--:R-:W3:Y:S04]  /*77630*/  LDL.LU R21, [R1+0x3578] ;  /* 0x0035780001157983 */ /* 0x008ee80000300800 */
[----:B----4-:R-:W4:Y:S04]  /*77640*/  LDL.LU R0, [R1+0x3574] ;  /* 0x0035740001007983 */ /* 0x010f280000300800 */
[----:B------:R-:W2:Y:S04]  /*77650*/  LDL.LU R16, [R1+0x10d8] ;  /* 0x0010d80001107983 */ /* 0x000ea80000300800 */
        /* <DEDUP_REMOVED lines=25> */
[----:B--2---:R0:W-:Y:S04]  /*777f0*/  STL [R1+0x356c], R16 ;  /* 0x00356c1001007387 */ /* 0x0041e80000100800 */
[----:B0-----:R-:W2:Y:S01]  /*77800*/  LDL.LU R16, [R1+0x1170] ;  /* 0x0011700001107983 */ /* 0x001ea20000300800 */
[----:B------:R-:W0:Y:S02]  /*77810*/  S2R R0, SR_TID.X ;  /* 0x0000000000007919 */ /* 0x000e240000002100 */
[----:B0-----:R-:W-:-:S05]  /*77820*/  LOP3.LUT R0, R0, 0x3f, RZ, 0xc0, !PT ;  /* 0x0000003f00007812 */ /* 0x001fca00078ec0ff */
[----:B------:R-:W-:-:S05]  /*77830*/  IMAD.SHL.U32 R0, R0, 0x2, RZ ;  /* 0x0000000200007824 */ /* 0x000fca00078e00ff */
[C---:B------:R-:W-:Y:S01]  /*77840*/  LOP3.LUT R2, R0.reuse, 0x50, RZ, 0x3c, !PT ;  /* 0x0000005000027812 */ /* 0x040fe200078e3cff */
        /* <DEDUP_REMOVED lines=18> */
[----:B0-----:R-:W-:-:S03]  /*77970*/  LOP3.LUT R16, R0, 0x40, RZ, 0x3c, !PT ;  /* 0x0000004000107812 */ /* 0x001fc600078e3cff */
        /* <DEDUP_REMOVED lines=8> */
[----:B------:R1:W-:Y:S04]  /*77a00*/  STS.U16 [R16+UR5+0x1fc80], R20 ;  /* 0x01fc801410007988 */ /* 0x0003e80008000405 */
[----:B0-----:R-:W2:Y:S04]  /*77a10*/  LDL.LU R21, [R1+0x10dc] ;  /* 0x0010dc0001157983 */ /* 0x001ea80000300800 */
[----:B------:R-:W2:Y:S04]  /*77a20*/  LDL.LU R0, [R1+0x110c] ;  /* 0x00110c0001007983 */ /* 0x000ea80000300800 */
[----:B-1----:R-:W2:Y:S04]  /*77a30*/  LDL.LU R19, [R1+0x1110] ;  /* 0x0011100001137983 */ /* 0x002ea80000300800 */
[----:B---3--:R-:W3:Y:S04]  /*77a40*/  LDL.LU R18, [R1+0x113c] ;  /* 0x00113c0001127983 */ /* 0x008ee80000300800 */
[----:B------:R-:W2:Y:S04]  /*77a50*/  LDL.LU R16, [R1+0x3570] ;  /* 0x0035700001107983 */ /* 0x000ea80000300800 */
[----:B------:R-:W3:Y:S04]  /*77a60*/  LDL.LU R20, [R1+0x1140] ;  /* 0x0011400001147983 */ /* 0x000ee80000300800 */
[----:B--2---:R0:W-:Y:S04]  /*77a70*/  STS.U16 [R2+UR5+0x500], R16 ;  /* 0x0005001002007988 */ /* 0x0041e80008000405 */
[----:B0-----:R-:W2:Y:S04]  /*77a80*/  LDL.LU R16, [R1+0x356c] ;  /* 0x00356c0001107983 */ /* 0x001ea80000300800 */
[----:B--2---:R0:W-:Y:S04]  /*77a90*/  STS.U16 [R2+UR5+0x580], R16 ;  /* 0x0005801002007988 */ /* 0x0041e80008000405 */
[----:B---3--:R1:W-:Y:S04]  /*77aa0*/  STS.U16 [R2+UR5+0xd00], R20 ;  /* 0x000d001402007988 */ /* 0x0083e80008000405 */
        /* <DEDUP_REMOVED lines=209> */
[----:B------:R-:W-:Y:S04]  /*787c0*/  STS.U16 [R2+UR5+0x19500], R0 ;  /* 0x0195000002007988 */ /* 0x000fe80008000405 */
        /* <DEDUP_REMOVED lines=8> */
[----:B0-----:R-:W2:Y:S01]  /*78850*/  LDL.LU R20, [R1+0x1164] ;  /* 0x0011640001147983 */ /* 0x001ea20000300800 */
[----:B------:R-:W0:Y:S03]  /*78860*/  S2R R0, SR_TID.X ;  /* 0x0000000000007919 */ /* 0x000e260000002100 */
[----:B--2---:R1:W-:Y:S04]  /*78870*/  STL [R1+0x3528], R20 ;  /* 0x0035281401007387 */ /* 0x0043e80000100800 */
[----:B-1----:R-:W2:Y:S04]  /*78880*/  LDL.LU R20, [R1+0x1168] ;  /* 0x0011680001147983 */ /* 0x002ea80000300800 */
[----:B------:R-:W-:Y:S04]  /*78890*/  STS.U16 [R2+UR5+0x19d00], R18 ;  /* 0x019d001202007988 */ /* 0x000fe80008000405 */
[----:B------:R-:W-:Y:S04]  /*788a0*/  STS.U16 [R2+UR5+0x19d80], R19 ;  /* 0x019d801302007988 */ /* 0x000fe80008000405 */
[----:B------:R-:W-:Y:S04]  /*788b0*/  STS.U16 [R2+UR5+0x1a500], R21 ;  /* 0x01a5001502007988 */ /* 0x000fe80008000405 */
[----:B------:R-:W-:Y:S04]  /*788c0*/  STS.U16 [R2+UR5+0x1a580], R16 ;  /* 0x01a5801002007988 */ /* 0x000fe80008000405 */
[----:B------:R-:W-:Y:S04]  /*788d0*/  STS.U16 [R2+UR5+0x1ad00], R12 ;  /* 0x01ad000c02007988 */ /* 0x000fe80008000405 */
[----:B------:R-:W-:Y:S04]  /*788e0*/  STS.U16 [R2+UR5+0x1ad80], R23 ;  /* 0x01ad801702007988 */ /* 0x000fe80008000405 */
[----:B------:R-:W-:Y:S01]  /*788f0*/  STS.U16 [R2+UR5+0x1b500], R25 ;  /* 0x01b5001902007988 */ /* 0x000fe20008000405 */
[----:B0-----:R-:W-:-:S03]  /*78900*/  LOP3.LUT R0, R0, 0x3f, RZ, 0xc0, !PT ;  /* 0x0000003f00007812 */ /* 0x001fc600078ec0ff */
[----:B------:R-:W-:Y:S04]  /*78910*/  STS.U16 [R2+UR5+0x1b580], R10 ;  /* 0x01b5800a02007988 */ /* 0x000fe80008000405 */
[----:B------:R-:W-:Y:S04]  /*78920*/  STS.U16 [R2+UR5+0x1bd00], R9 ;  /* 0x01bd000902007988 */ /* 0x000fe80008000405 */
[----:B------:R-:W-:Y:S04]  /*78930*/  STS.U16 [R2+UR5+0x1bd80], R27 ;  /* 0x01bd801b02007988 */ /* 0x000fe80008000405 */
[----:B------:R-:W-:Y:S04]  /*78940*/  STS.U16 [R2+UR5+0x1c500], R4 ;  /* 0x01c5000402007988 */ /* 0x000fe80008000405 */
[----:B------:R-:W-:Y:S01]  /*78950*/  STS.U16 [R2+UR5+0x1c580], R5 ;  /* 0x01c5800502007988 */ /* 0x000fe20008000405 */
[----:B------:R-:W-:-:S03]  /*78960*/  IMAD.SHL.U32 R0, R0, 0x2, RZ ;  /* 0x0000000200007824 */ /* 0x000fc600078e00ff */
        /* <DEDUP_REMOVED lines=9> */
[----:B----4-:R0:W-:Y:S02]  /*78a00*/  STS.U16 [R2+UR5+0x1ed80], R3 ;  /* 0x01ed800302007988 */ /* 0x0101e40008000405 */
[----:B0-----:R-:W-:-:S02]  /*78a10*/  LOP3.LUT R3, R0, 0x60, RZ, 0x3c, !PT ;  /* 0x0000006000037812 */ /* 0x001fc400078e3cff */
        /* <DEDUP_REMOVED lines=254> */
[----:B------:R-:W2:Y:S01]  /*79a00*/  LDL.LU R24, [R1+0x10fc] ;  /* 0x0010fc0001187983 */ /* 0x000ea20000300800 */
        /* <DEDUP_REMOVED lines=16> */
[----:B------:R0:W-:Y:S04]  /*79b10*/  STS.U16 [R3+UR5+0x1d680], R5 ;  /* 0x01d6800503007988 */ /* 0x0001e80008000405 */
[----:B------:R0:W-:Y:S04]  /*79b20*/  STS.U16 [R3+UR5+0x1de00], R14 ;  /* 0x01de000e03007988 */ /* 0x0001e80008000405 */
[----:B------:R1:W-:Y:S04]  /*79b30*/  STS.U16 [R3+UR5+0x1de80], R15 ;  /* 0x01de800f03007988 */ /* 0x0003e80008000405 */
[----:B------:R-:W-:Y:S04]  /*79b40*/  STS.U16 [R3+UR5+0x1e600], R11 ;  /* 0x01e6000b03007988 */ /* 0x000fe80008000405 */
[----:B------:R-:W-:Y:S01]  /*79b50*/  STS.U16 [R3+UR5+0x1e680], R8 ;  /* 0x01e6800803007988 */ /* 0x000fe20008000405 */
[----:B0-----:R-:W-:-:S05]  /*79b60*/  LOP3.LUT R0, R0, 0x3f, RZ, 0xc0, !PT ;  /* 0x0000003f00007812 */ /* 0x001fca00078ec0ff */
[----:B------:R-:W-:Y:S01]  /*79b70*/  IMAD.SHL.U32 R0, R0, 0x2, RZ ;  /* 0x0000000200007824 */ /* 0x000fe200078e00ff */
[----:B------:R-:W-:Y:S04]  /*79b80*/  STS.U16 [R3+UR5+0x1ee00], R28 ;  /* 0x01ee001c03007988 */ /* 0x000fe80008000405 */
[C---:B-1----:R-:W-:Y:S01]  /*79b90*/  LOP3.LUT R4, R0.reuse, 0x70, RZ, 0x3c, !PT ;  /* 0x0000007000047812 */ /* 0x042fe200078e3cff */
[----:B--2---:R0:W-:Y:S04]  /*79ba0*/  STL [R1+0x34e8], R24 ;  /* 0x0034e81801007387 */ /* 0x0041e80000100800 */
        /* <DEDUP_REMOVED lines=20> */
[----:B----4-:R0:W-:Y:S04]  /*79cf0*/  STS.U16 [R3+UR5+0x1ee80], R2 ;  /* 0x01ee800203007988 */ /* 0x0101e80008000405 */
[----:B------:R-:W4:Y:S04]  /*79d00*/  LDL.LU R28, [R1+0xed0] ;  /* 0x000ed000011c7983 */ /* 0x000f280000300800 */
[----:B---3--:R1:W-:Y:S04]  /*79d10*/  STS.U16 [R24+UR5+0x1f600], R6 ;  /* 0x01f6000618007988 */ /* 0x0083e80008000405 */
[----:B------:R3:W-:Y:S04]  /*79d20*/  STS.U16 [R24+UR5+0x1f680], R7 ;  /* 0x01f6800718007988 */ /* 0x0007e80008000405 */
[----:B------:R1:W-:Y:S04]  /*79d30*/  STS.U16 [R24+UR5+0x1fe00], R26 ;  /* 0x01fe001a18007988 */ /* 0x0003e80008000405 */
[----:B------:R1:W-:Y:S04]  /*79d40*/  STS.U16 [R24+UR5+0x1fe80], R29 ;  /* 0x01fe801d18007988 */ /* 0x0003e80008000405 */
[----:B0-----:R-:W2:Y:S04]  /*79d50*/  LDL.LU R3, [R1+0xe9c] ;  /* 0x000e9c0001037983 */ /* 0x001ea80000300800 */
[----:B------:R-:W2:Y:S04]  /*79d60*/  LDL.LU R2, [R1+0xe98] ;  /* 0x000e980001027983 */ /* 0x000ea80000300800 */
[----:B-1----:R-:W2:Y:S04]  /*79d70*/  LDL.LU R6, [R1+0x1100] ;  /* 0x0011000001067983 */ /* 0x002ea80000300800 */
[----:B------:R-:W2:Y:S04]  /*79d80*/  LDL.LU R0, [R1+0x112c] ;  /* 0x00112c0001007983 */ /* 0x000ea80000300800 */
[----:B---3--:R-:W3:Y:S04]  /*79d90*/  LDL.LU R7, [R1+0x1130] ;  /* 0x0011300001077983 */ /* 0x008ee80000300800 */
[----:B------:R-:W2:Y:S04]  /*79da0*/  LDL.LU R26, [R1+0x115c] ;  /* 0x00115c00011a7983 */ /* 0x000ea80000300800 */
[----:B------:R-:W2:Y:S04]  /*79db0*/  LDL.LU R24, [R1+0x34e8] ;  /* 0x0034e80001187983 */ /* 0x000ea80000300800 */
[----:B------:R-:W2:Y:S04]  /*79dc0*/  LDL.LU R29, [R1+0x1160] ;  /* 0x00116000011d7983 */ /* 0x000ea80000300800 */
[----:B--2---:R-:W-:Y:S04]  /*79dd0*/  STS.U16 [R4+UR5+0x700], R29 ;  /* 0x0007001d04007988 */ /* 0x004fe80008000405 */
[----:B------:R-:W-:Y:S04]  /*79de0*/  STS.U16 [R4+UR5+0x780], R26 ;  /* 0x0007801a04007988 */ /* 0x000fe80008000405 */
        /* <DEDUP_REMOVED lines=23> */
[----:B----4-:R1:W-:Y:S04]  /*79f60*/  STS.U16 [R4+UR5+0x6780], R28 ;  /* 0x0067801c04007988 */ /* 0x0103e80008000405 */
[----:B0-----:R-:W2:Y:S04]  /*79f70*/  LDL.LU R8, [R1+0xe64] ;  /* 0x000e640001087983 */ /* 0x001ea80000300800 */
[----:B-1----:R-:W3:Y:S04]  /*79f80*/  LDL.LU R28, [R1+0xe60] ;  /* 0x000e6000011c7983 */ /* 0x002ee80000300800 */
[----:B------:R-:W4:Y:S04]  /*79f90*/  LDL.LU R29, [R1+0xe28] ;  /* 0x000e2800011d7983 */ /* 0x000f280000300800 */
        /* <DEDUP_REMOVED lines=30> */
[----:B---3--:R1:W-:Y:S04]  /*7a180*/  STS.U16 [R4+UR5+0x7780], R28 ;  /* 0x0077801c04007988 */ /* 0x0083e80008000405 */
[----:B0-----:R-:W2:Y:S04]  /*7a190*/  LDL.LU R8, [R1+0xb48] ;  /* 0x000b480001087983 */ /* 0x001ea80000300800 */
[----:B-1----:R-:W3:Y:S04]  /*7a1a0*/  LDL.LU R28, [R1+0xb14] ;  /* 0x000b1400011c7983 */ /* 0x002ee80000300800 */
[----:B----4-:R0:W-:Y:S04]  /*7a1b0*/  STS.U16 [R4+UR5+0x7f00], R29 ;  /* 0x007f001d04007988 */ /* 0x0101e80008000405 */
[----:B0-----:R-:W4:Y:S04]  /*7a1c0*/  LDL.LU R29, [R1+0x34e4] ;  /* 0x0034e400011d7983 */ /* 0x001f280000300800 */
        /* <DEDUP_REMOVED lines=26> */
[----:B0-----:R-:W4:Y:S04]  /*7a370*/  LDL.LU R3, [R1+0xb10] ;  /* 0x000b100001037983 */ /* 0x001f280000300800 */
[----:B-1----:R-:W4:Y:S04]  /*7a380*/  LDL.LU R2, [R1+0xadc] ;  /* 0x000adc0001027983 */ /* 0x002f280000300800 */
[----:B------:R-:W4:Y:S04]  /*7a390*/  LDL.LU R29, [R1+0xaa4] ;  /* 0x000aa400011d7983 */ /* 0x000f280000300800 */
[----:B--2---:R-:W-:Y:S04]  /*7a3a0*/  STS.U16 [R4+UR5+0xe780], R8 ;  /* 0x00e7800804007988 */ /* 0x004fe80008000405 */
[----:B---3--:R-:W-:Y:S04]  /*7a3b0*/  STS.U16 [R4+UR5+0xef00], R28 ;  /* 0x00ef001c04007988 */ /* 0x008fe80008000405 */
[----:B----4-:R0:W-:Y:S04]  /*7a3c0*/  STL [R1+0x34e0], R29 ;  /* 0x0034e01d01007387 */ /* 0x0101e80000100800 */
        /* <DEDUP_REMOVED lines=56> */
[----:B0-----:R-:W3:Y:S04]  /*7a750*/  LDL.LU R14, [R1+0x390] ;  /* 0x00039000010e7983 */ /* 0x001ee80000300800 */
[----:B-1----:R-:W4:Y:S04]  /*7a760*/  LDL.LU R15, [R1+0x38c] ;  /* 0x00038c00010f7983 */ /* 0x002f280000300800 */
[----:B--2---:R-:W2:Y:S04]  /*7a770*/  LDL.LU R11, [R1+0x354] ;  /* 0x00035400010b7983 */ /* 0x004ea80000300800 */
        /* <DEDUP_REMOVED lines=34> */
[----:B-1----:R-:W3:Y:S04]  /*7a9a0*/  LDL.LU R15, [R1+0x10] ;  /* 0x00001000010f7983 */ /* 0x002ee80000300800 */
[----:B--2---:R0:W-:Y:S04]  /*7a9b0*/  STS.U16 [R4+UR5+0x17700], R11 ;  /* 0x0177000b04007988 */ /* 0x0041e80008000405 */
[----:B0-----:R-:W2:Y:S04]  /*7a9c0*/  LDL.LU R11, [R1+0x34dc] ;  /* 0x0034dc00010b7983 */ /* 0x001ea80000300800 */
[----:B--2---:R0:W-:Y:S04]  /*7a9d0*/  STS.U16 [R4+UR5+0x17780], R11 ;  /* 0x0177800b04007988 */ /* 0x0041e80008000405 */
[----:B------:R1:W-:Y:S04]  /*7a9e0*/  STS.U16 [R4+UR5+0x17f00], R8 ;  /* 0x017f000804007988 */ /* 0x0003e80008000405 */
[----:B------:R2:W-:Y:S04]  /*7a9f0*/  STS.U16 [R4+UR5+0x17f80], R28 ;  /* 0x017f801c04007988 */ /* 0x0005e80008000405 */
[----:B------:R1:W-:Y:S04]  /*7aa00*/  STS.U16 [R4+UR5+0x18700], R3 ;  /* 0x0187000304007988 */ /* 0x0003e80008000405 */
[----:B------:R2:W-:Y:S04]  /*7aa10*/  STS.U16 [R4+UR5+0x18780], R2 ;  /* 0x0187800204007988 */ /* 0x0005e80008000405 */
[----:B0-----:R-:W3:Y:S04]  /*7aa20*/  LDL.LU R11, [R1+0x34d8] ;  /* 0x0034d800010b7983 */ /* 0x001ee80000300800 */
[----:B-1----:R-:W3:Y:S04]  /*7aa30*/  LDL.LU R8, [R1+0x34d4] ;  /* 0x0034d40001087983 */ /* 0x002ee80000300800 */
[----:B--2---:R-:W2:Y:S04]  /*7aa40*/  LDL.LU R28, [R1+0x34d0] ;  /* 0x0034d000011c7983 */ /* 0x004ea80000300800 */
[----:B------:R-:W2:Y:S04]  /*7aa50*/  LDL.LU R3, [R1+0x34cc] ;  /* 0x0034cc0001037983 */ /* 0x000ea80000300800 */
[----:B------:R-:W2:Y:S04]  /*7aa60*/  LDL.LU R2, [R1+0x34c8] ;  /* 0x0034c80001027983 */ /* 0x000ea80000300800 */
        /* <DEDUP_REMOVED lines=21> */
[----:B------:R0:W-:Y:S04]  /*7abc0*/  STS.U16 [R4+UR5+0x1df00], R3 ;  /* 0x01df000304007988 */ /* 0x0001e80008000405 */
[----:B0-----:R-:W2:Y:S04]  /*7abd0*/  LDL.LU R3, [R1+0x34c0] ;  /* 0x0034c00001037983 */ /* 0x001ea80000300800 */
[----:B------:R-:W-:Y:S04]  /*7abe0*/  STS.U16 [R4+UR5+0x1df80], R27 ;  /* 0x01df801b04007988 */ /* 0x000fe80008000405 */
[----:B---3--:R-:W-:Y:S04]  /*7abf0*/  STS.U16 [R4+UR5+0x1e700], R5 ;  /* 0x01e7000504007988 */ /* 0x008fe80008000405 */
[----:B----4-:R-:W-:Y:S04]  /*7ac00*/  STS.U16 [R4+UR5+0x1e780], R14 ;  /* 0x01e7800e04007988 */ /* 0x010fe80008000405 */
[----:B------:R-:W-:Y:S04]  /*7ac10*/  STS.U16 [R4+UR5+0x1ef00], R15 ;  /* 0x01ef000f04007988 */ /* 0x000fe80008000405 */
[----:B------:R0:W-:Y:S04]  /*7ac20*/  STS.U16 [R4+UR5+0x1ef80], R28 ;  /* 0x01ef801c04007988 */ /* 0x0001e80008000405 */
[----:B------:R-:W-:Y:S04]  /*7ac30*/  STS.U16 [R4+UR5+0x1f700], R8 ;  /* 0x01f7000804007988 */ /* 0x000fe80008000405 */
[----:B------:R-:W-:Y:S04]  /*7ac40*/  STS.U16 [R4+UR5+0x1f780], R11 ;  /* 0x01f7800b04007988 */ /* 0x000fe80008000405 */
[----:B0-----:R-:W3:Y:S01]  /*7ac50*/  LDL.LU R28, [R1+0x34bc] ;  /* 0x0034bc00011c7983 */ /* 0x001ee20000300800 */
[----:B------:R-:W0:Y:S03]  /*7ac60*/  S2R R0, SR_TID.X ;  /* 0x0000000000007919 */ /* 0x000e260000002100 */
[----:B--2---:R1:W-:Y:S04]  /*7ac70*/  STS.U16 [R4+UR5+0x1ff00], R2 ;  /* 0x01ff000204007988 */ /* 0x0043e80008000405 */
[----:B-1----:R-:W2:Y:S04]  /*7ac80*/  LDL.LU R2, [R1+0x34b8] ;  /* 0x0034b80001027983 */ /* 0x002ea80000300800 */
[----:B------:R1:W-:Y:S02]  /*7ac90*/  STS.U16 [R4+UR5+0x1ff80], R3 ;  /* 0x01ff800304007988 */ /* 0x0003e40008000405 */
[----:B-1----:R-:W1:Y:S01]  /*7aca0*/  LDC R3, c[0x0][0x3ac] ;  /* 0x0000eb00ff037b82 */ /* 0x002e620000000800 */
[----:B0-----:R-:W-:-:S05]  /*7acb0*/  LOP3.LUT R0, R0, 0x3f, RZ, 0xc0, !PT ;  /* 0x0000003f00007812 */ /* 0x001fca00078ec0ff */
[----:B------:R-:W-:Y:S02]  /*7acc0*/  IMAD.SHL.U32 R0, R0, 0x2, RZ ;  /* 0x0000000200007824 */ /* 0x000fe400078e00ff */
[----:B-1----:R-:W-:-:S04]  /*7acd0*/  IMAD.SHL.U32 R3, R3, 0x80, RZ ;  /* 0x0000008003037824 */ /* 0x002fc800078e00ff */
[----:B------:R-:W-:Y:S01]  /*7ace0*/  IMAD.SHL.U32 R3, R3, 0x2, RZ ;  /* 0x0000000203037824 */ /* 0x000fe200078e00ff */
[----:B------:R-:W4:Y:S01]  /*7acf0*/  LDL R4, [R1+0xda4] ;  /* 0x000da40001047983 */ /* 0x000f220000100800 */
[----:B------:R-:W-:Y:S06]  /*7ad00*/  BAR.SYNC.DEFER_BLOCKING 0x0 ;  /* 0x0000000000007b1d */ /* 0x000fec0000010000 */
[----:B--2---:R-:W-:Y:S04]  /*7ad10*/  STL [R1+0x34f0], R2 ;  /* 0x0034f00201007387 */ /* 0x004fe80000100800 */
[----:B---3--:R-:W-:Y:S04]  /*7ad20*/  LDSM.16.M88.4 R16, [R28+UR5+0x2000] ;  /* 0x002000051c10783b */ /* 0x008fe80008000200 */
[----:B------:R-:W-:Y:S04]  /*7ad30*/  LDSM.16.M88.4 R24, [R28+UR5+0x4000] ;  /* 0x004000051c18783b */ /* 0x000fe80008000200 */
[----:B------:R-:W-:Y:S04]  /*7ad40*/  LDSM.16.M88.4 R20, [R28+UR5+0x5000] ;  /* 0x005000051c14783b */ /* 0x000fe80008000200 */
[----:B----4-:R-:W-:Y:S04]  /*7ad50*/  LDSM.16.MT88.4 R8, [R4+UR5+0x20000] ;  /* 0x020000050408783b */ /* 0x010fe80008004200 */
[----:B------:R-:W0:Y:S04]  /*7ad60*/  LDSM.16.M88.4 R4, [R28+UR5] ;  /* 0x000000051c04783b */ /* 0x000e280008000200 */
[----:B0-----:R-:W-:Y:S01]  /*7ad70*/  STL.64 [R1+0x1b0], R4 ;  /* 0x0001b00401007387 */ /* 0x001fe20000100a00 */
[----:B------:R-:W-:-:S02]  /*7ad80*/  IMAD.MOV.U32 R13, RZ, RZ, R4 ;  /* 0x000000ffff0d7224 */ /* 0x000fc400078e0004 */
[----:B------:R-:W-:Y:S01]  /*7ad90*/  IMAD.MOV.U32 R12, RZ, RZ, R5 ;  /* 0x000000ffff0c7224 */ /* 0x000fe200078e0005 */
[----:B------:R-:W-:Y:S01]  /*7ada0*/  STL.64 [R1+0x1b8], R6 ;  /* 0x0001b80601007387 */ /* 0x000fe20000100a00 */
[----:B------:R-:W-:-:S03]  /*7adb0*/  IMAD.MOV.U32 R29, RZ, RZ, R7 ;  /* 0x000000ffff1d7224 */ /* 0x000fc600078e0007 */
[----:B------:R-:W0:Y:S04]  /*7adc0*/  LDSM.16.M88.4 R4, [R28+UR5+0x1000] ;  /* 0x001000051c04783b */ /* 0x000e280008000200 */
[----:B------:R-:W-:Y:S04]  /*7add0*/  STL [R1+0x5bb0], R29 ;  /* 0x005bb01d01007387 */ /* 0x000fe80000100800 */
[----:B0-----:R0:W-:Y:S01]  /*7ade0*/  STL.64 [R1+0x1a0], R4 ;  /* 0x0001a00401007387 */ /* 0x0011e20000100a00 */
[----:B------:R-:W-:Y:S02]  /*7adf0*/  IMAD.MOV.U32 R15, RZ, RZ, R4 ;  /* 0x000000ffff0f7224 */ /* 0x000fe400078e0004 */
[----:B------:R-:W-:Y:S01]  /*7ae00*/  IMAD.MOV.U32 R14, RZ, RZ, R5 ;  /* 0x000000ffff0e7224 */ /* 0x000fe200078e0005 */
[----:B------:R-:W-:Y:S04]  /*7ae10*/  STL.64 [R1+0x1a8], R6 ;  /* 0x0001a80601007387 */ /* 0x000fe80000100a00 */
[----:B------:R-:W-:Y:S01]  /*7ae20*/  STL.64 [R1+0x190], R16 ;  /* 0x0001901001007387 */ /* 0x000fe20000100a00 */
[----:B0-----:R-:W-:-:S03]  /*7ae30*/  IMAD.MOV.U32 R5, RZ, RZ, R16 ;  /* 0x000000ffff057224 */ /* 0x001fc600078e0010 */
[----:B------:R-:W-:Y:S01]  /*7ae40*/  STL.64 [R1+0x198], R18 ;  /* 0x0001981201007387 */ /* 0x000fe20000100a00 */
[----:B------:R-:W-:-:S03]  /*7ae50*/  IMAD.MOV.U32 R4, RZ, RZ, R17 ;  /* 0x000000ffff047224 */ /* 0x000fc600078e0011 */
[----:B------:R-:W0:Y:S04]  /*7ae60*/  LDSM.16.M88.4 R16, [R28+UR5+0x3000] ;  /* 0x003000051c10783b */ /* 0x000e280008000200 */
[----:B0-----:R-:W-:Y:S01]  /*7ae70*/  STL.64 [R1+0x180], R16 ;  /* 0x0001801001007387 */ /* 0x001fe20000100a00 */
[----:B------:R-:W-:Y:S02]  /*7ae80*/  IMAD.MOV.U32 R7, RZ, RZ, R16 ;  /* 0x000000ffff077224 */ /* 0x000fe400078e0010 */
[----:B------:R-:W-:Y:S01]  /*7ae90*/  IMAD.MOV.U32 R6, RZ, RZ, R17 ;  /* 0x000000ffff067224 */ /* 0x000fe200078e0011 */
[----:B------:R-:W-:Y:S04]  /*7aea0*/  STL.64 [R1+0x188], R18 ;  /* 0x0001881201007387 */ /* 0x000fe80000100a00 */
[----:B------:R-:W0:Y:S04]  /*7aeb0*/  LDSM.16.M88.4 R16, [R28+UR5+0x6000] ;  /* 0x006000051c10783b */ /* 0x000e280008000200 */
[----:B------:R-:W-:Y:S04]  /*7aec0*/  STL.64 [R1+0x170], R24 ;  /* 0x0001701801007387 */ /* 0x000fe80000100a00 */
[----:B------:R-:W-:Y:S04]  /*7aed0*/  STL.64 [R1+0x178], R26 ;  /* 0x0001781a01007387 */ /* 0x000fe80000100a00 */
[----:B------:R-:W-:Y:S04]  /*7aee0*/  STL.64 [R1+0x160], R20 ;  /* 0x0001601401007387 */ /* 0x000fe80000100a00 */
[----:B------:R-:W-:Y:S04]  /*7aef0*/  STL.64 [R1+0x168], R22 ;  /* 0x0001681601007387 */ /* 0x000fe80000100a00 */
[----:B------:R-:W-:Y:S04]  /*7af00*/  LDSM.16.M88.4 R24, [R28+UR5+0x8000] ;  /* 0x008000051c18783b */ /* 0x000fe80008000200 */
[----:B------:R-:W-:Y:S04]  /*7af10*/  LDSM.16.M88.4 R20, [R28+UR5+0x9000] ;  /* 0x009000051c14783b */ /* 0x000fe80008000200 */
[----:B0-----:R-:W-:Y:S01]  /*7af20*/  STL.64 [R1+0x150], R16 ;  /* 0x0001501001007387 */ /* 0x001fe20000100a00 */
[----:B------:R-:W-:-:S02]  /*7af30*/  IMAD.MOV.U32 R2, RZ, RZ, R16 ;  /* 0x000000ffff027224 */ /* 0x000fc400078e0010 */
[----:B------:R-:W-:Y:S01]  /*7af40*/  IMAD.MOV.U32 R0, RZ, RZ, R17 ;  /* 0x000000ffff007224 */ /* 0x000fe200078e0011 */
[----:B------:R-:W-:Y:S04]  /*7af50*/  STL.64 [R1+0x158], R18 ;  /* 0x0001581201007387 */ /* 0x000fe80000100a00 */
[----:B------:R-:W0:Y:S04]  /*7af60*/  LDSM.16.M88.4 R16, [R28+UR5+0x7000] ;  /* 0x007000051c10783b */ /* 0x000e280008000200 */
[----:B0-----:R-:W-:Y:S04]  /*7af70*/  STL.64 [R1+0x140], R16 ;  /* 0x0001401001007387 */ /* 0x001fe80000100a00 */
[----:B------:R-:W-:Y:S04]  /*7af80*/  STL.64 [R1+0x148], R18 ;  /* 0x0001481201007387 */ /* 0x000fe80000100a00 */
[----:B------:R-:W0:Y:S04]  /*7af90*/  LDSM.16.M88.4 R16, [R28+UR5+0xa000] ;  /* 0x00a000051c10783b */ /* 0x000e280008000200 */
[----:B------:R-:W-:Y:S04]  /*7afa0*/  STL.64 [R1+0x130], R24 ;  /* 0x0001301801007387 */ /* 0x000fe80000100a00 */
[----:B------:R-:W-:Y:S04]  /*7afb0*/  STL.64 [R1+0x138], R26 ;  /* 0x0001381a01007387 */ /* 0x000fe80000100a00 */
[----:B------:R-:W-:Y:S04]  /*7afc0*/  LDSM.16.M88.4 R24, [R28+UR5+0x10000] ;  /* 0x010000051c18783b */ /* 0x000fe80008000200 */
[----:B0-----:R-:W-:Y:S01]  /*7afd0*/  STL.64 [R1+0x110], R16 ;  /* 0x0001101001007387 */ /* 0x001fe20000100a00 */
[----:B------:R-:W-:-:S03]  /*7afe0*/  IMAD.MOV.U32 R29, RZ, RZ, R17 ;  /* 0x000000ffff1d7224 */ /* 0x000fc600078e0011 */
[----:B------:R-:W-:Y:S04]  /*7aff0*/  STL.64 [R1+0x120], R20 ;  /* 0x0001201401007387 */ /* 0x000fe80000100a00 */
[----:B------:R-:W-:Y:S04]  /*7b000*/  STL.64 [R1+0x128], R22 ;  /* 0x0001281601007387 */ /* 0x000fe80000100a00 */
[----:B------:R-:W-:Y:S04]  /*7b010*/  STL.64 [R1+0x118], R18 ;  /* 0x0001181201007387 */ /* 0x000fe80000100a00 */
[----:B------:R-:W0:Y:S04]  /*7b020*/  LDSM.16.M88.4 R16, [R28+UR5+0xc000] ;  /* 0x00c000051c10783b */ /* 0x000e280008000200 */
[----:B------:R-:W1:Y:S04]  /*7b030*/  LDSM.16.M88.4 R20, [R28+UR5+0xb000] ;  /* 0x00b000051c14783b */ /* 0x000e680008000200 */
[----:B------:R2:W-:Y:S04]  /*7b040*/  STL [R1+0x5df0], R29 ;  /* 0x005df01d01007387 */ /* 0x0005e80000100800 */
[----:B0-----:R-:W-:Y:S01]  /*7b050*/  STL.64 [R1+0xf0], R16 ;  /* 0x0000f01001007387 */ /* 0x001fe20000100a00 */
[----:B--2---:R-:W-:-:S03]  /*7b060*/  IMAD.MOV.U32 R29, RZ, RZ, R17 ;  /* 0x000000ffff1d7224 */ /* 0x004fc600078e0011 */
[----:B-1----:R-:W-:Y:S04]  /*7b070*/  STL.64 [R1+0x100], R20 ;  /* 0x0001001401007387 */ /* 0x002fe80000100a00 */
        /* <DEDUP_REMOVED lines=12> */
[----:B0-----:R-:W-:Y:S04]  /*7b140*/  STL.64 [R1+0xc0], R16 ;  /* 0x0000c01001007387 */ /* 0x001fe80000100a00 */
[----:B------:R-:W-:Y:S04]  /*7b150*/  STL.64 [R1+0xc8], R18 ;  /* 0x0000c81201007387 */ /* 0x000fe80000100a00 */
[----:B------:R-:W0:Y:S04]  /*7b160*/  LDSM.16.M88.4 R16, [R28+UR5+0x12000] ;  /* 0x012000051c10783b */ /* 0x000e280008000200 */
[----:B------:R-:W-:Y:S04]  /*7b170*/  STL.64 [R1+0xb0], R24 ;  /* 0x0000b01801007387 */ /* 0x000fe80000100a00 */
[----:B------:R-:W-:Y:S04]  /*7b180*/  STL.64 [R1+0xb8], R26 ;  /* 0x0000b81a01007387 */ /* 0x000fe80000100a00 */
[----:B------:R-:W2:Y:S04]  /*7b190*/  LDSM.16.M88.4 R24, [R28+UR5+0x13000] ;  /* 0x013000051c18783b */ /* 0x000ea80008000200 */
[----:B-1----:R-:W-:Y:S04]  /*7b1a0*/  STL.64 [R1+0xa0], R20 ;  /* 0x0000a01401007387 */ /* 0x002fe80000100a00 */
[----:B------:R-:W-:Y:S04]  /*7b1b0*/  STL.64 [R1+0xa8], R22 ;  /* 0x0000a81601007387 */ /* 0x000fe80000100a00 */
[----:B------:R-:W1:Y:S04]  /*7b1c0*/  LDSM.16.M88.4 R20, [R28+UR5+0x14000] ;  /* 0x014000051c14783b */ /* 0x000e680008000200 */
[----:B0-----:R-:W-:Y:S04]  /*7b1d0*/  STL.64 [R1+0x90], R16 ;  /* 0x0000901001007387 */ /* 0x001fe80000100a00 */
[----:B------:R-:W-:Y:S04]  /*7b1e0*/  STL.64 [R1+0x98], R18 ;  /* 0x0000981201007387 */ /* 0x000fe80000100a00 */
[----:B------:R-:W0:Y:S04]  /*7b1f0*/  LDSM.16.M88.4 R16, [R28+UR5+0x15000] ;  /* 0x015000051c10783b */ /* 0x000e280008000200 */
[----:B--2---:R-:W-:Y:S04]  /*7b200*/  STL.64 [R1+0x80], R24 ;  /* 0x0000801801007387 */ /* 0x004fe80000100a00 */
        /* <DEDUP_REMOVED lines=19> */
[----:B------:R-:W2:Y:S04]  /*7b340*/  LDL R3, [R1+0xd28] ;  /* 0x000d280001037983 */ /* 0x000ea80000100800 */
[----:B-1----:R-:W-:Y:S04]  /*7b350*/  STL.64 [R1+0x10], R20 ;  /* 0x0000101401007387 */ /* 0x002fe80000100a00 */
[----:B------:R-:W1:Y:S04]  /*7b360*/  LDSM.16.M88.4 R24, [R28+UR5+0x1c000] ;  /* 0x01c000051c18783b */ /* 0x000e680008000200 */
[----:B------:R-:W-:Y:S04]  /*7b370*/  STL.64 [R1+0x18], R22 ;  /* 0x0000181601007387 */ /* 0x000fe80000100a00 */
[----:B------:R-:W3:Y:S04]  /*7b380*/  LDSM.16.M88.4 R20, [R28+UR5+0x1d000] ;  /* 0x01d000051c14783b */ /* 0x000ee80008000200 */
[----:B0-----:R-:W-:Y:S04]  /*7b390*/  STL.64 [R1], R16 ;  /* 0x0000001001007387 */ /* 0x001fe80000100a00 */
[----:B------:R-:W-:Y:S04]  /*7b3a0*/  STL.64 [R1+0x8], R18 ;  /* 0x0000081201007387 */ /* 0x000fe80000100a00 */
[----:B------:R-:W0:Y:S04]  /*7b3b0*/  LDSM.16.M88.4 R16, [R28+UR5+0x1e000] ;  /* 0x01e000051c10783b */ /* 0x000e280008000200 */
[----:B-1----:R-:W-:Y:S04]  /*7b3c0*/  STL.64 [R1+0x5cf8], R26 ;  /* 0x005cf81a01007387 */ /* 0x002fe80000100a00 */
[----:B------:R-:W-:Y:S04]  /*7b3d0*/  STL.64 [R1+0x5cf0], R24 ;  /* 0x005cf01801007387 */ /* 0x000fe80000100a00 */
[----:B---3--:R-:W-:Y:S04]  /*7b3e0*/  STL [R1+0x58ac], R22 ;  /* 0x0058ac1601007387 */ /* 0x008fe80000100800 */
[----:B------:R-:W-:Y:S04]  /*7b3f0*/  STL [R1+0x58a8], R23 ;  /* 0x0058a81701007387 */ /* 0x000fe80000100800 */
[----:B------:R1:W-:Y:S02]  /*7b400*/  STL.64 [R1+0x5e20], R20 ;  /* 0x005e201401007387 */ /* 0x0003e40000100a00 */
[----:B-1----:R-:W-:-:S02]  /*7b410*/  IMAD.MOV.U32 R20, RZ, RZ, R7 ;  /* 0x000000ffff147224 */ /* 0x002fc400078e0007 */
[----:B------:R-:W-:-:S05]  /*7b420*/  IMAD.MOV.U32 R21, RZ, RZ, R6 ;  /* 0x000000ffff157224 */ /* 0x000fca00078e0006 */
[----:B------:R1:W-:Y:S02]  /*7b430*/  STL.64 [R1+0x5e38], R20 ;  /* 0x005e381401007387 */ /* 0x0003e40000100a00 */
[----:B-1----:R-:W-:Y:S02]  /*7b440*/  IMAD.MOV.U32 R20, RZ, RZ, R5 ;  /* 0x000000ffff147224 */ /* 0x002fe400078e0005 */
[----:B------:R-:W-:Y:S02]  /*7b450*/  IMAD.MOV.U32 R21, RZ, RZ, R4 ;  /* 0x000000ffff157224 */ /* 0x000fe400078e0004 */
[----:B------:R-:W1:Y:S04]  /*7b460*/  LDSM.16.M88.4 R4, [R28+UR5+0x1f000] ;  /* 0x01f000051c04783b */ /* 0x000e680008000200 */
[----:B------:R-:W-:Y:S04]  /*7b470*/  STL.64 [R1+0x5e50], R20 ;  /* 0x005e501401007387 */ /* 0x000fe80000100a00 */
[----:B0-----:R-:W-:Y:S04]  /*7b480*/  STL [R1+0x5894], R19 ;  /* 0x0058941301007387 */ /* 0x001fe80000100800 */
[----:B------:R-:W-:Y:S04]  /*7b490*/  STL [R1+0x5e48], R18 ;  /* 0x005e481201007387 */ /* 0x000fe80000100800 */
[----:B------:R-:W-:Y:S04]  /*7b4a0*/  STL.64 [R1+0x5e40], R16 ;  /* 0x005e401001007387 */ /* 0x000fe80000100a00 */
[----:B-1----:R-:W-:Y:S04]  /*7b4b0*/  STL [R1+0x5904], R6 ;  /* 0x0059040601007387 */ /* 0x002fe80000100800 */
[----:B------:R-:W-:Y:S04]  /*7b4c0*/  STL [R1+0x5900], R7 ;  /* 0x0059000701007387 */ /* 0x000fe80000100800 */
[----:B------:R0:W-:Y:S02]  /*7b4d0*/  STL.64 [R1+0x5e00], R4 ;  /* 0x005e000401007387 */ /* 0x0001e40000100a00 */
[----:B0-----:R-:W-:-:S02]  /*7b4e0*/  IMAD.MOV.U32 R4, RZ, RZ, R15 ;  /* 0x000000ffff047224 */ /* 0x001fc400078e000f */
[----:B------:R-:W-:-:S05]  /*7b4f0*/  IMAD.MOV.U32 R5, RZ, RZ, R14 ;  /* 0x000000ffff057224 */ /* 0x000fca00078e000e */
[----:B------:R0:W-:Y:S04]  /*7b500*/  STL.64 [R1+0x5e58], R4 ;  /* 0x005e580401007387 */ /* 0x0001e80000100a00 */
[----:B------:R-:W-:Y:S04]  /*7b510*/  STL [R1+0x4cc8], R28 ;  /* 0x004cc81c01007387 */ /* 0x000fe80000100800 */
[----:B------:R-:W3:Y:S04]  /*7b520*/  LDL.LU.64 R20, [R1+0x5a0] ;  /* 0x0005a00001147983 */ /* 0x000ee80000300a00 */
[----:B------:R-:W4:Y:S01]  /*7b530*/  LDL.LU.64 R22, [R1+0x5a8] ;  /* 0x0005a80001167983 */ /* 0x000f220000300a00 */
[----:B0-----:R-:W-:-:S02]  /*7b540*/  IMAD.MOV.U32 R4, RZ, RZ, R13 ;  /* 0x000000ffff047224 */ /* 0x001fc400078e000d */
[----:B------:R-:W-:Y:S02]  /*7b550*/  IMAD.MOV.U32 R5, RZ, RZ, R12 ;  /* 0x000000ffff057224 */ /* 0x000fe400078e000c */
[----:B--2---:R-:W0:Y:S04]  /*7b560*/  LDSM.16.MT88.4 R12, [R3+UR5+0x20000] ;  /* 0x02000005030c783b */ /* 0x004e280008004200 */
[----:B----4-:R-:W-:Y:S04]  /*7b570*/  STL.64 [R1+0x5e68], R22 ;  /* 0x005e681601007387 */ /* 0x010fe80000100a00 */
[----:B---3--:R1:W-:Y:S04]  /*7b580*/  STL.64 [R1+0x5e60], R20 ;  /* 0x005e601401007387 */ /* 0x0083e80000100a00 */
[----:B-1----:R-:W2:Y:S04]  /*7b590*/  LDL.LU.64 R20, [R1+0x5b0] ;  /* 0x0005b00001147983 */ /* 0x002ea80000300a00 */
[----:B------:R-:W2:Y:S04]  /*7b5a0*/  LDL.LU.64 R22, [R1+0x5b8] ;  /* 0x0005b80001167983 */ /* 0x000ea80000300a00 */
[----:B------:R-:W3:Y:S04]  /*7b5b0*/  LDL.LU.64 R16, [R1+0x590] ;  /* 0x0005900001107983 */ /* 0x000ee80000300a00 */
[----:B------:R-:W3:Y:S04]  /*7b5c0*/  LDL.LU.64 R18, [R1+0x598] ;  /* 0x0005980001127983 */ /* 0x000ee80000300a00 */
[----:B------:R-:W4:Y:S04]  /*7b5d0*/  LDL.64 R24, [R1+0x140] ;  /* 0x0001400001187983 */ /* 0x000f280000100a00 */
[----:B----4-:R1:W-:Y:S04]  /*7b5e0*/  STL.64 [R1+0x5df8], R24 ;  /* 0x005df81801007387 */ /* 0x0103e80000100a00 */
[----:B-1----:R-:W4:Y:S01]  /*7b5f0*/  LDL.LU.64 R24, [R1+0x160] ;  /* 0x0001600001187983 */ /* 0x002f220000300a00 */
[C---:B--2---:R-:W-:Y:S03]  /*7b600*/  HMMA.16816.F32.BF16 R4, R8.reuse, R4, R20 ;  /* 0x000000040804723c */ /* 0x044fe60000041814 */
[----:B----4-:R1:W-:Y:S04]  /*7b610*/  STL.64 [R1+0x5e08], R24 ;  /* 0x005e081801007387 */ /* 0x0103e80000100a00 */
[----:B-1----:R-:W2:Y:S04]  /*7b620*/  LDL.LU.64 R24, [R1+0x570] ;  /* 0x0005700001187983 */ /* 0x002ea80000300a00 */
[----:B------:R-:W4:Y:S04]  /*7b630*/  LDL.LU.64 R26, [R1+0x578] ;  /* 0x00057800011a7983 */ /* 0x000f280000300a00 */
[----:B----4-:R-:W-:Y:S04]  /*7b640*/  STL.64 [R1+0x5e30], R26 ;  /* 0x005e301a01007387 */ /* 0x010fe80000100a00 */
[----:B--2---:R1:W-:Y:S04]  /*7b650*/  STL.64 [R1+0x5e28], R24 ;  /* 0x005e281801007387 */ /* 0x0043e80000100a00 */
[----:B-1----:R-:W2:Y:S04]  /*7b660*/  LDL.LU.64 R24, [R1+0x580] ;  /* 0x0005800001187983 */ /* 0x002ea80000300a00 */
[----:B------:R-:W2:Y:S04]  /*7b670*/  LDL.LU.64 R26, [R1+0x588] ;  /* 0x00058800011a7983 */ /* 0x000ea80000300a00 */
[----:B0-----:R-:W-:Y:S04]  /*7b680*/  STL [R1+0x5cc8], R15 ;  /* 0x005cc80f01007387 */ /* 0x001fe80000100800 */
[----:B------:R-:W-:Y:S04]  /*7b690*/  STL [R1+0x5e18], R14 ;  /* 0x005e180e01007387 */ /* 0x000fe80000100800 */
[----:B------:R0:W-:Y:S04]  /*7b6a0*/  STL.64 [R1+0x5e10], R12 ;  /* 0x005e100c01007387 */ /* 0x0001e80000100a00 */
[----:B0-----:R-:W4:Y:S04]  /*7b6b0*/  LDL.LU.64 R12, [R1+0x170] ;  /* 0x00017000010c7983 */ /* 0x001f280000300a00 */
[----:B------:R-:W2:Y:S04]  /*7b6c0*/  LDL.LU.64 R22, [R1+0x5e68] ;  /* 0x005e680001167983 */ /* 0x000ea80000300a00 */
[----:B------:R-:W2:Y:S04]  /*7b6d0*/  LDL.LU.64 R20, [R1+0x5e60] ;  /* 0x005e600001147983 */ /* 0x000ea80000300a00 */
[----:B------:R0:W-:Y:S04]  /*7b6e0*/  STL.64 [R1+0x5b0], R4 ;  /* 0x0005b00401007387 */ /* 0x0001e80000100a00 */
[----:B------:R2:W-:Y:S04]  /*7b6f0*/  STL.64 [R1+0x5b8], R6 ;  /* 0x0005b80601007387 */ /* 0x0005e80000100a00 */
[----:B0-----:R-:W2:Y:S02]  /*7b700*/  LDL.LU.64 R4, [R1+0x5e58] ;  /* 0x005e580001047983 */ /* 0x001ea40000300a00 */
[----:B--2---:R-:W-:Y:S02]  /*7b710*/  HMMA.16816.F32.BF16 R4, R8, R4, R20 ;  /* 0x000000040804723c */ /* 0x004fe40000041814 */
[----:B------:R-:W3:-:S15]  /*7b720*/  LDL.LU.64 R20, [R1+0x5e50] ;  /* 0x005e500001147983 */ /* 0x000ede0000300a00 */
[----:B------:R-:W-:Y:S02]  /*7b730*/  NOP ;  /* 0x0000000000007918 */ /* 0x000fe40000000000 */
[----:B------:R0:W-:Y:S04]  /*7b740*/  STL.64 [R1+0x5a0], R4 ;  /* 0x0005a00401007387 */ /* 0x0001e80000100a00 */
[----:B------:R1:W-:Y:S04]  /*7b750*/  STL.64 [R1+0x5a8], R6 ;  /* 0x0005a80601007387 */ /* 0x0003e80000100a00 */
[----:B0-----:R-:W2:Y:S04]  /*7b760*/  LDL.LU.64 R4, [R1+0x560] ;  /* 0x0005600001047983 */ /* 0x001ea80000300a00 */
[----:B-1----:R-:W2:Y:S01]  /*7b770*/  LDL.LU.64 R6, [R1+0x568] ;  /* 0x0005680001067983 */ /* 0x002ea20000300a00 */
[----:B---3--:R-:W-:Y:S03]  /*7b780*/  HMMA.16816.F32.BF16 R20, R8, R20, R16 ;  /* 0x000000140814723c */ /* 0x008fe60000041810 */
[----:B------:R-:W3:Y:S04]  /*7b790*/  LDL.LU R18, [R1+0x5e48] ;  /* 0x005e480001127983 */ /* 0x000ee80000300800 */
[----:B------:R-:W2:-:S12]  /*7b7a0*/  LDL.LU.64 R16, [R1+0x5e40] ;  /* 0x005e400001107983 */ /* 0x000e980000300a00 */
[----:B------:R0:W-:Y:S04]  /*7b7b0*/  STL.64 [R1+0x590], R20 ;  /* 0x0005901401007387 */ /* 0x0001e80000100a00 */
[----:B------:R1:W-:Y:S04]  /*7b7c0*/  STL [R1+0x598], R22 ;  /* 0x0005981601007387 */ /* 0x0003e80000100800 */
[----:B0-----:R-:W1:Y:S01]  /*7b7d0*/  LDL.LU.64 R20, [R1+0x5e38] ;  /* 0x005e380001147983 */ /* 0x001e620000300a00 */
[----:B------:R-:W-:-:S05]  /*7b7e0*/  IMAD.MOV.U32 R19, RZ, RZ, R23 ;  /* 0x000000ffff137224 */ /* 0x000fca00078e0017 */
[----:B------:R-:W-:Y:S01]  /*7b7f0*/  STL [R1+0x5a50], R19 ;  /* 0x005a501301007387 */ /* 0x000fe20000100800 */
[----:B-1----:R-:W-:Y:S03]  /*7b800*/  HMMA.16816.F32.BF16 R20, R8, R20, R24 ;  /* 0x000000140814723c */ /* 0x002fe60000041818 */
[----:B------:R-:W2:Y:S04]  /*7b810*/  LDL.LU.64 R26, [R1+0x5e30] ;  /* 0x005e3000011a7983 */ /* 0x000ea80000300a00 */
[----:B------:R-:W2:-:S12]  /*7b820*/  LDL.LU.64 R24, [R1+0x5e28] ;  /* 0x005e280001187983 */ /* 0x000e980000300a00 */
[----:B------:R0:W-:Y:S04]  /*7b830*/  STL.64 [R1+0x580], R20 ;  /* 0x0005801401007387 */ /* 0x0001e80000100a00 */
[----:B------:R4:W-:Y:S04]  /*7b840*/  STL.64 [R1+0x588], R22 ;  /* 0x0005881601007387 */ /* 0x0009e80000100a00 */
[----:B0-----:R-:W3:Y:S01]  /*7b850*/  LDL.LU.64 R20, [R1+0x5e20] ;  /* 0x005e200001147983 */ /* 0x001ee20000300a00 */
[----:B----4-:R-:W-:-:S03]  /*7b860*/  IMAD.MOV.U32 R23, RZ, RZ, R12 ;  /* 0x000000ffff177224 */ /* 0x010fc600078e000c */
[----:B------:R-:W4:Y:S01]  /*7b870*/  LDL.LU R14, [R1+0x5e18] ;  /* 0x005e1800010e7983 */ /* 0x000f220000300800 */
[----:B------:R-:W-:Y:S01]  /*7b880*/  IMAD.MOV.U32 R22, RZ, RZ, R13 ;  /* 0x000000ffff167224 */ /* 0x000fe200078e000d */
[----:B--2---:R-:W-:Y:S02]  /*7b890*/  HMMA.16816.F32.BF16 R24, R8, R12, R24 ;  /* 0x0000000c0818723c */ /* 0x004fe40000041818 */
[----:B------:R-:W2:-:S15]  /*7b8a0*/  LDL.LU.64 R12, [R1+0x5e10] ;  /* 0x005e1000010c7983 */ /* 0x000e9e0000300a00 */
[----:B------:R-:W-:Y:S02]  /*7b8b0*/  NOP ;  /* 0x0000000000007918 */ /* 0x000fe40000000000 */
[----:B------:R0:W-:Y:S01]  /*7b8c0*/  STL [R1+0x570], R24 ;  /* 0x0005701801007387 */ /* 0x0001e20000100800 */
[----:B------:R-:W-:-:S03]  /*7b8d0*/  IMAD.MOV.U32 R19, RZ, RZ, R25 ;  /* 0x000000ffff137224 */ /* 0x000fc600078e0019 */
[----:B------:R-:W-:Y:S04]  /*7b8e0*/  STL.64 [R1+0x578], R26 ;  /* 0x0005781a01007387 */ /* 0x000fe80000100a00 */
[----:B0-----:R-:W2:Y:S04]  /*7b8f0*/  LDL.LU.64 R24, [R1+0x5e08] ;  /* 0x005e080001187983 */ /* 0x001ea80000300a00 */
[----:B------:R-:W-:Y:S04]  /*7b900*/  STL.64 [R1+0x5d08], R22 ;  /* 0x005d081601007387 */ /* 0x000fe80000100a00 */
[----:B---3--:R-:W-:Y:S04]  /*7b910*/  STL.64 [R1+0x5d00], R20 ;  /* 0x005d001401007387 */ /* 0x008fe80000100a00 */
[----:B------:R-:W-:Y:S04]  /*7b920*/  STL.64 [R1+0x5ce8], R18 ;  /* 0x005ce81201007387 */ /* 0x000fe80000100a00 */
[----:B------:R0:W-:Y:S04]  /*7b930*/  STL.64 [R1+0x5ce0], R16 ;  /* 0x005ce01001007387 */ /* 0x0001e80000100a00 */
[----:B0-----:R-:W3:Y:S04]  /*7b940*/  LDL.LU.64 R16, [R1+0x540] ;  /* 0x0005400001107983 */ /* 0x001ee80000300a00 */
[----:B------:R-:W3:Y:S01]  /*7b950*/  LDL.LU.64 R18, [R1+0x548] ;  /* 0x0005480001127983 */ /* 0x000ee20000300a00 */
[----:B--2---:R-:W-:-:S15]  /*7b960*/  HMMA.16816.F32.BF16 R4, R8, R24, R4 ;  /* 0x000000180804723c */ /* 0x004fde0000041804 */
[----:B------:R-:W-:-:S04]  /*7b970*/  NOP ;  /* 0x0000000000007918 */ /* 0x000fc80000000000 */
[----:B------:R0:W-:Y:S04]  /*7b980*/  STL.64 [R1+0x560], R4 ;  /* 0x0005600401007387 */ /* 0x0001e80000100a00 */
[----:B------:R1:W-:Y:S04]  /*7b990*/  STL.64 [R1+0x568], R6 ;  /* 0x0005680601007387 */ /* 0x0003e80000100a00 */
[----:B0-----:R-:W2:Y:S01]  /*7b9a0*/  LDL.LU.64 R4, [R1+0x5e00] ;  /* 0x005e000001047983 */ /* 0x001ea20000300a00 */
[----:B-1----:R-:W-:Y:S02]  /*7b9b0*/  IMAD.MOV.U32 R7, RZ, RZ, R24 ;  /* 0x000000ffff077224 */ /* 0x002fe400078e0018 */
[----:B------:R-:W-:-:S02]  /*7b9c0*/  IMAD.MOV.U32 R6, RZ, RZ, R25 ;  /* 0x000000ffff067224 */ /* 0x000fc400078e0019 */
[----:B------:R-:W3:Y:S04]  /*7b9d0*/  LDL.LU.64 R24, [R1+0x5df8] ;  /* 0x005df80001187983 */ /* 0x000ee80000300a00 */
[----:B------:R-:W-:Y:S04]  /*7b9e0*/  STL.64 [R1+0x5d18], R6 ;  /* 0x005d180601007387 */ /* 0x000fe80000100a00 */
[----:B--2---:R0:W-:Y:S04]  /*7b9f0*/  STL.64 [R1+0x5d10], R4 ;  /* 0x005d100401007387 */ /* 0x0041e80000100a00 */
[----:B0-----:R-:W2:Y:S01]  /*7ba00*/  LDL.LU.64 R4, [R1+0xa0] ;  /* 0x0000a00001047983 */ /* 0x001ea20000300a00 */
[----:B------:R-:W-:-:S02]  /*7ba10*/  IMAD.MOV.U32 R20, RZ, RZ, R2 ;  /* 0x000000ffff147224 */ /* 0x000fc400078e0002 */
[----:B------:R-:W-:Y:S01]  /*7ba20*/  IMAD.MOV.U32 R21, RZ, RZ, R0 ;  /* 0x000000ffff157224 */ /* 0x000fe200078e0000 */
[----:B--2---:R0:W-:Y:S04]  /*7ba30*/  STL.64 [R1+0x5d58], R4 ;  /* 0x005d580401007387 */ /* 0x0041e80000100a00 */
[----:B0-----:R-:W2:Y:S04]  /*7ba40*/  LDL.LU.64 R4, [R1+0x550] ;  /* 0x0005500001047983 */ /* 0x001ea80000300a00 */
[----:B------:R-:W2:Y:S02]  /*7ba50*/  LDL.LU.64 R6, [R1+0x558] ;  /* 0x0005580001067983 */ /* 0x000ea40000300a00 */
[----:B--2---:R-:W-:-:S15]  /*7ba60*/  HMMA.16816.F32.BF16 R20, R8, R20, R4 ;  /* 0x000000140814723c */ /* 0x004fde0000041804 */
[----:B------:R-:W-:-:S04]  /*7ba70*/  NOP ;  /* 0x0000000000007918 */ /* 0x000fc80000000000 */
[----:B------:R-:W-:Y:S01]  /*7ba80*/  IMAD.MOV.U32 R3, RZ, RZ, R21 ;  /* 0x000000ffff037224 */ /* 0x000fe200078e0015 */
[----:B------:R0:W-:Y:S04]  /*7ba90*/  STL [R1+0x550], R20 ;  /* 0x0005501401007387 */ /* 0x0001e80000100800 */
[----:B0-----:R-:W2:Y:S01]  /*7baa0*/  LDL.LU.64 R20, [R1+0x90] ;  /* 0x0000900001147983 */ /* 0x001ea20000300a00 */
[----:B---3--:R-:W-:Y:S01]  /*7bab0*/  HMMA.16816.F32.BF16 R16, R8, R24, R16 ;  /* 0x000000180810723c */ /* 0x008fe20000041810 */
[----:B------:R-:W-:Y:S02]  /*7bac0*/  IMAD.MOV.U32 R0, RZ, RZ, R23 ;  /* 0x000000ffff007224 */ /* 0x000fe400078e0017 */
[----:B------:R-:W-:Y:S01]  /*7bad0*/  IMAD.MOV.U32 R2, RZ, RZ, R22 ;  /* 0x000000ffff027224 */ /* 0x000fe200078e0016 */
[----:B--2---:R-:W-:Y:S04]  /*7bae0*/  STL.64 [R1+0x5d50], R20 ;  /* 0x005d501401007387 */ /* 0x004fe80000100a00 */
[----:B------:R-:W-:Y:S04]  /*7baf0*/  STL [R1+0x5bbc], R0 ;  /* 0x005bbc0001007387 */ /* 0x000fe80000100800 */
[----:B------:R-:W-:Y:S04]  /*7bb00*/  STL [R1+0x5bb8], R2 ;  /* 0x005bb80201007387 */ /* 0x000fe80000100800 */
[----:B------:R-:W-:Y:S04]  /*7bb10*/  STL [R1+0x5bb4], R3 ;  /* 0x005bb40301007387 */ /* 0x000fe80000100800 */
[----:B------:R-:W2:Y:S04]  /*7bb20*/  LDL.LU.64 R4, [R1+0x850] ;  /* 0x0008500001047983 */ /* 0x000ea80000300a00 */
[----:B------:R-:W-:Y:S04]  /*7bb30*/  STL.64 [R1+0x540], R16 ;  /* 0x0005401001007387 */ /* 0x000fe80000100a00 */
[----:B------:R-:W-:Y:S04]  /*7bb40*/  STL.64 [R1+0x548], R18 ;  /* 0x0005481201007387 */ /* 0x000fe80000100a00 */
[----:B------:R-:W3:Y:S04]  /*7bb50*/  LDL.LU.64 R6, [R1+0x858] ;  /* 0x0008580001067983 */ /* 0x000ee80000300a00 */
[----:B---3--:R-:W-:Y:S04]  /*7bb60*/  STL.64 [R1+0x5d68], R6 ;  /* 0x005d680601007387 */ /* 0x008fe80000100a00 */
[----:B--2---:R0:W-:Y:S04]  /*7bb70*/  STL.64 [R1+0x5d60], R4 ;  /* 0x005d600401007387 */ /* 0x0041e80000100a00 */
[----:B0-----:R-:W2:Y:S04]  /*7bb80*/  LDL R4, [R1+0xc0] ;  /* 0x0000c00001047983 */ /* 0x001ea80000100800 */
[----:B------:R-:W2:Y:S04]  /*7bb90*/  LDL R5, [R1+0xc4] ;  /* 0x0000c40001057983 */ /* 0x000ea80000100800 */
[----:B--2---:R0:W-:Y:S04]  /*7bba0*/  STL.64 [R1+0x5d78], R4 ;  /* 0x005d780401007387 */ /* 0x0041e80000100a00 */
[----:B0-----:R-:W2:Y:S01]  /*7bbb0*/  LDL R4, [R1+0xd0] ;  /* 0x0000d00001047983 */ /* 0x001ea20000100800 */
[----:B------:R-:W-:-:S03]  /*7bbc0*/  IMAD.MOV.U32 R5, RZ, RZ, R29 ;  /* 0x000000ffff057224 */ /* 0x000fc600078e001d */
[----:B------:R-:W3:Y:S04]  /*7bbd0*/  LDL.LU R29, [R1+0x5df4] ;  /* 0x005df400011d7983 */ /* 0x000ee80000300800 */
[----:B--2---:R-:W-:Y:S04]  /*7bbe0*/  STL.64 [R1+0x5d90], R4 ;  /* 0x005d900401007387 */ /* 0x004fe80000100a00 */
[----:B------:R-:W2:Y:S04]  /*7bbf0*/  LDL.LU.64 R16, [R1+0x80] ;  /* 0x0000800001107983 */ /* 0x000ea80000300a00 */
[----:B--2---:R0:W-:Y:S04]  /*7bc00*/  STL.64 [R1+0x5d48], R16 ;  /* 0x005d481001007387 */ /* 0x0041e80000100a00 */
[----:B0-----:R-:W2:Y:S04]  /*7bc10*/  LDL R16, [R1+0xe0] ;  /* 0x0000e00001107983 */ /* 0x001ea80000100800 */
[----:B------:R-:W2:Y:S01]  /*7bc20*/  LDL R17, [R1+0xe4] ;  /* 0x0000e40001117983 */ /* 0x000ea20000100800 */
[----:B------:R-:W-:-:S03]  /*7bc30*/  IMAD.MOV.U32 R15, RZ, RZ, R24 ;  /* 0x000000ffff0f7224 */ /* 0x000fc600078e0018 */
[----:B--2---:R0:W-:Y:S04]  /*7bc40*/  STL.64 [R1+0x5d98], R16 ;  /* 0x005d981001007387 */ /* 0x0041e80000100a00 */
[----:B0-----:R-:W2:Y:S01]  /*7bc50*/  LDL R16, [R1+0xf0] ;  /* 0x0000f00001107983 */ /* 0x001ea20000100800 */
[----:B---3--:R-:W-:-:S03]  /*7bc60*/  IMAD.MOV.U32 R17, RZ, RZ, R29 ;  /* 0x000000ffff117224 */ /* 0x008fc600078e001d */
[----:B------:R-:W3:Y:S04]  /*7bc70*/  LDL.LU R29, [R1+0x5df0] ;  /* 0x005df000011d7983 */ /* 0x000ee80000300800 */
[----:B------:R-:W2:Y:S04]  /*7bc80*/  LDL R24, [R1+0x120] ;  /* 0x0001200001187983 */ /* 0x000ea80000100800 */
[----:B------:R-:W2:Y:S04]  /*7bc90*/  LDL R25, [R1+0x124] ;  /* 0x0001240001197983 */ /* 0x000ea80000100800 */
[----:B--2---:R0:W-:Y:S04]  /*7bca0*/  STL.64 [R1+0x5de0], R24 ;  /* 0x005de01801007387 */ /* 0x0041e80000100a00 */
[----:B0-----:R-:W2:Y:S04]  /*7bcb0*/  LDL R24, [R1+0x130] ;  /* 0x0001300001187983 */ /* 0x001ea80000100800 */
[----:B------:R-:W2:Y:S04]  /*7bcc0*/  LDL R25, [R1+0x134] ;  /* 0x0001340001197983 */ /* 0x000ea80000100800 */
[----:B------:R0:W-:Y:S04]  /*7bcd0*/  STL.64 [R1+0x5db0], R16 ;  /* 0x005db01001007387 */ /* 0x0001e80000100a00 */
[----:B0-----:R-:W2:Y:S04]  /*7bce0*/  LDL R16, [R1+0x100] ;  /* 0x0001000001107983 */ /* 0x001ea80000100800 */
[----:B------:R-:W2:Y:S04]  /*7bcf0*/  LDL R17, [R1+0x104] ;  /* 0x0001040001117983 */ /* 0x000ea80000100800 */
[----:B--2---:R0:W-:Y:S04]  /*7bd00*/  STL.64 [R1+0x5dc8], R16 ;  /* 0x005dc81001007387 */ /* 0x0041e80000100a00 */
[----:B0-----:R-:W2:Y:S01]  /*7bd10*/  LDL R16, [R1+0x110] ;  /* 0x0001100001107983 */ /* 0x001ea20000100800 */
[----:B---3--:R-:W-:-:S05]  /*7bd20*/  IMAD.MOV.U32 R17, RZ, RZ, R29 ;  /* 0x000000ffff117224 */ /* 0x008fca00078e001d */
[----:B--2---:R0:W-:Y:S04]  /*7bd30*/  STL.64 [R1+0x5de8], R16 ;  /* 0x005de81001007387 */ /* 0x0041e80000100a00 */
[----:B0-----:R-:W2:Y:S04]  /*7bd40*/  LDL.LU.64 R16, [R1+0x530] ;  /* 0x0005300001107983 */ /* 0x001ea80000300a00 */
[----:B------:R-:W2:Y:S04]  /*7bd50*/  LDL.LU.64 R18, [R1+0x538] ;  /* 0x0005380001127983 */ /* 0x000ea80000300a00 */
[----:B------:R-:W3:Y:S04]  /*7bd60*/  LDL.LU.64 R20, [R1+0x900] ;  /* 0x0009000001147983 */ /* 0x000ee80000300a00 */
[----:B------:R-:W3:Y:S04]  /*7bd70*/  LDL.LU.64 R22, [R1+0x908] ;  /* 0x0009080001167983 */ /* 0x000ee80000300a00 */
[----:B------:R-:W2:Y:S04]  /*7bd80*/  LDL.LU.64 R4, [R1+0x8a0] ;  /* 0x0008a00001047983 */ /* 0x000ea80000300a00 */
[----:B------:R-:W2:Y:S04]  /*7bd90*/  LDL.LU.64 R6, [R1+0x8a8] ;  /* 0x0008a80001067983 */ /* 0x000ea80000300a00 */
[----:B--2---:R-:W-:Y:S04]  /*7bda0*/  STL.64 [R1+0x5da8], R6 ;  /* 0x005da80601007387 */ /* 0x004fe80000100a00 */
[----:B------:R0:W-:Y:S04]  /*7bdb0*/  STL.64 [R1+0x5da0], R4 ;  /* 0x005da00401007387 */ /* 0x0001e80000100a00 */
[----:B0-----:R-:W2:Y:S04]  /*7bdc0*/  LDL.LU.64 R4, [R1+0x8b0] ;  /* 0x0008b00001047983 */ /* 0x001ea80000300a00 */
        /* <DEDUP_REMOVED lines=9> */
[----:B----4-:R-:W-:Y:S04]  /*7be60*/  STL.64 [R1+0x5cd8], R14 ;  /* 0x005cd80e01007387 */ /* 0x010fe80000100a00 */
[----:B------:R0:W-:Y:S04]  /*7be70*/  STL.64 [R1+0x5cd0], R12 ;  /* 0x005cd00c01007387 */ /* 0x0001e80000100a00 */
[----:B0-----:R-:W4:Y:S01]  /*7be80*/  LDL.LU.64 R12, [R1+0xb0] ;  /* 0x0000b000010c7983 */ /* 0x001f220000300a00 */
[C---:B------:R-:W-:Y:S03]  /*7be90*/  HMMA.16816.F32.BF16 R24, R8.reuse, R24, R16 ;  /* 0x000000180818723c */ /* 0x040fe60000041810 */
[----:B----4-:R0:W-:Y:S04]  /*7bea0*/  STL.64 [R1+0x5d70], R12 ;  /* 0x005d700c01007387 */ /* 0x0101e80000100a00 */
[----:B0-----:R-:W4:Y:S04]  /*7beb0*/  LDL.LU.64 R12, [R1+0x870] ;  /* 0x00087000010c7983 */ /* 0x001f280000300a00 */
[----:B------:R-:W2:Y:S04]  /*7bec0*/  LDL.LU.64 R14, [R1+0x878] ;  /* 0x00087800010e7983 */ /* 0x000ea80000300a00 */
[----:B--2---:R-:W-:Y:S04]  /*7bed0*/  STL.64 [R1+0x5d88], R14 ;  /* 0x005d880e01007387 */ /* 0x004fe80000100a00 */
[----:B----4-:R0:W-:Y:S04]  /*7bee0*/  STL.64 [R1+0x5d80], R12 ;  /* 0x005d800c01007387 */ /* 0x0101e80000100a00 */
[----:B0-----:R-:W2:Y:S04]  /*7bef0*/  LDL.LU.64 R12, [R1+0x880] ;  /* 0x00088000010c7983 */ /* 0x001ea80000300a00 */
[----:B------:R-:W2:Y:S04]  /*7bf00*/  LDL.LU.64 R14, [R1+0x888] ;  /* 0x00088800010e7983 */ /* 0x000ea80000300a00 */
[----:B------:R-:W4:Y:S04]  /*7bf10*/  LDL.LU.64 R16, [R1+0x5de8] ;  /* 0x005de80001107983 */ /* 0x000f280000300a00 */
[----:B------:R0:W-:Y:S04]  /*7bf20*/  STL.64 [R1+0x530], R24 ;  /* 0x0005301801007387 */ /* 0x0001e80000100a00 */
[----:B------:R3:W-:Y:S04]  /*7bf30*/  STL.64 [R1+0x538], R26 ;  /* 0x0005381a01007387 */ /* 0x0007e80000100a00 */
[----:B0-----:R-:W3:Y:S01]  /*7bf40*/  LDL.LU.64 R24, [R1+0x5de0] ;  /* 0x005de00001187983 */ /* 0x001ee20000300a00 */
[C---:B----4-:R-:W-:Y:S08]  /*7bf50*/  HMMA.16816.F32.BF16 R16, R8.reuse, R16, R4 ;  /* 0x000000100810723c */ /* 0x050ff00000041804 */
[----:B---3--:R-:W-:Y:S01]  /*7bf60*/  HMMA.16816.F32.BF16 R24, R8, R24, R20 ;  /* 0x000000180818723c */ /* 0x008fe20000041814 */
[----:B------:R-:W3:Y:S04]  /*7bf70*/  LDL.LU.64 R20, [R1+0x840] ;  /* 0x0008400001147983 */ /* 0x000ee80000300a00 */
[----:B------:R-:W3:-:S14]  /*7bf80*/  LDL.LU.64 R22, [R1+0x848] ;  /* 0x0008480001167983 */ /* 0x000edc0000300a00 */
[----:B------:R0:W-:Y:S04]  /*7bf90*/  STL.64 [R1+0x520], R24 ;  /* 0x0005201801007387 */ /* 0x0001e80000100a00 */
[----:B------:R-:W-:Y:S04]  /*7bfa0*/  STL.64 [R1+0x528], R26 ;  /* 0x0005281a01007387 */ /* 0x000fe80000100a00 */
[----:B0-----:R-:W4:Y:S04]  /*7bfb0*/  LDL.LU.64 R24, [R1+0x70] ;  /* 0x0000700001187983 */ /* 0x001f280000300a00 */
[----:B------:R-:W2:Y:S04]  /*7bfc0*/  LDL.LU.64 R6, [R1+0x5dd8] ;  /* 0x005dd80001067983 */ /* 0x000ea80000300a00 */
[----:B------:R-:W2:Y:S04]  /*7bfd0*/  LDL.LU.64 R4, [R1+0x5dd0] ;  /* 0x005dd00001047983 */ /* 0x000ea80000300a00 */
[----:B------:R0:W-:Y:S04]  /*7bfe0*/  STL.64 [R1+0x510], R16 ;  /* 0x0005101001007387 */ /* 0x0001e80000100a00 */
[----:B------:R2:W-:Y:S04]  /*7bff0*/  STL.64 [R1+0x518], R18 ;  /* 0x0005181201007387 */ /* 0x0005e80000100a00 */
[----:B0-----:R-:W2:Y:S02]  /*7c000*/  LDL.LU.64 R16, [R1+0x5dc8] ;  /* 0x005dc80001107983 */ /* 0x001ea40000300a00 */
[----:B--2---:R-:W-:Y:S02]  /*7c010*/  HMMA.16816.F32.BF16 R16, R8, R16, R4 ;  /* 0x000000100810723c */ /* 0x004fe40000041804 */
[----:B------:R-:W2:Y:S04]  /*7c020*/  LDL.LU.64 R6, [R1+0x5dc0] ;  /* 0x005dc00001067983 */ /* 0x000ea80000300a00 */
[----:B------:R-:W2:-:S13]  /*7c030*/  LDL.LU.64 R4, [R1+0x5db8] ;  /* 0x005db80001047983 */ /* 0x000e9a0000300a00 */
        /* <DEDUP_REMOVED lines=10> */
[----:B------:R-:W2:-:S15]  /*7c0e0*/  LDL.LU.64 R4, [R1+0x5d90] ;  /* 0x005d900001047983 */ /* 0x000e9e0000300a00 */
[----:B------:R-:W-:Y:S02]  /*7c0f0*/  NOP ;  /* 0x0000000000007918 */ /* 0x000fe40000000000 */
[----:B------:R0:W-:Y:S04]  /*7c100*/  STL.64 [R1+0x4e0], R16 ;  /* 0x0004e01001007387 */ /* 0x0001e80000100a00 */
[----:B------:R1:W-:Y:S04]  /*7c110*/  STL.64 [R1+0x4e8], R18 ;  /* 0x0004e81201007387 */ /* 0x0003e80000100a00 */
[----:B0-----:R-:W3:Y:S04]  /*7c120*/  LDL.LU.64 R16, [R1+0x820] ;  /* 0x0008200001107983 */ /* 0x001ee80000300a00 */
[----:B-1----:R-:W3:Y:S01]  /*7c130*/  LDL.LU.64 R18, [R1+0x828] ;  /* 0x0008280001127983 */ /* 0x002ee20000300a00 */
[----:B--2---:R-:W-:Y:S03]  /*7c140*/  HMMA.16816.F32.BF16 R4, R8, R4, R12 ;  /* 0x000000040804723c */ /* 0x004fe6000004180c */
[----:B------:R-:W2:Y:S04]  /*7c150*/  LDL.LU.64 R14, [R1+0x5d88] ;  /* 0x005d8800010e7983 */ /* 0x000ea80000300a00 */
[----:B------:R-:W2:-:S12]  /*7c160*/  LDL.LU.64 R12, [R1+0x5d80] ;  /* 0x005d8000010c7983 */ /* 0x000e980000300a00 */
[----:B------:R0:W-:Y:S04]  /*7c170*/  STL.64 [R1+0x4d0], R4 ;  /* 0x0004d00401007387 */ /* 0x0001e80000100a00 */
[----:B------:R2:W-:Y:S04]  /*7c180*/  STL.64 [R1+0x4d8], R6 ;  /* 0x0004d80601007387 */ /* 0x0005e80000100a00 */
[----:B0-----:R-:W2:Y:S02]  /*7c190*/  LDL.LU.64 R4, [R1+0x5d78] ;  /* 0x005d780001047983 */ /* 0x001ea40000300a00 */
[----:B--2---:R-:W-:Y:S02]  /*7c1a0*/  HMMA.16816.F32.BF16 R4, R8, R4, R12 ;  /* 0x000000040804723c */ /* 0x004fe4000004180c */
[----:B------:R-:W2:-:S15]  /*7c1b0*/  LDL.LU.64 R12, [R1+0x5d70] ;  /* 0x005d7000010c7983 */ /* 0x000e9e0000300a00 */
[----:B------:R-:W-:Y:S02]  /*7c1c0*/  NOP ;  /* 0x0000000000007918 */ /* 0x000fe40000000000 */
[----:B------:R-:W-:Y:S04]  /*7c1d0*/  STL.64 [R1+0x4c0], R4 ;  /* 0x0004c00401007387 */ /* 0x000fe80000100a00 */
[----:B------:R0:W-:Y:S04]  /*7c1e0*/  STL.64 [R1+0x4c8], R6 ;  /* 0x0004c80601007387 */ /* 0x0001e80000100a00 */
[----:B0-----:R-:W2:Y:S04]  /*7c1f0*/  LDL.LU.64 R6, [R1+0x5d68] ;  /* 0x005d680001067983 */ /* 0x001ea80000300a00 */
[----:B------:R-:W2:Y:S02]  /*7c200*/  LDL.LU.64 R4, [R1+0x5d60] ;  /* 0x005d600001047983 */ /* 0x000ea40000300a00 */
[----:B--2---:R-:W-:-:S15]  /*7c210*/  HMMA.16816.F32.BF16 R4, R8, R12, R4 ;  /* 0x0000000c0804723c */ /* 0x004fde0000041804 */
[----:B------:R-:W-:-:S04]  /*7c220*/  NOP ;  /* 0x0000000000007918 */ /* 0x000fc80000000000 */
[----:B------:R0:W-:Y:S04]  /*7c230*/  STL.64 [R1+0x4b0], R4 ;  /* 0x0004b00401007387 */ /* 0x0001e80000100a00 */
[----:B------:R-:W-:Y:S04]  /*7c240*/  STL.64 [R1+0x4b8], R6 ;  /* 0x0004b80601007387 */ /* 0x000fe80000100a00 */
[----:B0-----:R-:W3:Y:S01]  /*7c250*/  LDL.LU.64 R4, [R1+0x5d58] ;  /* 0x005d580001047983 */ /* 0x001ee20000300a00 */
[----:B------:R-:W-:Y:S02]  /*7c260*/  IMAD.MOV.U32 R29, RZ, RZ, R12 ;  /* 0x000000ffff1d7224 */ /* 0x000fe400078e000c */
[----:B------:R-:W-:-:S02]  /*7c270*/  IMAD.MOV.U32 R28, RZ, RZ, R13 ;  /* 0x000000ffff1c7224 */ /* 0x000fc400078e000d */
[----:B------:R-:W2:Y:S04]  /*7c280*/  LDL.LU.64 R12, [R1+0x810] ;  /* 0x00081000010c7983 */ /* 0x000ea80000300a00 */
[----:B------:R-:W2:Y:S04]  /*7c290*/  LDL.LU.64 R14, [R1+0x818] ;  /* 0x00081800010e7983 */ /* 0x000ea80000300a00 */
[----:B------:R-:W-:Y:S04]  /*7c2a0*/  STL [R1+0x5bc4], R29 ;  /* 0x005bc41d01007387 */ /* 0x000fe80000100800 */
[----:B------:R-:W-:Y:S01]  /*7c2b0*/  STL [R1+0x5bc0], R28 ;  /* 0x005bc01c01007387 */ /* 0x000fe20000100800 */
[----:B---3--:R-:W-:-:S15]  /*7c2c0*/  HMMA.16816.F32.BF16 R20, R8, R4, R20 ;  /* 0x000000040814723c */ /* 0x008fde0000041814 */
[----:B------:R-:W-:-:S04]  /*7c2d0*/  NOP ;  /* 0x0000000000007918 */ /* 0x000fc80000000000 */
[----:B------:R0:W-:Y:S04]  /*7c2e0*/  STL.64 [R1+0x4a0], R20 ;  /* 0x0004a01401007387 */ /* 0x0001e80000100a00 */
[----:B------:R-:W-:Y:S04]  /*7c2f0*/  STL.64 [R1+0x4a8], R22 ;  /* 0x0004a81601007387 */ /* 0x000fe80000100a00 */
[----:B0-----:R-:W3:Y:S01]  /*7c300*/  LDL.LU.64 R20, [R1+0x5d50] ;  /* 0x005d500001147983 */ /* 0x001ee20000300a00 */
[----:B------:R-:W-:Y:S02]  /*7c310*/  IMAD.MOV.U32 R2, RZ, RZ, R4 ;  /* 0x000000ffff027224 */ /* 0x000fe400078e0004 */
[----:B------:R-:W-:-:S02]  /*7c320*/  IMAD.MOV.U32 R3, RZ, RZ, R5 ;  /* 0x000000ffff037224 */ /* 0x000fc400078e0005 */
[----:B------:R-:W4:Y:S04]  /*7c330*/  LDL.LU.64 R4, [R1+0x7e0] ;  /* 0x0007e00001047983 */ /* 0x000f280000300a00 */
[----:B------:R-:W4:Y:S04]  /*7c340*/  LDL.LU.64 R6, [R1+0x7e8] ;  /* 0x0007e80001067983 */ /* 0x000f280000300a00 */
[----:B------:R-:W-:Y:S04]  /*7c350*/  STL [R1+0x5bcc], R2 ;  /* 0x005bcc0201007387 */ /* 0x000fe80000100800 */
[----:B------:R-:W-:Y:S01]  /*7c360*/  STL [R1+0x5bc8], R3 ;  /* 0x005bc80301007387 */ /* 0x000fe20000100800 */
[----:B---3--:R-:W-:Y:S01]  /*7c370*/  HMMA.16816.F32.BF16 R16, R8, R20, R16 ;  /* 0x000000140810723c */ /* 0x008fe20000041810 */
[----:B------:R-:W-:-:S15]  /*7c380*/  IMAD.MOV.U32 R28, RZ, RZ, R20 ;  /* 0x000000ffff1c7224 */ /* 0x000fde00078e0014 */
[----:B------:R-:W-:-:S03]  /*7c390*/  NOP ;  /* 0x0000000000007918 */ /* 0x000fc60000000000 */
[----:B------:R0:W-:Y:S04]  /*7c3a0*/  STL.64 [R1+0x490], R16 ;  /* 0x0004901001007387 */ /* 0x0001e80000100a00 */
[----:B------:R-:W-:Y:S04]  /*7c3b0*/  STL.64 [R1+0x498], R18 ;  /* 0x0004981201007387 */ /* 0x000fe80000100a00 */
[----:B0-----:R-:W2:Y:S01]  /*7c3c0*/  LDL.LU.64 R16, [R1+0x5d48] ;  /* 0x005d480001107983 */ /* 0x001ea20000300a00 */
[----:B------:R-:W-:-:S03]  /*7c3d0*/  IMAD.MOV.U32 R0, RZ, RZ, R21 ;  /* 0x000000ffff007224 */ /* 0x000fc600078e0015 */
[----:B------:R-:W3:Y:S01]  /*7c3e0*/  LDL.LU.64 R20, [R1+0x40] ;  /* 0x0000400001147983 */ /* 0x000ee20000300a00 */
[C---:B--2---:R-:W-:Y:S03]  /*7c3f0*/  HMMA.16816.F32.BF16 R12, R8.reuse, R16, R12 ;  /* 0x00000010080c723c */ /* 0x044fe6000004180c */
[----:B---3--:R-:W-:Y:S04]  /*7c400*/  STL.64 [R1+0x5d38], R20 ;  /* 0x005d381401007387 */ /* 0x008fe80000100a00 */
[----:B------:R-:W-:Y:S04]  /*7c410*/  STL [R1+0x5bd4], R28 ;  /* 0x005bd41c01007387 */ /* 0x000fe80000100800 */
[----:B------:R-:W-:Y:S08]  /*7c420*/  STL [R1+0x5bd0], R0 ;  /* 0x005bd00001007387 */ /* 0x000ff00000100800 */
[----:B------:R0:W-:Y:S04]  /*7c430*/  STL.64 [R1+0x480], R12 ;  /* 0x0004800c01007387 */ /* 0x0001e80000100a00 */
[----:B------:R-:W-:Y:S04]  /*7c440*/  STL.64 [R1+0x488], R14 ;  /* 0x0004880e01007387 */ /* 0x000fe80000100a00 */
[----:B0-----:R-:W2:Y:S01]  /*7c450*/  LDL.LU.64 R12, [R1+0x30] ;  /* 0x00003000010c7983 */ /* 0x001ea20000300a00 */
[----:B----4-:R-:W-:Y:S01]  /*7c460*/  HMMA.16816.F32.BF16 R4, R8, R24, R4 ;  /* 0x000000180804723c */ /* 0x010fe20000041804 */
[----:B------:R-:W-:-:S02]  /*7c470*/  IMAD.MOV.U32 R3, RZ, RZ, R16 ;  /* 0x000000ffff037224 */ /* 0x000fc400078e0010 */
[----:B------:R-:W-:Y:S01]  /*7c480*/  IMAD.MOV.U32 R29, RZ, RZ, R17 ;  /* 0x000000ffff1d7224 */ /* 0x000fe200078e0011 */
[----:B--2---:R0:W-:Y:S04]  /*7c490*/  STL.64 [R1+0x5d40], R12 ;  /* 0x005d400c01007387 */ /* 0x0041e80000100a00 */
[----:B------:R-:W-:Y:S04]  /*7c4a0*/  STL [R1+0x5bdc], R3 ;  /* 0x005bdc0301007387 */ /* 0x000fe80000100800 */
[----:B------:R-:W-:Y:S07]  /*7c4b0*/  STL [R1+0x5bd8], R29 ;  /* 0x005bd81d01007387 */ /* 0x000fee0000100800 */
[----:B------:R1:W-:Y:S04]  /*7c4c0*/  STL.64 [R1+0x470], R4 ;  /* 0x0004700401007387 */ /* 0x0003e80000100a00 */
[----:B------:R2:W-:Y:S04]  /*7c4d0*/  STL.64 [R1+0x478], R6 ;  /* 0x0004780601007387 */ /* 0x0005e80000100a00 */
[----:B0-----:R-:W3:Y:S04]  /*7c4e0*/  LDL.LU.64 R12, [R1+0x7d0] ;  /* 0x0007d000010c7983 */ /* 0x001ee80000300a00 */
[----:B------:R-:W3:Y:S04]  /*7c4f0*/  LDL.LU.64 R14, [R1+0x7d8] ;  /* 0x0007d800010e7983 */ /* 0x000ee80000300a00 */
[----:B------:R-:W4:Y:S04]  /*7c500*/  LDL.LU.64 R20, [R1+0x7c0] ;  /* 0x0007c00001147983 */ /* 0x000f280000300a00 */
[----:B------:R-:W4:Y:S04]  /*7c510*/  LDL.LU.64 R22, [R1+0x7c8] ;  /* 0x0007c80001167983 */ /* 0x000f280000300a00 */
[----:B-1----:R-:W3:Y:S04]  /*7c520*/  LDL.LU.64 R4, [R1+0x7b0] ;  /* 0x0007b00001047983 */ /* 0x002ee80000300a00 */
[----:B--2---:R-:W2:Y:S04]  /*7c530*/  LDL.LU.64 R6, [R1+0x7b8] ;  /* 0x0007b80001067983 */ /* 0x004ea80000300a00 */
[----:B------:R-:W2:Y:S04]  /*7c540*/  LDL.LU.64 R16, [R1+0x10] ;  /* 0x0000100001107983 */ /* 0x000ea80000300a00 */
[----:B--2---:R0:W-:Y:S04]  /*7c550*/  STL.64 [R1+0x5d20], R16 ;  /* 0x005d201001007387 */ /* 0x0041e80000100a00 */
[----:B0-----:R-:W2:Y:S01]  /*7c560*/  LDL.LU.64 R16, [R1+0x20] ;  /* 0x0000200001107983 */ /* 0x001ea20000300a00 */
[----:B------:R-:W-:-:S02]  /*7c570*/  IMAD.MOV.U32 R0, RZ, RZ, R24 ;  /* 0x000000ffff007224 */ /* 0x000fc400078e0018 */
[----:B------:R-:W-:Y:S01]  /*7c580*/  IMAD.MOV.U32 R2, RZ, RZ, R25 ;  /* 0x000000ffff027224 */ /* 0x000fe200078e0019 */
[----:B--2---:R0:W-:Y:S04]  /*7c590*/  STL.64 [R1+0x5d30], R16 ;  /* 0x005d301001007387 */ /* 0x0041e80000100a00 */
[----:B0-----:R-:W3:Y:S04]  /*7c5a0*/  LDL.LU.64 R16, [R1+0x60] ;  /* 0x0000600001107983 */ /* 0x001ee80000300a00 */
[----:B------:R-:W2:Y:S04]  /*7c5b0*/  LDL.LU.64 R24, [R1] ;  /* 0x0000000001187983 */ /* 0x000ea80000300a00 */
[----:B--2---:R0:W-:Y:S04]  /*7c5c0*/  STL.64 [R1+0x5d28], R24 ;  /* 0x005d281801007387 */ /* 0x0041e80000100a00 */
[----:B0-----:R-:W4:Y:S01]  /*7c5d0*/  LDL.LU.64 R24, [R1+0x50] ;  /* 0x0000500001187983 */ /* 0x001f220000300a00 */
[----:B---3--:R-:W-:Y:S01]  /*7c5e0*/  HMMA.16816.F32.BF16 R12, R8, R16, R12 ;  /* 0x00000010080c723c */ /* 0x008fe2000004180c */
[----:B------:R-:W-:-:S02]  /*7c5f0*/  IMAD.MOV.U32 R28, RZ, RZ, R17 ;  /* 0x000000ffff1c7224 */ /* 0x000fc400078e0011 */
[----:B------:R-:W-:Y:S01]  /*7c600*/  STL [R1+0x5bf0], R0 ;  /* 0x005bf00001007387 */ /* 0x000fe20000100800 */
[----:B------:R-:W-:-:S03]  /*7c610*/  IMAD.MOV.U32 R29, RZ, RZ, R16 ;  /* 0x000000ffff1d7224 */ /* 0x000fc600078e0010 */
[----:B------:R-:W-:-:S12]  /*7c620*/  STL [R1+0x5be0], R2 ;  /* 0x005be00201007387 */ /* 0x000fd80000100800 */
[----:B------:R0:W-:Y:S04]  /*7c630*/  STL.64 [R1+0x460], R12 ;  /* 0x0004600c01007387 */ /* 0x0001e80000100a00 */
[----:B------:R-:W-:Y:S04]  /*7c640*/  STL.64 [R1+0x468], R14 ;  /* 0x0004680e01007387 */ /* 0x000fe80000100a00 */
[----:B0-----:R-:W2:Y:S04]  /*7c650*/  LDL.LU.64 R12, [R1+0x5d40] ;  /* 0x005d4000010c7983 */ /* 0x001ea80000300a00 */
[----:B------:R-:W2:Y:S04]  /*7c660*/  LDL.LU.64 R16, [R1+0x780] ;  /* 0x0007800001107983 */ /* 0x000ea80000300a00 */
[----:B------:R-:W2:Y:S04]  /*7c670*/  LDL.LU.64 R18, [R1+0x788] ;  /* 0x0007880001127983 */ /* 0x000ea80000300a00 */
[----:B------:R-:W-:Y:S04]  /*7c680*/  STL [R1+0x5c38], R28 ;  /* 0x005c381c01007387 */ /* 0x000fe80000100800 */
[----:B------:R-:W-:Y:S01]  /*7c690*/  STL [R1+0x5bf4], R29 ;  /* 0x005bf41d01007387 */ /* 0x000fe20000100800 */
[----:B----4-:R-:W-:-:S15]  /*7c6a0*/  HMMA.16816.F32.BF16 R20, R8, R24, R20 ;  /* 0x000000180814723c */ /* 0x010fde0000041814 */
[----:B------:R-:W-:-:S04]  /*7c6b0*/  NOP ;  /* 0x0000000000007918 */ /* 0x000fc80000000000 */
[----:B------:R0:W-:Y:S04]  /*7c6c0*/  STL.64 [R1+0x450], R20 ;  /* 0x0004501401007387 */ /* 0x0001e80000100a00 */
[----:B------:R-:W-:Y:S04]  /*7c6d0*/  STL.64 [R1+0x458], R22 ;  /* 0x0004581601007387 */ /* 0x000fe80000100a00 */
[----:B0-----:R-:W3:Y:S01]  /*7c6e0*/  LDL.LU.64 R20, [R1+0x5d38] ;  /* 0x005d380001147983 */ /* 0x001ee20000300a00 */
[----:B------:R-:W-:Y:S02]  /*7c6f0*/  IMAD.MOV.U32 R3, RZ, RZ, R25 ;  /* 0x000000ffff037224 */ /* 0x000fe400078e0019 */
[----:B------:R-:W-:-:S02]  /*7c700*/  IMAD.MOV.U32 R2, RZ, RZ, R24 ;  /* 0x000000ffff027224 */ /* 0x000fc400078e0018 */
[----:B------:R-:W4:Y:S01]  /*7c710*/  LDL.LU.64 R24, [R1+0x770] ;  /* 0x0007700001187983 */ /* 0x000f220000300a00 */
[C---:B--2---:R-:W-:Y:S03]  /*7c720*/  HMMA.16816.F32.BF16 R16, R8.reuse, R12, R16 ;  /* 0x0000000c0810723c */ /* 0x044fe60000041810 */
[----:B------:R-:W4:Y:S04]  /*7c730*/  LDL.LU.64 R26, [R1+0x778] ;  /* 0x00077800011a7983 */ /* 0x000f280000300a00 */
[----:B------:R-:W-:Y:S04]  /*7c740*/  STL [R1+0x5c68], R3 ;  /* 0x005c680301007387 */ /* 0x000fe80000100800 */
[----:B------:R-:W-:Y:S01]  /*7c750*/  STL [R1+0x5c3c], R2 ;  /* 0x005c3c0201007387 */ /* 0x000fe20000100800 */
[----:B---3--:R-:W-:Y:S01]  /*7c760*/  HMMA.16816.F32.BF16 R4, R8, R20, R4 ;  /* 0x000000140804723c */ /* 0x008fe20000041804 */
[----:B------:R-:W-:-:S02]  /*7c770*/  IMAD.MOV.U32 R0, RZ, RZ, R21 ;  /* 0x000000ffff007224 */ /* 0x000fc400078e0015 */
[----:B------:R-:W-:-:S15]  /*7c780*/  IMAD.MOV.U32 R29, RZ, RZ, R20 ;  /* 0x000000ffff1d7224 */ /* 0x000fde00078e0014 */
[----:B------:R-:W-:Y:S01]  /*7c790*/  NOP ;  /* 0x0000000000007918 */ /* 0x000fe20000000000 */
[----:B------:R0:W-:Y:S04]  /*7c7a0*/  STL.64 [R1+0x440], R4 ;  /* 0x0004400401007387 */ /* 0x0001e80000100a00 */
[----:B------:R1:W-:Y:S04]  /*7c7b0*/  STL.64 [R1+0x448], R6 ;  /* 0x0004480601007387 */ /* 0x0003e80000100a00 */
[----:B0-----:R-:W2:Y:S04]  /*7c7c0*/  LDL.LU.64 R4, [R1+0x760] ;  /* 0x0007600001047983 */ /* 0x001ea80000300a00 */
[----:B-1----:R-:W2:Y:S04]  /*7c7d0*/  LDL.LU.64 R6, [R1+0x768] ;  /* 0x0007680001067983 */ /* 0x002ea80000300a00 */
[----:B------:R-:W3:Y:S04]  /*7c7e0*/  LDL.LU.64 R20, [R1+0x750] ;  /* 0x0007500001147983 */ /* 0x000ee80000300a00 */
[----:B------:R-:W3:Y:S04]  /*7c7f0*/  LDL.LU.64 R22, [R1+0x758] ;  /* 0x0007580001167983 */ /* 0x000ee80000300a00 */
[----:B------:R-:W-:Y:S04]  /*7c800*/  STL [R1+0x5c70], R0 ;  /* 0x005c700001007387 */ /* 0x000fe80000100800 */
[----:B------:R-:W-:Y:S04]  /*7c810*/  STL [R1+0x5c6c], R29 ;  /* 0x005c6c1d01007387 */ /* 0x000fe80000100800 */
[----:B------:R0:W-:Y:S04]  /*7c820*/  STL.64 [R1+0x430], R16 ;  /* 0x0004301001007387 */ /* 0x0001e80000100a00 */
[----:B------:R-:W-:Y:S04]  /*7c830*/  STL.64 [R1+0x438], R18 ;  /* 0x0004381201007387 */ /* 0x000fe80000100a00 */
[----:B0-----:R-:W4:Y:S01]  /*7c840*/  LDL.LU.64 R16, [R1+0x5d30] ;  /* 0x005d300001107983 */ /* 0x001f220000300a00 */
[----:B------:R-:W-:-:S02]  /*7c850*/  IMAD.MOV.U32 R28, RZ, RZ, R13 ;  /* 0x000000ffff1c7224 */ /* 0x000fc400078e000d */
[----:B------:R-:W-:Y:S02]  /*7c860*/  IMAD.MOV.U32 R2, RZ, RZ, R12 ;  /* 0x000000ffff027224 */ /* 0x000fe400078e000c */
[----:B------:R-:W2:Y:S04]  /*7c870*/  LDL.LU.64 R12, [R1+0x720] ;  /* 0x00072000010c7983 */ /* 0x000ea80000300a00 */
[----:B------:R-:W2:Y:S04]  /*7c880*/  LDL.LU.64 R14, [R1+0x728] ;  /* 0x00072800010e7983 */ /* 0x000ea80000300a00 */
[----:B------:R-:W-:Y:S04]  /*7c890*/  STL [R1+0x5c78], R28 ;  /* 0x005c781c01007387 */ /* 0x000fe80000100800 */
[----:B------:R-:W-:Y:S01]  /*7c8a0*/  STL [R1+0x5c74], R2 ;  /* 0x005c740201007387 */ /* 0x000fe20000100800 */
[----:B----4-:R-:W-:Y:S01]  /*7c8b0*/  HMMA.16816.F32.BF16 R24, R8, R16, R24 ;  /* 0x000000100818723c */ /* 0x010fe20000041818 */
[----:B------:R-:W-:-:S02]  /*7c8c0*/  IMAD.MOV.U32 R29, RZ, RZ, R16 ;  /* 0x000000ffff1d7224 */ /* 0x000fc400078e0010 */
[----:B------:R-:W-:-:S15]  /*7c8d0*/  IMAD.MOV.U32 R3, RZ, RZ, R17 ;  /* 0x000000ffff037224 */ /* 0x000fde00078e0011 */
[----:B------:R-:W-:Y:S01]  /*7c8e0*/  NOP ;  /* 0x0000000000007918 */ /* 0x000fe20000000000 */
[----:B------:R0:W-:Y:S04]  /*7c8f0*/  STL.64 [R1+0x420], R24 ;  /* 0x0004201801007387 */ /* 0x0001e80000100a00 */
[----:B------:R-:W-:Y:S04]  /*7c900*/  STL.64 [R1+0x428], R26 ;  /* 0x0004281a01007387 */ /* 0x000fe80000100a00 */
[----:B0-----:R-:W3:Y:S04]  /*7c910*/  LDL.LU.64 R24, [R1+0x5d28] ;  /* 0x005d280001187983 */ /* 0x001ee80000300a00 */
[----:B------:R-:W2:Y:S04]  /*7c920*/  LDL.LU.64 R16, [R1+0x5d20] ;  /* 0x005d200001107983 */ /* 0x000ea80000300a00 */
[----:B------:R-:W-:Y:S01]  /*7c930*/  STL [R1+0x5c7c], R29 ;  /* 0x005c7c1d01007387 */ /* 0x000fe20000100800 */
[C---:B--2---:R-:W-:Y:S08]  /*7c940*/  HMMA.16816.F32.BF16 R4, R8.reuse, R16, R4 ;  /* 0x000000100804723c */ /* 0x044ff00000041804 */
[----:B---3--:R-:W-:Y:S01]  /*7c950*/  HMMA.16816.F32.BF16 R20, R8, R24, R20 ;  /* 0x000000180814723c */ /* 0x008fe20000041814 */
[----:B------:R-:W-:-:S02]  /*7c960*/  IMAD.MOV.U32 R2, RZ, RZ, R16 ;  /* 0x000000ffff027224 */ /* 0x000fc400078e0010 */
[----:B------:R-:W-:-:S08]  /*7c970*/  IMAD.MOV.U32 R0, RZ, RZ, R17 ;  /* 0x000000ffff007224 */ /* 0x000fd000078e0011 */
[----:B------:R-:W-:Y:S04]  /*7c980*/  STL.64 [R1+0x410], R4 ;  /* 0x0004100401007387 */ /* 0x000fe80000100a00 */
[----:B------:R0:W-:Y:S04]  /*7c990*/  STL.64 [R1+0x418], R6 ;  /* 0x0004180601007387 */ /* 0x0001e80000100a00 */
[----:B0-----:R-:W2:Y:S04]  /*7c9a0*/  LDL.LU.64 R6, [R1+0x5d18] ;  /* 0x005d180001067983 */ /* 0x001ea80000300a00 */
[----:B------:R-:W3:Y:S04]  /*7c9b0*/  LDL.LU.64 R4, [R1+0x5d10] ;  /* 0x005d100001047983 */ /* 0x000ee80000300a00 */
[----:B------:R-:W4:Y:S04]  /*7c9c0*/  LDL.LU.64 R16, [R1+0x710] ;  /* 0x0007100001107983 */ /* 0x000f280000300a00 */
[----:B------:R-:W4:Y:S04]  /*7c9d0*/  LDL.LU.64 R18, [R1+0x718] ;  /* 0x0007180001127983 */ /* 0x000f280000300a00 */
[----:B------:R-:W-:Y:S04]  /*7c9e0*/  STL.64 [R1+0x400], R20 ;  /* 0x0004001401007387 */ /* 0x000fe80000100a00 */
[----:B------:R0:W-:Y:S04]  /*7c9f0*/  STL.64 [R1+0x408], R22 ;  /* 0x0004081601007387 */ /* 0x0001e80000100a00 */
[----:B0-----:R-:W2:Y:S04]  /*7ca00*/  LDL.LU.64 R22, [R1+0x5d08] ;  /* 0x005d080001167983 */ /* 0x001ea80000300a00 */
[----:B------:R-:W4:Y:S04]  /*7ca10*/  LDL.LU.64 R20, [R1+0x5d00] ;  /* 0x005d000001147983 */ /* 0x000f280000300a00 */
[----:B------:R-:W2:Y:S01]  /*7ca20*/  LDL.LU.64 R26, [R1+0x5cf8] ;  /* 0x005cf800011a7983 */ /* 0x000ea20000300a00 */
[----:B------:R-:W-:-:S02]  /*7ca30*/  IMAD.MOV.U32 R29, RZ, RZ, R24 ;  /* 0x000000ffff1d7224 */ /* 0x000fc400078e0018 */
[----:B------:R-:W-:Y:S02]  /*7ca40*/  IMAD.MOV.U32 R28, RZ, RZ, R25 ;  /* 0x000000ffff1c7224 */ /* 0x000fe400078e0019 */
[----:B------:R-:W3:Y:S04]  /*7ca50*/  LDL.LU.64 R24, [R1+0x5cf0] ;  /* 0x005cf00001187983 */ /* 0x000ee80000300a00 */
[----:B--2---:R0:W-:Y:S04]  /*7ca60*/  STL.64 [R1+0x5aa0], R26 ;  /* 0x005aa01a01007387 */ /* 0x0041e80000100a00 */
[----:B0-----:R-:W2:Y:S01]  /*7ca70*/  LDL R27, [R1+0xda4] ;  /* 0x000da400011b7983 */ /* 0x001ea20000100800 */
[C---:B---3--:R-:W-:Y:S08]  /*7ca80*/  HMMA.16816.F32.BF16 R12, R8.reuse, R24, R12 ;  /* 0x00000018080c723c */ /* 0x048ff0000004180c */
[----:B----4-:R-:W-:Y:S11]  /*7ca90*/  HMMA.16816.F32.BF16 R16, R8, R20, R16 ;  /* 0x000000140810723c */ /* 0x010ff60000041810 */
[----:B------:R-:W-:Y:S04]  /*7caa0*/  STL.64 [R1+0x3f0], R12 ;  /* 0x0003f00c01007387 */ /* 0x000fe80000100a00 */
[----:B------:R-:W-:Y:S04]  /*7cab0*/  STL.64 [R1+0x3f8], R14 ;  /* 0x0003f80e01007387 */ /* 0x000fe80000100a00 */
[----:B------:R0:W-:Y:S02]  /*7cac0*/  STL.64 [R1+0x5a98], R24 ;  /* 0x005a981801007387 */ /* 0x0001e40000100a00 */
[----:B0-----:R-:W-:-:S02]  /*7cad0*/  IMAD.MOV.U32 R24, RZ, RZ, R7 ;  /* 0x000000ffff187224 */ /* 0x001fc400078e0007 */
[----:B------:R-:W-:Y:S02]  /*7cae0*/  IMAD.MOV.U32 R25, RZ, RZ, R6 ;  /* 0x000000ffff197224 */ /* 0x000fe400078e0006 */
[----:B------:R-:W-:Y:S02]  /*7caf0*/  IMAD.MOV.U32 R6, RZ, RZ, R18 ;  /* 0x000000ffff067224 */ /* 0x000fe400078e0012 */
[----:B------:R-:W-:Y:S01]  /*7cb00*/  IMAD.MOV.U32 R7, RZ, RZ, R19 ;  /* 0x000000ffff077224 */ /* 0x000fe200078e0013 */
[----:B--2---:R-:W-:Y:S04]  /*7cb10*/  STL [R1+0x5c80], R27 ;  /* 0x005c801b01007387 */ /* 0x004fe80000100800 */
[----:B------:R-:W2:Y:S04]  /*7cb20*/  LDL.LU.64 R12, [R1+0x6e0] ;  /* 0x0006e000010c7983 */ /* 0x000ea80000300a00 */
[----:B------:R-:W2:Y:S04]  /*7cb30*/  LDL.LU.64 R14, [R1+0x6e8] ;  /* 0x0006e800010e7983 */ /* 0x000ea80000300a00 */
[----:B------:R0:W-:Y:S04]  /*7cb40*/  STL.64 [R1+0x5c90], R24 ;  /* 0x005c901801007387 */ /* 0x0001e80000100a00 */
[----:B0-----:R-:W3:Y:S04]  /*7cb50*/  LDL.LU.64 R24, [R1+0x700] ;  /* 0x0007000001187983 */ /* 0x001ee80000300a00 */
[----:B------:R-:W3:Y:S04]  /*7cb60*/  LDL.LU.64 R26, [R1+0x708] ;  /* 0x00070800011a7983 */ /* 0x000ee80000300a00 */
[----:B------:R0:W-:Y:S04]  /*7cb70*/  STL.64 [R1+0x3e0], R16 ;  /* 0x0003e01001007387 */ /* 0x0001e80000100a00 */
[----:B------:R-:W4:Y:S04]  /*7cb80*/  LDL.LU.64 R18, [R1+0x5ce8] ;  /* 0x005ce80001127983 */ /* 0x000f280000300a00 */
[----:B0-----:R-:W3:Y:S04]  /*7cb90*/  LDL.LU.64 R16, [R1+0x5ce0] ;  /* 0x005ce00001107983 */ /* 0x001ee80000300a00 */
[----:B------:R0:W-:Y:S01]  /*7cba0*/  STL.64 [R1+0x5cc0], R20 ;  /* 0x005cc01401007387 */ /* 0x0001e20000100a00 */
[----:B---3--:R-:W-:-:S15]  /*7cbb0*/  HMMA.16816.F32.BF16 R24, R8, R16, R24 ;  /* 0x000000100818723c */ /* 0x008fde0000041818 */
[----:B------:R-:W-:-:S04]  /*7cbc0*/  NOP ;  /* 0x0000000000007918 */ /* 0x000fc80000000000 */
[----:B------:R1:W-:Y:S04]  /*7cbd0*/  STL.64 [R1+0x3d0], R24 ;  /* 0x0003d01801007387 */ /* 0x0003e80000100a00 */
[----:B------:R-:W-:Y:S04]  /*7cbe0*/  STL.64 [R1+0x3d8], R26 ;  /* 0x0003d81a01007387 */ /* 0x000fe80000100a00 */
[----:B0-----:R-:W3:Y:S01]  /*7cbf0*/  LDL.LU.64 R20, [R1+0x930] ;  /* 0x0009300001147983 */ /* 0x001ee20000300a00 */
[----:B-1----:R-:W-:Y:S02]  /*7cc00*/  IMAD.MOV.U32 R24, RZ, RZ, R23 ;  /* 0x000000ffff187224 */ /* 0x002fe400078e0017 */
[----:B------:R-:W-:-:S02]  /*7cc10*/  IMAD.MOV.U32 R25, RZ, RZ, R22 ;  /* 0x000000ffff197224 */ /* 0x000fc400078e0016 */
[----:B------:R-:W3:Y:S04]  /*7cc20*/  LDL.LU.64 R22, [R1+0x938] ;  /* 0x0009380001167983 */ /* 0x000ee80000300a00 */
[----:B------:R0:W-:Y:S01]  /*7cc30*/  STL.64 [R1+0x5ca8], R24 ;  /* 0x005ca81801007387 */ /* 0x0001e20000100a00 */
[----:B--2---:R-:W-:Y:S03]  /*7cc40*/  HMMA.16816.F32.BF16 R8, R8, R4, R12 ;  /* 0x000000040808723c */ /* 0x004fe6000004180c */
[----:B0-----:R-:W2:Y:S04]  /*7cc50*/  LDL.LU R24, [R1+0x1a0] ;  /* 0x0001a00001187983 */ /* 0x001ea80000300800 */
[----:B------:R-:W2:Y:S04]  /*7cc60*/  LDL.LU R25, [R1+0x1a4] ;  /* 0x0001a40001197983 */ /* 0x000ea80000300800 */
[----:B----4-:R-:W-:Y:S04]  /*7cc70*/  STL.64 [R1+0x5a80], R18 ;  /* 0x005a801201007387 */ /* 0x010fe80000100a00 */
[----:B------:R0:W-:Y:S04]  /*7cc80*/  STL.64 [R1+0x5a78], R16 ;  /* 0x005a781001007387 */ /* 0x0001e80000100a00 */
[----:B0-----:R-:W4:Y:S04]  /*7cc90*/  LDL.LU R16, [R1+0x190] ;  /* 0x0001900001107983 */ /* 0x001f280000300800 */
[----:B------:R-:W4:Y:S04]  /*7cca0*/  LDL.LU R17, [R1+0x194] ;  /* 0x0001940001117983 */ /* 0x000f280000300800 */
[----:B------:R-:W2:Y:S04]  /*7ccb0*/  LDL.LU.64 R14, [R1+0x5cd8] ;  /* 0x005cd800010e7983 */ /* 0x000ea80000300a00 */
[----:B------:R-:W3:Y:S04]  /*7ccc0*/  LDL.LU.64 R12, [R1+0x5cd0] ;  /* 0x005cd000010c7983 */ /* 0x000ee80000300a00 */
[----:B------:R2:W-:Y:S04]  /*7ccd0*/  STL.64 [R1+0x3c0], R8 ;  /* 0x0003c00801007387 */ /* 0x0005e80000100a00 */
[----:B------:R-:W-:Y:S01]  /*7cce0*/  STL.64 [R1+0x3c8], R10 ;  /* 0x0003c80a01007387 */ /* 0x000fe20000100a00 */
[----:B--2---:R-:W-:-:S03]  /*7ccf0*/  IMAD.MOV.U32 R8, RZ, RZ, R15 ;  /* 0x000000ffff087224 */ /* 0x004fc600078e000f */
[----:B------:R-:W3:Y:S04]  /*7cd00*/  LDL.LU R15, [R1+0x5cc8] ;  /* 0x005cc800010f7983 */ /* 0x000ee80000300800 */
[----:B------:R-:W2:Y:S04]  /*7cd10*/  LDL.LU R9, [R1+0x144] ;  /* 0x0001440001097983 */ /* 0x000ea80000300800 */
[----:B--2---:R0:W-:Y:S04]  /*7cd20*/  STL.64 [R1+0x5c88], R8 ;  /* 0x005c880801007387 */ /* 0x0041e80000100a00 */
[----:B0-----:R-:W2:Y:S04]  /*7cd30*/  LDL.LU.64 R8, [R1+0x920] ;  /* 0x0009200001087983 */ /* 0x001ea80000300a00 */
[----:B------:R-:W2:Y:S04]  /*7cd40*/  LDL.LU.64 R10, [R1+0x928] ;  /* 0x00092800010a7983 */ /* 0x000ea80000300a00 */
[----:B------:R-:W-:Y:S04]  /*7cd50*/  STL.64 [R1+0x5a70], R6 ;  /* 0x005a700601007387 */ /* 0x000fe80000100a00 */
[----:B------:R0:W-:Y:S04]  /*7cd60*/  STL.64 [R1+0x5a68], R4 ;  /* 0x005a680401007387 */ /* 0x0001e80000100a00 */
[----:B0-----:R-:W3:Y:S04]  /*7cd70*/  LDL.LU R4, [R1+0x1b0] ;  /* 0x0001b00001047983 */ /* 0x001ee80000300800 */
[----:B------:R-:W3:Y:S02]  /*7cd80*/  LDL.LU R5, [R1+0x1b4] ;  /* 0x0001b40001057983 */ /* 0x000ee40000300800 */
[----:B---3--:R-:W-:Y:S02]  /*7cd90*/  HMMA.16816.F32.BF16 R4, R12, R4, R20 ;  /* 0x000000040c04723c */ /* 0x008fe40000041814 */
[----:B------:R-:W3:-:S15]  /*7cda0*/  LDL.LU.64 R20, [R1+0x5cc0] ;  /* 0x005cc00001147983 */ /* 0x000ede0000300a00 */
[----:B------:R-:W-:Y:S02]  /*7cdb0*/  NOP ;  /* 0x0000000000007918 */ /* 0x000fe40000000000 */
[----:B------:R0:W-:Y:S04]  /*7cdc0*/  STL.64 [R1+0x3b0], R4 ;  /* 0x0003b00401007387 */ /* 0x0001e80000100a00 */
[----:B------:R1:W-:Y:S04]  /*7cdd0*/  STL.64 [R1+0x3b8], R6 ;  /* 0x0003b80601007387 */ /* 0x0003e80000100a00 */
[----:B0-----:R-:W3:Y:S04]  /*7cde0*/  LDL.LU.64 R4, [R1+0x830] ;  /* 0x0008300001047983 */ /* 0x001ee80000300a00 */
[----:B-1----:R-:W3:Y:S01]  /*7cdf0*/  LDL.LU.64 R6, [R1+0x838] ;  /* 0x0008380001067983 */ /* 0x002ee20000300a00 */
[----:B--2---:R-:W-:Y:S03]  /*7ce00*/  HMMA.16816.F32.BF16 R8, R12, R24, R8 ;  /* 0x000000180c08723c */ /* 0x004fe60000041808 */
[----:B---3--:R-:W-:Y:S04]  /*7ce10*/  STL.64 [R1+0x5ca0], R6 ;  /* 0x005ca00601007387 */ /* 0x008fe80000100a00 */
[----:B------:R-:W-:-:S12]  /*7ce20*/  STL.64 [R1+0x5c98], R4 ;  /* 0x005c980401007387 */ /* 0x000fd80000100a00 */
[----:B------:R-:W-:Y:S04]  /*7ce30*/  STL.64 [R1+0x3a8], R10 ;  /* 0x0003a80a01007387 */ /* 0x000fe80000100a00 */
[----:B------:R-:W2:Y:S04]  /*7ce40*/  LDL.LU.64 R24, [R1+0x8f0] ;  /* 0x0008f00001187983 */ /* 0x000ea80000300a00 */
[----:B------:R-:W3:Y:S04]  /*7ce50*/  LDL.LU.64 R26, [R1+0x8f8] ;  /* 0x0008f800011a7983 */ /* 0x000ee80000300a00 */
[----:B---3--:R-:W-:Y:S04]  /*7ce60*/  STL.64 [R1+0x5cb8], R26 ;  /* 0x005cb81a01007387 */ /* 0x008fe80000100a00 */
[----:B--2---:R0:W-:Y:S04]  /*7ce70*/  STL.64 [R1+0x5cb0], R24 ;  /* 0x005cb01801007387 */ /* 0x0041e80000100a00 */
[----:B0-----:R-:W4:Y:S04]  /*7ce80*/  LDL.LU.64 R24, [R1+0x910] ;  /* 0x0009100001187983 */ /* 0x001f280000300a00 */
[----:B------:R-:W4:Y:S01]  /*7ce90*/  LDL.LU.64 R26, [R1+0x918] ;  /* 0x00091800011a7983 */ /* 0x000f220000300a00 */
[----:B------:R-:W-:-:S02]  /*7cea0*/  IMAD.MOV.U32 R22, RZ, RZ, R8 ;  /* 0x000000ffff167224 */ /* 0x000fc400078e0008 */
[----:B------:R-:W-:Y:S01]  /*7ceb0*/  IMAD.MOV.U32 R23, RZ, RZ, R9 ;  /* 0x000000ffff177224 */ /* 0x000fe200078e0009 */
[----:B------:R-:W2:Y:S04]  /*7cec0*/  LDL.LU.64 R4, [R1+0x8c0] ;  /* 0x0008c00001047983 */ /* 0x000ea80000300a00 */
[----:B------:R-:W2:Y:S04]  /*7ced0*/  LDL.LU.64 R6, [R1+0x8c8] ;  /* 0x0008c80001067983 */ /* 0x000ea80000300a00 */
[----:B------:R-:W3:Y:S04]  /*7cee0*/  LDL.LU.64 R8, [R1+0x890] ;  /* 0x0008900001087983 */ /* 0x000ee80000300a00 */
[----:B------:R-:W3:Y:S04]  /*7cef0*/  LDL.LU.64 R10, [R1+0x898] ;  /* 0x00089800010a7983 */ /* 0x000ee80000300a00 */
[----:B------:R-:W-:Y:S04]  /*7cf00*/  STL.64 [R1+0x5a90], R22 ;  /* 0x005a901601007387 */ /* 0x000fe80000100a00 */
[----:B------:R0:W-:Y:S04]  /*7cf10*/  STL.64 [R1+0x5a88], R20 ;  /* 0x005a881401007387 */ /* 0x0001e80000100a00 */
[----:B0-----:R-:W2:Y:S04]  /*7cf20*/  LDL.LU R20, [R1+0x180] ;  /* 0x0001800001147983 */ /* 0x001ea80000300800 */
[----:B------:R-:W2:Y:S01]  /*7cf30*/  LDL.LU R21, [R1+0x184] ;  /* 0x0001840001157983 */ /* 0x000ea20000300800 */
[----:B----4-:R-:W-:Y:S03]  /*7cf40*/  HMMA.16816.F32.BF16 R16, R12, R16, R24 ;  /* 0x000000100c10723c */ /* 0x010fe60000041818 */
[----:B------:R-:W2:Y:S04]  /*7cf50*/  LDL.LU.64 R26, [R1+0x5cb8] ;  /* 0x005cb800011a7983 */ /* 0x000ea80000300a00 */
[----:B------:R-:W2:-:S12]  /*7cf60*/  LDL.LU.64 R24, [R1+0x5cb0] ;  /* 0x005cb00001187983 */ /* 0x000e980000300a00 */
[----:B------:R0:W-:Y:S04]  /*7cf70*/  STL.64 [R1+0x390], R16 ;  /* 0x0003901001007387 */ /* 0x0001e80000100a00 */
[----:B------:R-:W-:Y:S04]  /*7cf80*/  STL.64 [R1+0x398], R18 ;  /* 0x0003981201007387 */ /* 0x000fe80000100a00 */
[----:B0-----:R-:W4:Y:S04]  /*7cf90*/  LDL.LU R16, [R1+0xc0] ;  /* 0x0000c00001107983 */ /* 0x001f280000300800 */
[----:B------:R-:W4:Y:S01]  /*7cfa0*/  LDL.LU R17, [R1+0xc4] ;  /* 0x0000c40001117983 */ /* 0x000f220000300800 */
[C---:B--2---:R-:W-:Y:S03]  /*7cfb0*/  HMMA.16816.F32.BF16 R20, R12.reuse, R20, R24 ;  /* 0x000000140c14723c */ /* 0x044fe60000041818 */
[----:B----4-:R0:W-:Y:S04]  /*7cfc0*/  STL.64 [R1+0x5be8], R16 ;  /* 0x005be81001007387 */ /* 0x0101e80000100a00 */
[----:B0-----:R-:W2:Y:S04]  /*7cfd0*/  LDL.LU R16, [R1+0x150] ;  /* 0x0001500001107983 */ /* 0x001ea80000300800 */
[----:B------:R-:W2:Y:S04]  /*7cfe0*/  LDL.LU R17, [R1+0x154] ;  /* 0x0001540001117983 */ /* 0x000ea80000300800 */
[----:B------:R-:W4:Y:S04]  /*7cff0*/  LDL.LU.64 R24, [R1+0x5ca8] ;  /* 0x005ca80001187983 */ /* 0x000f280000300a00 */
[----:B------:R0:W-:Y:S04]  /*7d000*/  STL.64 [R1+0x380], R20 ;  /* 0x0003801401007387 */ /* 0x0001e80000100a00 */
[----:B------:R-:W-:Y:S04]  /*7d010*/  STL.64 [R1+0x388], R22 ;  /* 0x0003881601007387 */ /* 0x000fe80000100a00 */
[----:B0-----:R-:W2:Y:S04]  /*7d020*/  LDL.LU R20, [R1+0xd0] ;  /* 0x0000d00001147983 */ /* 0x001ea80000300800 */
[----:B------:R-:W2:Y:S01]  /*7d030*/  LDL.LU R21, [R1+0xd4] ;  /* 0x0000d40001157983 */ /* 0x000ea20000300800 */
[C---:B----4-:R-:W-:Y:S03]  /*7d040*/  HMMA.16816.F32.BF16 R24, R12.reuse, R24, R4 ;  /* 0x000000180c18723c */ /* 0x050fe60000041804 */
[----:B--2---:R0:W-:Y:S04]  /*7d050*/  STL.64 [R1+0x5bf8], R20 ;  /* 0x005bf81401007387 */ /* 0x0041e80000100a00 */
[----:B0-----:R-:W2:Y:S04]  /*7d060*/  LDL.LU.64 R20, [R1+0x860] ;  /* 0x0008600001147983 */ /* 0x001ea80000300a00 */
[----:B------:R-:W2:Y:S04]  /*7d070*/  LDL.LU.64 R22, [R1+0x868] ;  /* 0x0008680001167983 */ /* 0x000ea80000300a00 */
[----:B------:R-:W4:Y:S04]  /*7d080*/  LDL.LU.64 R6, [R1+0x5ca0] ;  /* 0x005ca00001067983 */ /* 0x000f280000300a00 */
[----:B------:R-:W4:Y:S04]  /*7d090*/  LDL.LU.64 R4, [R1+0x5c98] ;  /* 0x005c980001047983 */ /* 0x000f280000300a00 */
[----:B------:R0:W-:Y:S04]  /*7d0a0*/  STL.64 [R1+0x370], R24 ;  /* 0x0003701801007387 */ /* 0x0001e80000100a00 */
[----:B------:R3:W-:Y:S04]  /*7d0b0*/  STL.64 [R1+0x378], R26 ;  /* 0x0003781a01007387 */ /* 0x0007e80000100a00 */
[----:B0-----:R-:W3:Y:S02]  /*7d0c0*/  LDL.LU.64 R24, [R1+0x5c90] ;  /* 0x005c900001187983 */ /* 0x001ee40000300a00 */
[----:B---3--:R-:W-:Y:S02]  /*7d0d0*/  HMMA.16816.F32.BF16 R24, R12, R24, R8 ;  /* 0x000000180c18723c */ /* 0x008fe40000041808 */
[----:B------:R-:W4:-:S15]  /*7d0e0*/  LDL.LU.64 R8, [R1+0x5c88] ;  /* 0x005c880001087983 */ /* 0x000f1e0000300a00 */
[----:B------:R-:W-:Y:S02]  /*7d0f0*/  NOP ;  /* 0x0000000000007918 */ /* 0x000fe40000000000 */
[----:B------:R-:W-:Y:S04]  /*7d100*/  STL.64 [R1+0x360], R24 ;  /* 0x0003601801007387 */ /* 0x000fe80000100a00 */
[----:B------:R0:W-:Y:S04]  /*7d110*/  STL.64 [R1+0x368], R26 ;  /* 0x0003681a01007387 */ /* 0x0001e80000100a00 */
[----:B0-----:R-:W3:Y:S01]  /*7d120*/  LDL.LU R27, [R1+0x5c80] ;  /* 0x005c8000011b7983 */ /* 0x001ee20000300800 */
[----:B--2---:R-:W-:Y:S01]  /*7d130*/  HMMA.16816.F32.BF16 R16, R12, R16, R20 ;  /* 0x000000100c10723c */ /* 0x004fe20000041814 */
[----:B------:R-:W-:-:S02]  /*7d140*/  IMAD.MOV.U32 R24, RZ, RZ, R29 ;  /* 0x000000ffff187224 */ /* 0x000fc400078e001d */
[----:B------:R-:W-:-:S15]  /*7d150*/  IMAD.MOV.U32 R25, RZ, RZ, R28 ;  /* 0x000000ffff197224 */ /* 0x000fde00078e001c */
[----:B------:R-:W-:Y:S01]  /*7d160*/  NOP ;  /* 0x0000000000007918 */ /* 0x000fe20000000000 */
[----:B------:R-:W-:Y:S04]  /*7d170*/  STL.64 [R1+0x350], R16 ;  /* 0x0003501001007387 */ /* 0x000fe80000100a00 */
[----:B------:R-:W-:Y:S04]  /*7d180*/  STL.64 [R1+0x358], R18 ;  /* 0x0003581201007387 */ /* 0x000fe80000100a00 */
[----:B------:R-:W2:Y:S01]  /*7d190*/  LDL.LU R29, [R1+0x5c7c] ;  /* 0x005c7c00011d7983 */ /* 0x000ea20000300800 */
[----:B----4-:R-:W-:Y:S03]  /*7d1a0*/  HMMA.16816.F32.BF16 R4, R12, R8, R4 ;  /* 0x000000080c04723c */ /* 0x010fe60000041804 */
[----:B---3--:R-:W0:-:S15]  /*7d1b0*/  LDSM.16.MT88.4 R8, [R27+UR5+0x20400] ;  /* 0x020400051b08783b */ /* 0x008e1e0008004200 */
[----:B------:R-:W-:Y:S01]  /*7d1c0*/  NOP ;  /* 0x0000000000007918 */ /* 0x000fe20000000000 */
[----:B------:R-:W-:Y:S04]  /*7d1d0*/  STL.64 [R1+0x340], R4 ;  /* 0x0003400401007387 */ /* 0x000fe80000100a00 */
[----:B------:R-:W-:Y:S04]  /*7d1e0*/  STL.64 [R1+0x348], R6 ;  /* 0x0003480601007387 */ /* 0x000fe80000100a00 */
[----:B------:R-:W3:Y:S04]  /*7d1f0*/  LDL.LU R28, [R1+0x5c78] ;  /* 0x005c7800011c7983 */ /* 0x000ee80000300800 */
[----:B------:R-:W-:Y:S04]  /*7d200*/  STL.64 [R1+0x5ab8], R24 ;  /* 0x005ab81801007387 */ /* 0x000fe80000100a00 */
[----:B0-----:R-:W-:Y:S04]  /*7d210*/  STL.64 [R1+0x5a60], R10 ;  /* 0x005a600a01007387 */ /* 0x001fe80000100a00 */
[----:B------:R0:W-:Y:S02]  /*7d220*/  STL.64 [R1+0x5a58], R8 ;  /* 0x005a580801007387 */ /* 0x0001e40000100a00 */
[----:B0-----:R-:W-:-:S02]  /*7d230*/  IMAD.MOV.U32 R8, RZ, RZ, R2 ;  /* 0x000000ffff087224 */ /* 0x001fc400078e0002 */
[----:B------:R-:W4:Y:S01]  /*7d240*/  LDL.LU R2, [R1+0x5c74] ;  /* 0x005c740001027983 */ /* 0x000f220000300800 */
[----:B------:R-:W-:-:S03]  /*7d250*/  IMAD.MOV.U32 R9, RZ, RZ, R0 ;  /* 0x000000ffff097224 */ /* 0x000fc600078e0000 */
[----:B------:R-:W2:Y:S04]  /*7d260*/  LDL.LU R0, [R1+0x5c70] ;  /* 0x005c700001007983 */ /* 0x000ea80000300800 */
[----:B------:R-:W2:Y:S04]  /*7d270*/  LDL.LU.64 R20, [R1+0x740] ;  /* 0x0007400001147983 */ /* 0x000ea80000300a00 */
[----:B------:R-:W2:Y:S04]  /*7d280*/  LDL.LU.64 R22, [R1+0x748] ;  /* 0x0007480001167983 */ /* 0x000ea80000300a00 */
[----:B--2---:R-:W-:Y:S04]  /*7d290*/  STL.64 [R1+0x5c08], R22 ;  /* 0x005c081601007387 */ /* 0x004fe80000100a00 */
[----:B------:R0:W-:Y:S04]  /*7d2a0*/  STL.64 [R1+0x5c00], R20 ;  /* 0x005c001401007387 */ /* 0x0001e80000100a00 */
[----:B0-----:R-:W2:Y:S04]  /*7d2b0*/  LDL.LU R20, [R1+0x100] ;  /* 0x0001000001147983 */ /* 0x001ea80000300800 */
[----:B------:R-:W2:Y:S04]  /*7d2c0*/  LDL.LU R21, [R1+0x104] ;  /* 0x0001040001157983 */ /* 0x000ea80000300800 */
[----:B--2---:R0:W-:Y:S04]  /*7d2d0*/  STL.64 [R1+0x5c20], R20 ;  /* 0x005c201401007387 */ /* 0x0041e80000100a00 */
[----:B0-----:R-:W2:Y:S04]  /*7d2e0*/  LDL.LU R20, [R1+0x110] ;  /* 0x0001100001147983 */ /* 0x001ea80000300800 */
[----:B------:R-:W2:Y:S04]  /*7d2f0*/  LDL.LU R21, [R1+0x114] ;  /* 0x0001140001157983 */ /* 0x000ea80000300800 */
[----:B--2---:R0:W-:Y:S04]  /*7d300*/  STL.64 [R1+0x5c40], R20 ;  /* 0x005c401401007387 */ /* 0x0041e80000100a00 */
[----:B0-----:R-:W2:Y:S04]  /*7d310*/  LDL.LU.64 R20, [R1+0x7f0] ;  /* 0x0007f00001147983 */ /* 0x001ea80000300a00 */
[----:B------:R-:W2:Y:S04]  /*7d320*/  LDL.LU.64 R22, [R1+0x7f8] ;  /* 0x0007f80001167983 */ /* 0x000ea80000300a00 */
[----:B--2---:R-:W-:Y:S04]  /*7d330*/  STL.64 [R1+0x5c50], R22 ;  /* 0x005c501601007387 */ /* 0x004fe80000100a00 */
[----:B------:R0:W-:Y:S04]  /*7d340*/  STL.64 [R1+0x5c48], R20 ;  /* 0x005c481401007387 */ /* 0x0001e80000100a00 */
[----:B0-----:R-:W2:Y:S04]  /*7d350*/  LDL.LU R20, [R1+0x130] ;  /* 0x0001300001147983 */ /* 0x001ea80000300800 */
[----:B------:R-:W2:Y:S04]  /*7d360*/  LDL.LU R21, [R1+0x134] ;  /* 0x0001340001157983 */ /* 0x000ea80000300800 */
        /* <DEDUP_REMOVED lines=14> */
[----:B------:R-:W3:Y:S04]  /*7d450*/  LDL.LU.64 R24, [R1+0x6f0] ;  /* 0x0006f00001187983 */ /* 0x000ee80000300a00 */
[----:B------:R-:W3:Y:S04]  /*7d460*/  LDL.LU.64 R26, [R1+0x6f8] ;  /* 0x0006f800011a7983 */ /* 0x000ee80000300a00 */
[----:B------:R-:W3:Y:S04]  /*7d470*/  LDL.LU.64 R4, [R1+0x6d0] ;  /* 0x0006d00001047983 */ /* 0x000ee80000300a00 */
[----:B------:R-:W3:Y:S04]  /*7d480*/  LDL.LU.64 R6, [R1+0x6d8] ;  /* 0x0006d80001067983 */ /* 0x000ee80000300a00 */
[----:B------:R0:W-:Y:S02]  /*7d490*/  STL.64 [R1+0x5ac0], R8 ;  /* 0x005ac00801007387 */ /* 0x0001e40000100a00 */
[----:B0-----:R-:W-:-:S02]  /*7d4a0*/  IMAD.MOV.U32 R8, RZ, RZ, R29 ;  /* 0x000000ffff087224 */ /* 0x001fc400078e001d */
[----:B------:R-:W-:Y:S01]  /*7d4b0*/  IMAD.MOV.U32 R9, RZ, RZ, R3 ;  /* 0x000000ffff097224 */ /* 0x000fe200078e0003 */
[----:B------:R-:W3:Y:S04]  /*7d4c0*/  LDL.LU R29, [R1+0x5c6c] ;  /* 0x005c6c00011d7983 */ /* 0x000ee80000300800 */
[----:B------:R-:W3:Y:S04]  /*7d4d0*/  LDL.LU R3, [R1+0x5c68] ;  /* 0x005c680001037983 */ /* 0x000ee80000300800 */
[----:B------:R0:W-:Y:S04]  /*7d4e0*/  STL.64 [R1+0x5ad8], R8 ;  /* 0x005ad80801007387 */ /* 0x0001e80000100a00 */
[----:B0-----:R-:W3:Y:S04]  /*7d4f0*/  LDL.LU R8, [R1+0x120] ;  /* 0x0001200001087983 */ /* 0x001ee80000300800 */
[----:B------:R-:W3:Y:S01]  /*7d500*/  LDL.LU R9, [R1+0x124] ;  /* 0x0001240001097983 */ /* 0x000ee20000300800 */
[----:B--2---:R-:W-:Y:S03]  /*7d510*/  HMMA.16816.F32.BF16 R20, R12, R20, R16 ;  /* 0x000000140c14723c */ /* 0x004fe60000041810 */
[----:B------:R-:W2:Y:S04]  /*7d520*/  LDL.LU.64 R18, [R1+0x5c60] ;  /* 0x005c600001127983 */ /* 0x000ea80000300a00 */
[----:B------:R-:W2:-:S12]  /*7d530*/  LDL.LU.64 R16, [R1+0x5c58] ;  /* 0x005c580001107983 */ /* 0x000e980000300a00 */
[----:B------:R-:W-:Y:S04]  /*7d540*/  STL.64 [R1+0x330], R20 ;  /* 0x0003301401007387 */ /* 0x000fe80000100a00 */
[----:B------:R0:W-:Y:S04]  /*7d550*/  STL.64 [R1+0x338], R22 ;  /* 0x0003381601007387 */ /* 0x0001e80000100a00 */
[----:B0-----:R-:W3:Y:S04]  /*7d560*/  LDL.LU.64 R22, [R1+0x5c50] ;  /* 0x005c500001167983 */ /* 0x001ee80000300a00 */
[----:B------:R-:W3:Y:S02]  /*7d570*/  LDL.LU.64 R20, [R1+0x5c48] ;  /* 0x005c480001147983 */ /* 0x000ee40000300a00 */
[----:B---3--:R-:W-:Y:S02]  /*7d580*/  HMMA.16816.F32.BF16 R8, R12, R8, R20 ;  /* 0x000000080c08723c */ /* 0x008fe40000041814 */
[----:B------:R-:W2:-:S15]  /*7d590*/  LDL.LU.64 R20, [R1+0x5c40] ;  /* 0x005c400001147983 */ /* 0x000e9e0000300a00 */
[----:B------:R-:W-:Y:S02]  /*7d5a0*/  NOP ;  /* 0x0000000000007918 */ /* 0x000fe40000000000 */
[----:B------:R4:W-:Y:S04]  /*7d5b0*/  STL.64 [R1+0x320], R8 ;  /* 0x0003200801007387 */ /* 0x0009e80000100a00 */
[----:B------:R-:W-:Y:S01]  /*7d5c0*/  STL.64 [R1+0x328], R10 ;  /* 0x0003280a01007387 */ /* 0x000fe20000100a00 */
[----:B----4-:R-:W-:Y:S02]  /*7d5d0*/  IMAD.MOV.U32 R8, RZ, RZ, R2 ;  /* 0x000000ffff087224 */ /* 0x010fe400078e0002 */
[----:B------:R-:W-:Y:S01]  /*7d5e0*/  IMAD.MOV.U32 R9, RZ, RZ, R28 ;  /* 0x000000ffff097224 */ /* 0x000fe200078e001c */
[----:B------:R-:W3:Y:S04]  /*7d5f0*/  LDL.LU R2, [R1+0x5c3c] ;  /* 0x005c3c0001027983 */ /* 0x000ee80000300800 */
[----:B------:R-:W4:Y:S04]  /*7d600*/  LDL.LU R28, [R1+0x5c38] ;  /* 0x005c3800011c7983 */ /* 0x000f280000300800 */
[----:B------:R0:W-:Y:S04]  /*7d610*/  STL.64 [R1+0x5af0], R8 ;  /* 0x005af00801007387 */ /* 0x0001e80000100a00 */
[----:B0-----:R-:W3:Y:S04]  /*7d620*/  LDL.LU R8, [R1+0xf0] ;  /* 0x0000f00001087983 */ /* 0x001ee80000300800 */
[----:B------:R-:W3:Y:S01]  /*7d630*/  LDL.LU R9, [R1+0xf4] ;  /* 0x0000f40001097983 */ /* 0x000ee20000300800 */
[----:B--2---:R-:W-:Y:S03]  /*7d640*/  HMMA.16816.F32.BF16 R20, R12, R20, R16 ;  /* 0x000000140c14723c */ /* 0x004fe60000041810 */
[----:B------:R-:W2:Y:S04]  /*7d650*/  LDL.LU.64 R18, [R1+0x5c30] ;  /* 0x005c300001127983 */ /* 0x000ea80000300a00 */
[----:B------:R-:W2:-:S12]  /*7d660*/  LDL.LU.64 R16, [R1+0x5c28] ;  /* 0x005c280001107983 */ /* 0x000e980000300a00 */
[----:B------:R0:W-:Y:S04]  /*7d670*/  STL.64 [R1+0x310], R20 ;  /* 0x0003101401007387 */ /* 0x0001e80000100a00 */
[----:B------:R2:W-:Y:S04]  /*7d680*/  STL.64 [R1+0x318], R22 ;  /* 0x0003181601007387 */ /* 0x0005e80000100a00 */
[----:B0-----:R-:W2:Y:S02]  /*7d690*/  LDL.LU.64 R20, [R1+0x5c20] ;  /* 0x005c200001147983 */ /* 0x001ea40000300a00 */
[----:B--2---:R-:W-:Y:S02]  /*7d6a0*/  HMMA.16816.F32.BF16 R20, R12, R20, R16 ;  /* 0x000000140c14723c */ /* 0x004fe40000041810 */
[----:B------:R-:W2:Y:S04]  /*7d6b0*/  LDL.LU.64 R18, [R1+0x5c18] ;  /* 0x005c180001127983 */ /* 0x000ea80000300a00 */
[----:B------:R-:W2:-:S13]  /*7d6c0*/  LDL.LU.64 R16, [R1+0x5c10] ;  /* 0x005c100001107983 */ /* 0x000e9a0000300a00 */
[----:B------:R-:W-:Y:S04]  /*7d6d0*/  STL.64 [R1+0x300], R20 ;  /* 0x0003001401007387 */ /* 0x000fe80000100a00 */
[----:B------:R0:W-:Y:S04]  /*7d6e0*/  STL.64 [R1+0x308], R22 ;  /* 0x0003081601007387 */ /* 0x0001e80000100a00 */
[----:B0-----:R-:W3:Y:S04]  /*7d6f0*/  LDL.LU.64 R22, [R1+0x5c08] ;  /* 0x005c080001167983 */ /* 0x001ee80000300a00 */
[----:B------:R-:W3:Y:S02]  /*7d700*/  LDL.LU.64 R20, [R1+0x5c00] ;  /* 0x005c000001147983 */ /* 0x000ee40000300a00 */
[----:B---3--:R-:W-:Y:S02]  /*7d710*/  HMMA.16816.F32.BF16 R8, R12, R8, R20 ;  /* 0x000000080c08723c */ /* 0x008fe40000041814 */
[----:B------:R-:W3:-:S15]  /*7d720*/  LDL.LU.64 R20, [R1+0x5bf8] ;  /* 0x005bf80001147983 */ /* 0x000ede0000300a00 */
[----:B------:R-:W-:Y:S02]  /*7d730*/  NOP ;  /* 0x0000000000007918 */ /* 0x000fe40000000000 */
[----:B------:R0:W-:Y:S04]  /*7d740*/  STL.64 [R1+0x2f0], R8 ;  /* 0x0002f00801007387 */ /* 0x0001e80000100a00 */
[----:B------:R-:W-:Y:S01]  /*7d750*/  STL.64 [R1+0x2f8], R10 ;  /* 0x0002f80a01007387 */ /* 0x000fe20000100a00 */
[----:B0-----:R-:W-:Y:S02]  /*7d760*/  IMAD.MOV.U32 R8, RZ, RZ, R29 ;  /* 0x000000ffff087224 */ /* 0x001fe400078e001d */
[----:B------:R-:W-:Y:S01]  /*7d770*/  IMAD.MOV.U32 R9, RZ, RZ, R0 ;  /* 0x000000ffff097224 */ /* 0x000fe200078e0000 */
[----:B------:R-:W2:Y:S04]  /*7d780*/  LDL.LU R29, [R1+0x5bf4] ;  /* 0x005bf400011d7983 */ /* 0x000ea80000300800 */
[----:B------:R-:W2:Y:S04]  /*7d790*/  LDL.LU R0, [R1+0x5bf0] ;  /* 0x005bf00001007983 */ /* 0x000ea80000300800 */
[----:B------:R0:W-:Y:S04]  /*7d7a0*/  STL.64 [R1+0x5b08], R8 ;  /* 0x005b080801007387 */ /* 0x0001e80000100a00 */
[----:B0-----:R-:W2:Y:S04]  /*7d7b0*/  LDL.LU R8, [R1+0xe0] ;  /* 0x0000e00001087983 */ /* 0x001ea80000300800 */
[----:B------:R-:W2:Y:S02]  /*7d7c0*/  LDL.LU R9, [R1+0xe4] ;  /* 0x0000e40001097983 */ /* 0x000ea40000300800 */
[C---:B--2---:R-:W-:Y:S02]  /*7d7d0*/  HMMA.16816.F32.BF16 R8, R12.reuse, R8, R16 ;  /* 0x000000080c08723c */ /* 0x044fe40000041810 */
[----:B------:R-:W2:Y:S06]  /*7d7e0*/  LDL.LU.64 R16, [R1+0x5be8] ;  /* 0x005be80001107983 */ /* 0x000eac0000300a00 */
[----:B---3--:R-:W-:Y:S11]  /*7d7f0*/  HMMA.16816.F32.BF16 R20, R12, R20, R24 ;  /* 0x000000140c14723c */ /* 0x008ff60000041818 */
[----:B------:R0:W-:Y:S04]  /*7d800*/  STL.64 [R1+0x2e0], R8 ;  /* 0x0002e00801007387 */ /* 0x0001e80000100a00 */
[----:B------:R-:W-:Y:S04]  /*7d810*/  STL.64 [R1+0x2e8], R10 ;  /* 0x0002e80a01007387 */ /* 0x000fe80000100a00 */
[----:B------:R-:W-:Y:S01]  /*7d820*/  STL.64 [R1+0x2d0], R20 ;  /* 0x0002d01401007387 */ /* 0x000fe20000100a00 */
[----:B0-----:R-:W-:-:S03]  /*7d830*/  IMAD.MOV.U32 R8, RZ, RZ, R2 ;  /* 0x000000ffff087224 */ /* 0x001fc600078e0002 */
[----:B------:R-:W-:Y:S04]  /*7d840*/  STL.64 [R1+0x2d8], R22 ;  /* 0x0002d81601007387 */ /* 0x000fe80000100a00 */
[----:B------:R-:W3:Y:S01]  /*7d850*/  LDL.LU R2, [R1+0x5be0] ;  /* 0x005be00001027983 */ /* 0x000ee20000300800 */
[----:B------:R-:W-:Y:S01]  /*7d860*/  IMAD.MOV.U32 R9, RZ, RZ, R3 ;  /* 0x000000ffff097224 */ /* 0x000fe200078e0003 */
[----:B--2---:R-:W-:-:S15]  /*7d870*/  HMMA.16816.F32.BF16 R4, R12, R16, R4 ;  /* 0x000000100c04723c */ /* 0x004fde0000041804 */
[----:B------:R-:W-:-:S04]  /*7d880*/  NOP ;  /* 0x0000000000007918 */ /* 0x000fc80000000000 */
[----:B------:R-:W-:Y:S04]  /*7d890*/  STL.64 [R1+0x2c0], R4 ;  /* 0x0002c00401007387 */ /* 0x000fe80000100a00 */
[----:B------:R-:W-:Y:S04]  /*7d8a0*/  STL.64 [R1+0x2c8], R6 ;  /* 0x0002c80601007387 */ /* 0x000fe80000100a00 */
[----:B------:R-:W2:Y:S04]  /*7d8b0*/  LDL.LU R3, [R1+0x5bdc] ;  /* 0x005bdc0001037983 */ /* 0x000ea80000300800 */
[----:B------:R0:W-:Y:S02]  /*7d8c0*/  STL.64 [R1+0x5b20], R8 ;  /* 0x005b200801007387 */ /* 0x0001e40000100a00 */
[----:B0-----:R-:W-:-:S02]  /*7d8d0*/  IMAD.MOV.U32 R8, RZ, RZ, R29 ;  /* 0x000000ffff087224 */ /* 0x001fc400078e001d */
[----:B------:R-:W2:Y:S01]  /*7d8e0*/  LDL.LU R29, [R1+0x5bd8] ;  /* 0x005bd800011d7983 */ /* 0x000ea20000300800 */
[----:B----4-:R-:W-:-:S03]  /*7d8f0*/  IMAD.MOV.U32 R9, RZ, RZ, R28 ;  /* 0x000000ffff097224 */ /* 0x010fc600078e001c */
[----:B------:R-:W4:Y:S04]  /*7d900*/  LDL.LU R28, [R1+0x5bd4] ;  /* 0x005bd400011c7983 */ /* 0x000f280000300800 */
[----:B------:R0:W-:Y:S02]  /*7d910*/  STL.64 [R1+0x5b38], R8 ;  /* 0x005b380801007387 */ /* 0x0001e40000100a00 */
[----:B0-----:R-:W-:Y:S02]  /*7d920*/  IMAD.MOV.U32 R8, RZ, RZ, R0 ;  /* 0x000000ffff087224 */ /* 0x001fe400078e0000 */
[----:B---3--:R-:W-:Y:S01]  /*7d930*/  IMAD.MOV.U32 R9, RZ, RZ, R2 ;  /* 0x000000ffff097224 */ /* 0x008fe200078e0002 */
[----:B------:R-:W3:Y:S04]  /*7d940*/  LDL.LU R0, [R1+0x5bd0] ;  /* 0x005bd00001007983 */ /* 0x000ee80000300800 */
[----:B------:R-:W3:Y:S04]  /*7d950*/  LDL.LU R2, [R1+0x5bcc] ;  /* 0x005bcc0001027983 */ /* 0x000ee80000300800 */
[----:B------:R2:W-:Y:S02]  /*7d960*/  STL.64 [R1+0x5b50], R8 ;  /* 0x005b500801007387 */ /* 0x0005e40000100a00 */
[----:B--2---:R-:W-:-:S02]  /*7d970*/  IMAD.MOV.U32 R8, RZ, RZ, R3 ;  /* 0x000000ffff087224 */ /* 0x004fc400078e0003 */
[----:B------:R-:W2:Y:S01]  /*7d980*/  LDL.LU R3, [R1+0x5bc8] ;  /* 0x005bc80001037983 */ /* 0x000ea20000300800 */
[----:B------:R-:W-:-:S03]  /*7d990*/  IMAD.MOV.U32 R9, RZ, RZ, R29 ;  /* 0x000000ffff097224 */ /* 0x000fc600078e001d */
[----:B------:R-:W2:Y:S04]  /*7d9a0*/  LDL.LU R29, [R1+0x5bc4] ;  /* 0x005bc400011d7983 */ /* 0x000ea80000300800 */
[----:B------:R4:W-:Y:S02]  /*7d9b0*/  STL.64 [R1+0x5b68], R8 ;  /* 0x005b680801007387 */ /* 0x0009e40000100a00 */
[----:B----4-:R-:W-:Y:S02]  /*7d9c0*/  IMAD.MOV.U32 R8, RZ, RZ, R28 ;  /* 0x000000ffff087224 */ /* 0x010fe400078e001c */
[----:B------:R-:W4:Y:S01]  /*7d9d0*/  LDL.LU R28, [R1+0x5bc0] ;  /* 0x005bc000011c7983 */ /* 0x000f220000300800 */
[----:B---3--:R-:W-:-:S03]  /*7d9e0*/  IMAD.MOV.U32 R9, RZ, RZ, R0 ;  /* 0x000000ffff097224 */ /* 0x008fc600078e0000 */
[----:B------:R-:W3:Y:S04]  /*7d9f0*/  LDL.LU R0, [R1+0x5bbc] ;  /* 0x005bbc0001007983 */ /* 0x000ee80000300800 */
[----:B------:R0:W-:Y:S02]  /*7da00*/  STL.64 [R1+0x5b80], R8 ;  /* 0x005b800801007387 */ /* 0x0001e40000100a00 */
[----:B0-----:R-:W-:Y:S02]  /*7da10*/  IMAD.MOV.U32 R8, RZ, RZ, R2 ;  /* 0x000000ffff087224 */ /* 0x001fe400078e0002 */
[----:B------:R-:W3:Y:S01]  /*7da20*/  LDL.LU R2, [R1+0x5bb8] ;  /* 0x005bb80001027983 */ /* 0x000ee20000300800 */
[----:B--2---:R-:W-:-:S03]  /*7da30*/  IMAD.MOV.U32 R9, RZ, RZ, R3 ;  /* 0x000000ffff097224 */ /* 0x004fc600078e0003 */
[----:B------:R-:W2:Y:S04]  /*7da40*/  LDL.LU R3, [R1+0x5bb4] ;  /* 0x005bb40001037983 */ /* 0x000ea80000300800 */
[----:B------:R0:W-:Y:S02]  /*7da50*/  STL.64 [R1+0x5b98], R8 ;  /* 0x005b980801007387 */ /* 0x0001e40000100a00 */
[----:B0-----:R-:W-:Y:S02]  /*7da60*/  IMAD.MOV.U32 R8, RZ, RZ, R29 ;  /* 0x000000ffff087224 */ /* 0x001fe400078e001d */
        /* <DEDUP_REMOVED lines=38> */
[----:B------:R-:W2:Y:S01]  /*7dcd0*/  LDL.LU.64 R26, [R1+0x6b8] ;  /* 0x0006b800011a7983 */ /* 0x000ea20000300a00 */
[----:B----4-:R-:W-:-:S03]  /*7dce0*/  IMAD.MOV.U32 R9, RZ, RZ, R28 ;  /* 0x000000ffff097224 */ /* 0x010fc600078e001c */
[----:B--2---:R-:W-:Y:S04]  /*7dcf0*/  STL.64 [R1+0x5ba8], R26 ;  /* 0x005ba81a01007387 */ /* 0x004fe80000100a00 */
[----:B------:R0:W-:Y:S04]  /*7dd00*/  STL.64 [R1+0x5ba0], R24 ;  /* 0x005ba01801007387 */ /* 0x0001e80000100a00 */
[----:B0-----:R-:W2:Y:S04]  /*7dd10*/  LDL.LU.64 R24, [R1+0x6c0] ;  /* 0x0006c00001187983 */ /* 0x001ea80000300a00 */
[----:B------:R-:W2:Y:S04]  /*7dd20*/  LDL.LU.64 R26, [R1+0x6c8] ;  /* 0x0006c800011a7983 */ /* 0x000ea80000300a00 */
[----:B------:R-:W4:Y:S04]  /*7dd30*/  LDL.LU.64 R20, [R1+0x600] ;  /* 0x0006000001147983 */ /* 0x000f280000300a00 */
[----:B------:R-:W3:Y:S01]  /*7dd40*/  LDL.LU.64 R22, [R1+0x608] ;  /* 0x0006080001167983 */ /* 0x000ee20000300a00 */
[C---:B--2---:R-:W-:Y:S03]  /*7dd50*/  HMMA.16816.F32.BF16 R8, R12.reuse, R8, R24 ;  /* 0x000000080c08723c */ /* 0x044fe60000041818 */
[----:B---3--:R-:W-:Y:S04]  /*7dd60*/  STL.64 [R1+0x5ab0], R22 ;  /* 0x005ab01601007387 */ /* 0x008fe80000100a00 */
[----:B----4-:R0:W-:Y:S04]  /*7dd70*/  STL.64 [R1+0x5aa8], R20 ;  /* 0x005aa81401007387 */ /* 0x0101e80000100a00 */
[----:B0-----:R-:W2:Y:S04]  /*7dd80*/  LDL.LU.64 R20, [R1+0x610] ;  /* 0x0006100001147983 */ /* 0x001ea80000300a00 */
[----:B------:R-:W2:Y:S04]  /*7dd90*/  LDL.LU.64 R22, [R1+0x618] ;  /* 0x0006180001167983 */ /* 0x000ea80000300a00 */
[----:B------:R-:W3:Y:S04]  /*7dda0*/  LDL.LU.64 R16, [R1+0x5f0] ;  /* 0x0005f00001107983 */ /* 0x000ee80000300a00 */
[----:B------:R-:W3:Y:S04]  /*7ddb0*/  LDL.LU.64 R18, [R1+0x5f8] ;  /* 0x0005f80001127983 */ /* 0x000ee80000300a00 */
[----:B------:R-:W4:Y:S04]  /*7ddc0*/  LDL.LU.64 R4, [R1+0x5e0] ;  /* 0x0005e00001047983 */ /* 0x000f280000300a00 */
[----:B------:R-:W4:Y:S04]  /*7ddd0*/  LDL.LU.64 R6, [R1+0x5e8] ;  /* 0x0005e80001067983 */ /* 0x000f280000300a00 */
        /* <DEDUP_REMOVED lines=69> */
[----:B------:R-:W-:Y:S04]  /*7e230*/  STL.64 [R1+0x200], R24 ;  /* 0x0002001801007387 */ /* 0x000fe80000100a00 */
[----:B------:R0:W-:Y:S04]  /*7e240*/  STL.64 [R1+0x208], R26 ;  /* 0x0002081a01007387 */ /* 0x0001e80000100a00 */
[----:B0-----:R-:W2:Y:S04]  /*7e250*/  LDL.LU.64 R26, [R1+0x5aa0] ;  /* 0x005aa000011a7983 */ /* 0x001ea80000300a00 */
[----:B------:R-:W2:Y:S02]  /*7e260*/  LDL.LU.64 R24, [R1+0x5a98] ;  /* 0x005a980001187983 */ /* 0x000ea40000300a00 */
[----:B--2---:R-:W-:-:S15]  /*7e270*/  HMMA.16816.F32.BF16 R20, R12, R24, R20 ;  /* 0x000000180c14723c */ /* 0x004fde0000041814 */
[----:B------:R-:W-:-:S04]  /*7e280*/  NOP ;  /* 0x0000000000007918 */ /* 0x000fc80000000000 */
[----:B------:R-:W-:Y:S04]  /*7e290*/  STL.64 [R1+0x1f0], R20 ;  /* 0x0001f01401007387 */ /* 0x000fe80000100a00 */
[----:B------:R0:W-:Y:S04]  /*7e2a0*/  STL.64 [R1+0x1f8], R22 ;  /* 0x0001f81601007387 */ /* 0x0001e80000100a00 */
[----:B0-----:R-:W2:Y:S04]  /*7e2b0*/  LDL.LU.64 R22, [R1+0x5a90] ;  /* 0x005a900001167983 */ /* 0x001ea80000300a00 */
[----:B------:R-:W3:Y:S02]  /*7e2c0*/  LDL.LU.64 R20, [R1+0x5a88] ;  /* 0x005a880001147983 */ /* 0x000ee40000300a00 */
[----:B---3--:R-:W-:-:S15]  /*7e2d0*/  HMMA.16816.F32.BF16 R16, R12, R20, R16 ;  /* 0x000000140c10723c */ /* 0x008fde0000041810 */
[----:B------:R-:W-:-:S04]  /*7e2e0*/  NOP ;  /* 0x0000000000007918 */ /* 0x000fc80000000000 */
[----:B------:R-:W-:Y:S04]  /*7e2f0*/  STL.64 [R1+0x1e0], R16 ;  /* 0x0001e01001007387 */ /* 0x000fe80000100a00 */
[----:B------:R0:W-:Y:S04]  /*7e300*/  STL.64 [R1+0x1e8], R18 ;  /* 0x0001e81201007387 */ /* 0x0001e80000100a00 */
[----:B0-----:R-:W3:Y:S04]  /*7e310*/  LDL.LU.64 R18, [R1+0x5a80] ;  /* 0x005a800001127983 */ /* 0x001ee80000300a00 */
[----:B------:R-:W4:Y:S02]  /*7e320*/  LDL.LU.64 R16, [R1+0x5a78] ;  /* 0x005a780001107983 */ /* 0x000f240000300a00 */
[----:B----4-:R-:W-:-:S15]  /*7e330*/  HMMA.16816.F32.BF16 R4, R12, R16, R4 ;  /* 0x000000100c04723c */ /* 0x010fde0000041804 */
[----:B------:R-:W-:-:S04]  /*7e340*/  NOP ;  /* 0x0000000000007918 */ /* 0x000fc80000000000 */
[----:B------:R-:W-:Y:S02]  /*7e350*/  IMAD.MOV.U32 R17, RZ, RZ, R6 ;  /* 0x000000ffff117224 */ /* 0x000fe400078e0006 */
[----:B------:R-:W-:Y:S02]  /*7e360*/  IMAD.MOV.U32 R16, RZ, RZ, R7 ;  /* 0x000000ffff107224 */ /* 0x000fe400078e0007 */
[----:B------:R-:W-:Y:S01]  /*7e370*/  IMAD.MOV.U32 R20, RZ, RZ, R4 ;  /* 0x000000ffff147224 */ /* 0x000fe200078e0004 */
[----:B------:R-:W4:Y:S01]  /*7e380*/  LDL.LU.64 R6, [R1+0x5a70] ;  /* 0x005a700001067983 */ /* 0x000f220000300a00 */
[----:B------:R-:W-:-:S03]  /*7e390*/  IMAD.MOV.U32 R21, RZ, RZ, R5 ;  /* 0x000000ffff157224 */ /* 0x000fc600078e0005 */
[----:B------:R-:W4:Y:S04]  /*7e3a0*/  LDL.LU.64 R4, [R1+0x5a68] ;  /* 0x005a680001047983 */ /* 0x000f280000300a00 */
[----:B--2---:R0:W-:Y:S04]  /*7e3b0*/  STL.64 [R1+0x58b8], R22 ;  /* 0x0058b81601007387 */ /* 0x0041e80000100a00 */
[----:B------:R1:W-:Y:S04]  /*7e3c0*/  STL.64 [R1+0x58b0], R20 ;  /* 0x0058b01401007387 */ /* 0x0003e80000100a00 */
[----:B0-----:R-:W2:Y:S04]  /*7e3d0*/  LDL R22, [R1+0x1b8] ;  /* 0x0001b80001167983 */ /* 0x001ea80000100800 */
[----:B-1----:R-:W2:Y:S04]  /*7e3e0*/  LDL R21, [R1+0xd28] ;  /* 0x000d280001157983 */ /* 0x002ea80000100800 */
[----:B------:R-:W-:Y:S04]  /*7e3f0*/  STL [R1+0x5890], R17 ;  /* 0x0058901101007387 */ /* 0x000fe80000100800 */
[----:B---3--:R-:W-:Y:S04]  /*7e400*/  STL [R1+0x5a34], R18 ;  /* 0x005a341201007387 */ /* 0x008fe80000100800 */
[----:B------:R-:W-:Y:S01]  /*7e410*/  STL [R1+0x5a30], R16 ;  /* 0x005a301001007387 */ /* 0x000fe20000100800 */
[----:B----4-:R-:W-:Y:S03]  /*7e420*/  HMMA.16816.F32.BF16 R12, R12, R4, R8 ;  /* 0x000000040c0c723c */ /* 0x010fe60000041808 */
[----:B------:R-:W3:Y:S04]  /*7e430*/  LDL.LU.64 R10, [R1+0x5a60] ;  /* 0x005a6000010a7983 */ /* 0x000ee80000300a00 */
[----:B------:R-:W3:-:S12]  /*7e440*/  LDL.LU.64 R8, [R1+0x5a58] ;  /* 0x005a580001087983 */ /* 0x000ed80000300a00 */
[----:B------:R-:W-:Y:S02]  /*7e450*/  IMAD.MOV.U32 R24, RZ, RZ, R15 ;  /* 0x000000ffff187224 */ /* 0x000fe400078e000f */
[----:B------:R-:W-:-:S03]  /*7e460*/  IMAD.MOV.U32 R25, RZ, RZ, R14 ;  /* 0x000000ffff197224 */ /* 0x000fc600078e000e */
[----:B------:R0:W-:Y:S04]  /*7e470*/  STL [R1+0x5794], R24 ;  /* 0x0057941801007387 */ /* 0x0001e80000100800 */
[----:B------:R1:W-:Y:S04]  /*7e480*/  STL [R1+0x5790], R25 ;  /* 0x0057901901007387 */ /* 0x0003e80000100800 */
[----:B------:R4:W-:Y:S04]  /*7e490*/  STL.64 [R1+0x5a08], R26 ;  /* 0x005a081a01007387 */ /* 0x0009e80000100a00 */
[----:B0-----:R-:W3:Y:S04]  /*7e4a0*/  LDL.LU R24, [R1+0x5b0] ;  /* 0x0005b00001187983 */ /* 0x001ee80000300800 */
[----:B-1----:R-:W3:Y:S04]  /*7e4b0*/  LDL.LU R25, [R1+0x5b4] ;  /* 0x0005b40001197983 */ /* 0x002ee80000300800 */
[----:B----4-:R-:W3:Y:S04]  /*7e4c0*/  LDL.LU R26, [R1+0x5b8] ;  /* 0x0005b800011a7983 */ /* 0x010ee80000300800 */
[----:B------:R-:W3:Y:S01]  /*7e4d0*/  LDL.LU R27, [R1+0x5bc] ;  /* 0x0005bc00011b7983 */ /* 0x000ee20000300800 */
[----:B------:R-:W-:-:S02]  /*7e4e0*/  IMAD.MOV.U32 R23, RZ, RZ, R29 ;  /* 0x000000ffff177224 */ /* 0x000fc400078e001d */
[----:B------:R-:W-:Y:S02]  /*7e4f0*/  IMAD.MOV.U32 R29, RZ, RZ, R12 ;  /* 0x000000ffff1d7224 */ /* 0x000fe400078e000c */
[----:B------:R-:W-:Y:S02]  /*7e500*/  IMAD.MOV.U32 R28, RZ, RZ, R13 ;  /* 0x000000ffff1c7224 */ /* 0x000fe400078e000d */
[----:B--2---:R-:W0:Y:S04]  /*7e510*/  LDSM.16.MT88.4 R12, [R21+UR5+0x20400] ;  /* 0x02040005150c783b */ /* 0x004e280008004200 */
[----:B------:R-:W-:Y:S04]  /*7e520*/  STL [R1+0x578c], R28 ;  /* 0x00578c1c01007387 */ /* 0x000fe80000100800 */
[----:B------:R-:W-:Y:S04]  /*7e530*/  STL [R1+0x5788], R29 ;  /* 0x0057881d01007387 */ /* 0x000fe80000100800 */
[----:B0-----:R-:W-:Y:S04]  /*7e540*/  STL.64 [R1+0x5878], R14 ;  /* 0x0058780e01007387 */ /* 0x001fe80000100a00 */
[----:B------:R-:W-:Y:S01]  /*7e550*/  STL.64 [R1+0x5870], R12 ;  /* 0x0058700c01007387 */ /* 0x000fe20000100a00 */
[----:B---3--:R-:W-:Y:S01]  /*7e560*/  HMMA.16816.F32.BF16 R20, R8, R22, R24 ;  /* 0x000000160814723c */ /* 0x008fe20000041818 */
[----:B------:R-:W-:-:S15]  /*7e570*/  IMAD.MOV.U32 R25, RZ, RZ, R19 ;  /* 0x000000ffff197224 */ /* 0x000fde00078e0013 */
[----:B------:R-:W-:-:S03]  /*7e580*/  NOP ;  /* 0x0000000000007918 */ /* 0x000fc60000000000 */
[----:B------:R-:W-:Y:S04]  /*7e590*/  STL.64 [R1+0x5b0], R20 ;  /* 0x0005b01401007387 */ /* 0x000fe80000100a00 */
[----:B------:R-:W-:Y:S04]  /*7e5a0*/  STL [R1+0x5b8], R22 ;  /* 0x0005b81601007387 */ /* 0x000fe80000100800 */
[----:B------:R-:W2:Y:S04]  /*7e5b0*/  LDL.LU R24, [R1+0x570] ;  /* 0x0005700001187983 */ /* 0x000ea80000300800 */
[----:B------:R-:W3:Y:S04]  /*7e5c0*/  LDL.LU R19, [R1+0x5a50] ;  /* 0x005a500001137983 */ /* 0x000ee80000300800 */
[----:B------:R-:W4:Y:S04]  /*7e5d0*/  LDL.LU R26, [R1+0x578] ;  /* 0x00057800011a7983 */ /* 0x000f280000300800 */
[----:B------:R-:W4:Y:S04]  /*7e5e0*/  LDL.LU R27, [R1+0x57c] ;  /* 0x00057c00011b7983 */ /* 0x000f280000300800 */
[----:B------:R-:W2:Y:S04]  /*7e5f0*/  LDL.LU R16, [R1+0x590] ;  /* 0x0005900001107983 */ /* 0x000ea80000300800 */
[----:B------:R-:W2:Y:S04]  /*7e600*/  LDL.LU R17, [R1+0x594] ;  /* 0x0005940001117983 */ /* 0x000ea80000300800 */
[----:B------:R-:W3:Y:S04]  /*7e610*/  LDL.LU R18, [R1+0x598] ;  /* 0x0005980001127983 */ /* 0x000ee80000300800 */
[----:B---3--:R0:W-:Y:S04]  /*7e620*/  STL.64 [R1+0x5a40], R18 ;  /* 0x005a401201007387 */ /* 0x0081e80000100a00 */
[----:B--2---:R-:W-:Y:S04]  /*7e630*/  STL.64 [R1+0x5a38], R16 ;  /* 0x005a381001007387 */ /* 0x004fe80000100a00 */
[----:B0-----:R-:W2:Y:S04]  /*7e640*/  LDL R18, [R1+0x1a8] ;  /* 0x0001a80001127983 */ /* 0x001ea80000100800 */
[----:B------:R-:W2:Y:S04]  /*7e650*/  LDL R19, [R1+0x1ac] ;  /* 0x0001ac0001137983 */ /* 0x000ea80000100800 */
[----:B----4-:R-:W-:Y:S04]  /*7e660*/  STL.64 [R1+0x5a18], R26 ;  /* 0x005a181a01007387 */ /* 0x010fe80000100a00 */
[----:B------:R0:W-:Y:S04]  /*7e670*/  STL.64 [R1+0x5a10], R24 ;  /* 0x005a101801007387 */ /* 0x0001e80000100a00 */
[----:B0-----:R-:W3:Y:S04]  /*7e680*/  LDL.LU R24, [R1+0x580] ;  /* 0x0005800001187983 */ /* 0x001ee80000300800 */
[----:B------:R-:W3:Y:S04]  /*7e690*/  LDL.LU R25, [R1+0x584] ;  /* 0x0005840001197983 */ /* 0x000ee80000300800 */
[----:B------:R-:W4:Y:S04]  /*7e6a0*/  LDL.LU R26, [R1+0x588] ;  /* 0x00058800011a7983 */ /* 0x000f280000300800 */
[----:B------:R-:W4:Y:S04]  /*7e6b0*/  LDL.LU R27, [R1+0x58c] ;  /* 0x00058c00011b7983 */ /* 0x000f280000300800 */
[----:B----4-:R0:W-:Y:S04]  /*7e6c0*/  STL.64 [R1+0x5a28], R26 ;  /* 0x005a281a01007387 */ /* 0x0101e80000100a00 */
[----:B---3--:R1:W-:Y:S04]  /*7e6d0*/  STL.64 [R1+0x5a20], R24 ;  /* 0x005a201801007387 */ /* 0x0083e80000100a00 */
[----:B0-----:R-:W3:Y:S01]  /*7e6e0*/  LDL.LU.64 R26, [R1+0x198] ;  /* 0x00019800011a7983 */ /* 0x001ee20000300a00 */
[----:B------:R-:W-:-:S03]  /*7e6f0*/  IMAD.MOV.U32 R5, RZ, RZ, R23 ;  /* 0x000000ffff057224 */ /* 0x000fc600078e0017 */
[----:B---3--:R0:W-:Y:S04]  /*7e700*/  STL.64 [R1+0x5a48], R26 ;  /* 0x005a481a01007387 */ /* 0x0081e80000100a00 */
[----:B-1----:R-:W2:Y:S04]  /*7e710*/  LDL.LU R24, [R1+0x5a0] ;  /* 0x0005a00001187983 */ /* 0x002ea80000300800 */
[----:B------:R-:W2:Y:S04]  /*7e720*/  LDL.LU R25, [R1+0x5a4] ;  /* 0x0005a40001197983 */ /* 0x000ea80000300800 */
[----:B0-----:R-:W2:Y:S04]  /*7e730*/  LDL.LU R26, [R1+0x5a8] ;  /* 0x0005a800011a7983 */ /* 0x001ea80000300800 */
[----:B------:R-:W2:Y:S04]  /*7e740*/  LDL.LU R27, [R1+0x5ac] ;  /* 0x0005ac00011b7983 */ /* 0x000ea80000300800 */
[----:B------:R-:W-:Y:S04]  /*7e750*/  STL.64 [R1+0x59f0], R6 ;  /* 0x0059f00601007387 */ /* 0x000fe80000100a00 */
[----:B------:R0:W-:Y:S04]  /*7e760*/  STL [R1+0x59e8], R5 ;  /* 0x0059e80501007387 */ /* 0x0001e80000100800 */
[----:B------:R-:W3:Y:S04]  /*7e770*/  LDL.LU R4, [R1+0x560] ;  /* 0x0005600001047983 */ /* 0x000ee80000300800 */
[----:B0-----:R-:W3:Y:S04]  /*7e780*/  LDL.LU R5, [R1+0x564] ;  /* 0x0005640001057983 */ /* 0x001ee80000300800 */
[----:B------:R-:W4:Y:S04]  /*7e790*/  LDL.LU R6, [R1+0x568] ;  /* 0x0005680001067983 */ /* 0x000f280000300800 */
[----:B------:R-:W4:Y:S01]  /*7e7a0*/  LDL.LU R7, [R1+0x56c] ;  /* 0x00056c0001077983 */ /* 0x000f220000300800 */
[----:B------:R-:W-:-:S02]  /*7e7b0*/  IMAD.MOV.U32 R14, RZ, RZ, R2 ;  /* 0x000000ffff0e7224 */ /* 0x000fc400078e0002 */
[----:B------:R-:W-:Y:S02]  /*7e7c0*/  IMAD.MOV.U32 R15, RZ, RZ, R0 ;  /* 0x000000ffff0f7224 */ /* 0x000fe400078e0000 */
[----:B------:R-:W-:Y:S01]  /*7e7d0*/  IMAD.MOV.U32 R13, RZ, RZ, R3 ;  /* 0x000000ffff0d7224 */ /* 0x000fe200078e0003 */
[----:B--2---:R-:W-:-:S15]  /*7e7e0*/  HMMA.16816.F32.BF16 R16, R8, R18, R24 ;  /* 0x000000120810723c */ /* 0x004fde0000041818 */
[----:B------:R-:W-:-:S04]  /*7e7f0*/  NOP ;  /* 0x0000000000007918 */ /* 0x000fc80000000000 */
[----:B------:R-:W-:Y:S01]  /*7e800*/  IMAD.MOV.U32 R2, RZ, RZ, R18 ;  /* 0x000000ffff027224 */ /* 0x000fe200078e0012 */
[----:B----4-:R0:W-:Y:S04]  /*7e810*/  STL.64 [R1+0x5a00], R6 ;  /* 0x005a000601007387 */ /* 0x0101e80000100a00 */
[----:B---3--:R-:W-:Y:S01]  /*7e820*/  STL.64 [R1+0x59f8], R4 ;  /* 0x0059f80401007387 */ /* 0x008fe20000100a00 */
[----:B------:R-:W-:Y:S02]  /*7e830*/  IMAD.MOV.U32 R0, RZ, RZ, R19 ;  /* 0x000000ffff007224 */ /* 0x000fe400078e0013 */
[----:B------:R-:W-:Y:S01]  /*7e840*/  IMAD.MOV.U32 R3, RZ, RZ, R17 ;  /* 0x000000ffff037224 */ /* 0x000fe200078e0011 */
[----:B0-----:R-:W2:Y:S04]  /*7e850*/  LDL.LU.64 R6, [R1+0x178] ;  /* 0x0001780001067983 */ /* 0x001ea80000300a00 */
[----:B------:R-:W3:Y:S04]  /*7e860*/  LDL.LU R12, [R1+0x550] ;  /* 0x00055000010c7983 */ /* 0x000ee80000300800 */
[----:B------:R-:W3:Y:S04]  /*7e870*/  LDL.LU.64 R22, [R1+0x158] ;  /* 0x0001580001167983 */ /* 0x000ee80000300a00 */
[----:B------:R-:W4:Y:S04]  /*7e880*/  LDL.LU.64 R26, [R1+0x5a48] ;  /* 0x005a4800011a7983 */ /* 0x000f280000300a00 */
[----:B------:R0:W-:Y:S04]  /*7e890*/  STL [R1+0x5a0], R16 ;  /* 0x0005a01001007387 */ /* 0x0001e80000100800 */
[----:B------:R-:W4:Y:S04]  /*7e8a0*/  LDL.LU.64 R18, [R1+0x5a40] ;  /* 0x005a400001127983 */ /* 0x000f280000300a00 */
[----:B0-----:R-:W4:Y:S04]  /*7e8b0*/  LDL.LU.64 R16, [R1+0x5a38] ;  /* 0x005a380001107983 */ /* 0x001f280000300a00 */
[----:B------:R-:W-:Y:S04]  /*7e8c0*/  STL [R1+0x57a0], R0 ;  /* 0x0057a00001007387 */ /* 0x000fe80000100800 */
[----:B------:R-:W-:Y:S04]  /*7e8d0*/  STL [R1+0x579c], R2 ;  /* 0x00579c0201007387 */ /* 0x000fe80000100800 */
[----:B------:R-:W-:Y:S01]  /*7e8e0*/  STL [R1+0x5798], R3 ;  /* 0x0057980301007387 */ /* 0x000fe20000100800 */
[----:B----4-:R-:W-:-:S15]  /*7e8f0*/  HMMA.16816.F32.BF16 R16, R8, R26, R16 ;  /* 0x0000001a0810723c */ /* 0x010fde0000041810 */
[----:B------:R-:W-:-:S04]  /*7e900*/  NOP ;  /* 0x0000000000007918 */ /* 0x000fc80000000000 */
[----:B------:R-:W-:Y:S04]  /*7e910*/  STL.64 [R1+0x590], R16 ;  /* 0x0005901001007387 */ /* 0x000fe80000100a00 */
[----:B------:R0:W-:Y:S04]  /*7e920*/  STL.64 [R1+0x598], R18 ;  /* 0x0005981201007387 */ /* 0x0001e80000100a00 */
[----:B0-----:R-:W4:Y:S04]  /*7e930*/  LDL.LU R18, [R1+0x5a34] ;  /* 0x005a340001127983 */ /* 0x001f280000300800 */
[----:B------:R-:W2:Y:S01]  /*7e940*/  LDL.LU R16, [R1+0x5a30] ;  /* 0x005a300001107983 */ /* 0x000ea20000300800 */
[----:B------:R-:W-:-:S02]  /*7e950*/  IMAD.MOV.U32 R19, RZ, RZ, R26 ;  /* 0x000000ffff137224 */ /* 0x000fc400078e001a */
[----:B------:R-:W-:Y:S02]  /*7e960*/  IMAD.MOV.U32 R17, RZ, RZ, R27 ;  /* 0x000000ffff117224 */ /* 0x000fe400078e001b */
[----:B------:R-:W3:Y:S04]  /*7e970*/  LDL.LU.64 R26, [R1+0x5a28] ;  /* 0x005a2800011a7983 */ /* 0x000ee80000300a00 */
[----:B------:R-:W3:Y:S04]  /*7e980*/  LDL.LU.64 R24, [R1+0x5a20] ;  /* 0x005a200001187983 */ /* 0x000ee80000300a00 */
[----:B----4-:R0:W-:Y:S04]  /*7e990*/  STL.64 [R1+0x58a0], R18 ;  /* 0x0058a01201007387 */ /* 0x0101e80000100a00 */
[----:B--2---:R-:W-:Y:S04]  /*7e9a0*/  STL.64 [R1+0x5898], R16 ;  /* 0x0058981001007387 */ /* 0x004fe80000100a00 */
[----:B0-----:R-:W3:Y:S02]  /*7e9b0*/  LDL.LU.64 R18, [R1+0x188] ;  /* 0x0001880001127983 */ /* 0x001ee40000300a00 */
[----:B---3--:R-:W-:-:S15]  /*7e9c0*/  HMMA.16816.F32.BF16 R24, R8, R18, R24 ;  /* 0x000000120818723c */ /* 0x008fde0000041818 */
[----:B------:R-:W-:-:S04]  /*7e9d0*/  NOP ;  /* 0x0000000000007918 */ /* 0x000fc80000000000 */
[----:B------:R-:W-:Y:S04]  /*7e9e0*/  STL.64 [R1+0x580], R24 ;  /* 0x0005801801007387 */ /* 0x000fe80000100a00 */
[----:B------:R0:W-:Y:S04]  /*7e9f0*/  STL.64 [R1+0x588], R26 ;  /* 0x0005881a01007387 */ /* 0x0001e80000100a00 */
[----:B0-----:R-:W2:Y:S04]  /*7ea00*/  LDL.LU.64 R26, [R1+0x5a18] ;  /* 0x005a1800011a7983 */ /* 0x001ea80000300a00 */
[----:B------:R-:W2:Y:S01]  /*7ea10*/  LDL.LU.64 R24, [R1+0x5a10] ;  /* 0x005a100001187983 */ /* 0x000ea20000300a00 */
[----:B------:R-:W-:-:S02]  /*7ea20*/  IMAD.MOV.U32 R29, RZ, RZ, R19 ;  /* 0x000000ffff1d7224 */ /* 0x000fc400078e0013 */
[----:B------:R-:W-:Y:S02]  /*7ea30*/  IMAD.MOV.U32 R28, RZ, RZ, R18 ;  /* 0x000000ffff1c7224 */ /* 0x000fe400078e0012 */
[----:B------:R-:W3:Y:S04]  /*7ea40*/  LDL.LU.64 R18, [R1+0x148] ;  /* 0x0001480001127983 */ /* 0x000ee80000300a00 */
[----:B------:R-:W-:Y:S04]  /*7ea50*/  STL [R1+0x57a8], R29 ;  /* 0x0057a81d01007387 */ /* 0x000fe80000100800 */
[----:B------:R-:W-:Y:S01]  /*7ea60*/  STL [R1+0x57a4], R28 ;  /* 0x0057a41c01007387 */ /* 0x000fe20000100800 */
[----:B--2---:R-:W-:-:S15]  /*7ea70*/  HMMA.16816.F32.BF16 R24, R8, R6, R24 ;  /* 0x000000060818723c */ /* 0x004fde0000041818 */
[----:B------:R-:W-:-:S04]  /*7ea80*/  NOP ;  /* 0x0000000000007918 */ /* 0x000fc80000000000 */
[----:B------:R-:W-:Y:S04]  /*7ea90*/  STL.64 [R1+0x570], R24 ;  /* 0x0005701801007387 */ /* 0x000fe80000100a00 */
[----:B------:R0:W-:Y:S04]  /*7eaa0*/  STL.64 [R1+0x578], R26 ;  /* 0x0005781a01007387 */ /* 0x0001e80000100a00 */
[----:B0-----:R-:W2:Y:S01]  /*7eab0*/  LDL.LU.64 R26, [R1+0x5a08] ;  /* 0x005a0800011a7983 */ /* 0x001ea20000300a00 */
[----:B------:R-:W-:Y:S02]  /*7eac0*/  IMAD.MOV.U32 R25, RZ, RZ, R7 ;  /* 0x000000ffff197224 */ /* 0x000fe400078e0007 */
[----:B------:R-:W-:-:S02]  /*7ead0*/  IMAD.MOV.U32 R24, RZ, RZ, R6 ;  /* 0x000000ffff187224 */ /* 0x000fc400078e0006 */
[----:B------:R-:W4:Y:S04]  /*7eae0*/  LDL.LU.64 R6, [R1+0x5a00] ;  /* 0x005a000001067983 */ /* 0x000f280000300a00 */
[----:B------:R-:W4:Y:S04]  /*7eaf0*/  LDL.LU.64 R4, [R1+0x59f8] ;  /* 0x0059f80001047983 */ /* 0x000f280000300a00 */
[----:B------:R-:W-:Y:S04]  /*7eb00*/  STL [R1+0x57b0], R25 ;  /* 0x0057b01901007387 */ /* 0x000fe80000100800 */
[----:B------:R-:W-:Y:S04]  /*7eb10*/  STL [R1+0x57ac], R24 ;  /* 0x0057ac1801007387 */ /* 0x000fe80000100800 */
[----:B--2---:R0:W-:Y:S04]  /*7eb20*/  STL.64 [R1+0x59e0], R26 ;  /* 0x0059e01a01007387 */ /* 0x0041e80000100a00 */
[----:B0-----:R-:W4:Y:S01]  /*7eb30*/  LDL.LU.64 R26, [R1+0x168] ;  /* 0x00016800011a7983 */ /* 0x001f220000300a00 */
[C---:B------:R-:W-:Y:S08]  /*7eb40*/  HMMA.16816.F32.BF16 R12, R8.reuse, R22, R12 ;  /* 0x00000016080c723c */ /* 0x040ff0000004180c */
[----:B----4-:R-:W-:Y:S01]  /*7eb50*/  HMMA.16816.F32.BF16 R4, R8, R26, R4 ;  /* 0x0000001a0804723c */ /* 0x010fe20000041804 */
[----:B------:R-:W-:-:S02]  /*7eb60*/  IMAD.MOV.U32 R3, RZ, RZ, R27 ;  /* 0x000000ffff037224 */ /* 0x000fc400078e001b */
[----:B------:R-:W-:-:S15]  /*7eb70*/  IMAD.MOV.U32 R2, RZ, RZ, R26 ;  /* 0x000000ffff027224 */ /* 0x000fde00078e001a */
[----:B------:R-:W-:Y:S01]  /*7eb80*/  NOP ;  /* 0x0000000000007918 */ /* 0x000fe20000000000 */
[----:B------:R-:W-:Y:S04]  /*7eb90*/  STL.64 [R1+0x560], R4 ;  /* 0x0005600401007387 */ /* 0x000fe80000100a00 */
[----:B------:R0:W-:Y:S04]  /*7eba0*/  STL.64 [R1+0x568], R6 ;  /* 0x0005680601007387 */ /* 0x0001e80000100a00 */
[----:B0-----:R-:W2:Y:S04]  /*7ebb0*/  LDL.LU.64 R6, [R1+0x59f0] ;  /* 0x0059f00001067983 */ /* 0x001ea80000300a00 */
[----:B------:R-:W4:Y:S04]  /*7ebc0*/  LDL.LU R5, [R1+0x59e8] ;  /* 0x0059e80001057983 */ /* 0x000f280000300800 */
[----:B------:R-:W2:Y:S04]  /*7ebd0*/  LDL.LU R24, [R1+0x530] ;  /* 0x0005300001187983 */ /* 0x000ea80000300800 */
[----:B------:R-:W2:Y:S04]  /*7ebe0*/  LDL.LU R25, [R1+0x534] ;  /* 0x0005340001197983 */ /* 0x000ea80000300800 */
[----:B------:R-:W2:Y:S04]  /*7ebf0*/  LDL.LU R26, [R1+0x538] ;  /* 0x00053800011a7983 */ /* 0x000ea80000300800 */
[----:B------:R-:W2:Y:S04]  /*7ec00*/  LDL.LU R27, [R1+0x53c] ;  /* 0x00053c00011b7983 */ /* 0x000ea80000300800 */
[----:B------:R-:W-:Y:S04]  /*7ec10*/  STL [R1+0x57b8], R3 ;  /* 0x0057b80301007387 */ /* 0x000fe80000100800 */
[----:B------:R-:W-:Y:S04]  /*7ec20*/  STL [R1+0x57b4], R2 ;  /* 0x0057b40201007387 */ /* 0x000fe80000100800 */
[----:B------:R0:W-:Y:S04]  /*7ec30*/  STL.64 [R1+0x550], R12 ;  /* 0x0005500c01007387 */ /* 0x0001e80000100a00 */
[----:B------:R1:W-:Y:S04]  /*7ec40*/  STL.64 [R1+0x558], R14 ;  /* 0x0005580e01007387 */ /* 0x0003e80000100a00 */
[----:B0-----:R-:W2:Y:S04]  /*7ec50*/  LDL.LU R12, [R1+0x520] ;  /* 0x00052000010c7983 */ /* 0x001ea80000300800 */
[----:B------:R-:W2:Y:S04]  /*7ec60*/  LDL.LU R13, [R1+0x524] ;  /* 0x00052400010d7983 */ /* 0x000ea80000300800 */
[----:B-1----:R-:W2:Y:S04]  /*7ec70*/  LDL.LU R14, [R1+0x528] ;  /* 0x00052800010e7983 */ /* 0x002ea80000300800 */
[----:B------:R-:W2:Y:S01]  /*7ec80*/  LDL.LU R15, [R1+0x52c] ;  /* 0x00052c00010f7983 */ /* 0x000ea20000300800 */
[----:B------:R-:W-:-:S02]  /*7ec90*/  IMAD.MOV.U32 R4, RZ, RZ, R23 ;  /* 0x000000ffff047224 */ /* 0x000fc400078e0017 */
[----:B------:R-:W-:Y:S01]  /*7eca0*/  IMAD.MOV.U32 R0, RZ, RZ, R22 ;  /* 0x000000ffff007224 */ /* 0x000fe200078e0016 */
[----:B--2---:R0:W-:Y:S04]  /*7ecb0*/  STL.64 [R1+0x59d8], R14 ;  /* 0x0059d80e01007387 */ /* 0x0041e80000100a00 */
[----:B------:R-:W-:Y:S04]  /*7ecc0*/  STL.64 [R1+0x59d0], R12 ;  /* 0x0059d00c01007387 */ /* 0x000fe80000100a00 */
[----:B0-----:R-:W2:Y:S04]  /*7ecd0*/  LDL.LU.64 R14, [R1+0x138] ;  /* 0x00013800010e7983 */ /* 0x001ea80000300a00 */
[----:B------:R-:W2:Y:S04]  /*7ece0*/  LDL.LU.64 R22, [R1+0x128] ;  /* 0x0001280001167983 */ /* 0x000ea80000300a00 */
[----:B------:R0:W-:Y:S04]  /*7ecf0*/  STL [R1+0x57c0], R4 ;  /* 0x0057c00401007387 */ /* 0x0001e80000100800 */
[----:B------:R-:W-:Y:S04]  /*7ed00*/  STL.64 [R1+0x59c8], R6 ;  /* 0x0059c80601007387 */ /* 0x000fe80000100a00 */
[----:B----4-:R1:W-:Y:S04]  /*7ed10*/  STL [R1+0x59c0], R5 ;  /* 0x0059c00501007387 */ /* 0x0103e80000100800 */
[----:B0-----:R-:W4:Y:S04]  /*7ed20*/  LDL.LU R4, [R1+0x540] ;  /* 0x0005400001047983 */ /* 0x001f280000300800 */
[----:B-1----:R-:W4:Y:S04]  /*7ed30*/  LDL.LU R5, [R1+0x544] ;  /* 0x0005440001057983 */ /* 0x002f280000300800 */
[----:B------:R-:W4:Y:S04]  /*7ed40*/  LDL.LU R6, [R1+0x548] ;  /* 0x0005480001067983 */ /* 0x000f280000300800 */
[----:B------:R-:W4:Y:S04]  /*7ed50*/  LDL.LU R7, [R1+0x54c] ;  /* 0x00054c0001077983 */ /* 0x000f280000300800 */
[----:B------:R-:W-:Y:S01]  /*7ed60*/  STL [R1+0x57bc], R0 ;  /* 0x0057bc0001007387 */ /* 0x000fe20000100800 */
[----:B---3--:R-:W-:-:S02]  /*7ed70*/  IMAD.MOV.U32 R29, RZ, RZ, R18 ;  /* 0x000000ffff1d7224 */ /* 0x008fc400078e0012 */
[----:B------:R-:W-:Y:S01]  /*7ed80*/  IMAD.MOV.U32 R28, RZ, RZ, R19 ;  /* 0x000000ffff1c7224 */ /* 0x000fe200078e0013 */
[----:B----4-:R-:W-:-:S15]  /*7ed90*/  HMMA.16816.F32.BF16 R4, R8, R18, R4 ;  /* 0x000000120804723c */ /* 0x010fde0000041804 */
[----:B------:R-:W-:-:S04]  /*7eda0*/  NOP ;  /* 0x0000000000007918 */ /* 0x000fc80000000000 */
[----:B------:R0:W-:Y:S04]  /*7edb0*/  STL.64 [R1+0x540], R4 ;  /* 0x0005400401007387 */ /* 0x0001e80000100a00 */
[----:B------:R1:W-:Y:S04]  /*7edc0*/  STL.64 [R1+0x548], R6 ;  /* 0x0005480601007387 */ /* 0x0003e80000100a00 */
[----:B0-----:R-:W3:Y:S04]  /*7edd0*/  LDL.LU R4, [R1+0x510] ;  /* 0x0005100001047983 */ /* 0x001ee80000300800 */
[----:B------:R-:W3:Y:S04]  /*7ede0*/  LDL.LU R5, [R1+0x514] ;  /* 0x0005140001057983 */ /* 0x000ee80000300800 */
[----:B-1----:R-:W3:Y:S04]  /*7edf0*/  LDL.LU R6, [R1+0x518] ;  /* 0x0005180001067983 */ /* 0x002ee80000300800 */
[----:B------:R-:W3:Y:S04]  /*7ee00*/  LDL.LU R7, [R1+0x51c] ;  /* 0x00051c0001077983 */ /* 0x000ee80000300800 */
[----:B------:R-:W4:Y:S01]  /*7ee10*/  LDL.LU.64 R18, [R1+0xf8] ;  /* 0x0000f80001127983 */ /* 0x000f220000300a00 */
[----:B--2---:R-:W-:Y:S03]  /*7ee20*/  HMMA.16816.F32.BF16 R24, R8, R14, R24 ;  /* 0x0000000e0818723c */ /* 0x004fe60000041818 */
[----:B----4-:R0:W-:Y:S04]  /*7ee30*/  STL.64 [R1+0x59a0], R18 ;  /* 0x0059a01201007387 */ /* 0x0101e80000100a00 */
[----:B0-----:R-:W2:Y:S04]  /*7ee40*/  LDL.LU.64 R18, [R1+0x108] ;  /* 0x0001080001127983 */ /* 0x001ea80000300a00 */
[----:B--2---:R0:W-:Y:S04]  /*7ee50*/  STL.64 [R1+0x59b8], R18 ;  /* 0x0059b81201007387 */ /* 0x0041e80000100a00 */
[----:B0-----:R-:W3:Y:S04]  /*7ee60*/  LDL.LU.64 R18, [R1+0x118] ;  /* 0x0001180001127983 */ /* 0x001ee80000300a00 */
[----:B------:R-:W-:Y:S04]  /*7ee70*/  STL [R1+0x57c8], R28 ;  /* 0x0057c81c01007387 */ /* 0x000fe80000100800 */
[----:B------:R-:W-:Y:S04]  /*7ee80*/  STL [R1+0x57c4], R29 ;  /* 0x0057c41d01007387 */ /* 0x000fe80000100800 */
[----:B------:R-:W-:Y:S04]  /*7ee90*/  STL.64 [R1+0x530], R24 ;  /* 0x0005301801007387 */ /* 0x000fe80000100a00 */
[----:B------:R0:W-:Y:S04]  /*7eea0*/  STL.64 [R1+0x538], R26 ;  /* 0x0005381a01007387 */ /* 0x0001e80000100a00 */
[----:B0-----:R-:W2:Y:S01]  /*7eeb0*/  LDL.LU.64 R26, [R1+0x59e0] ;  /* 0x0059e000011a7983 */ /* 0x001ea20000300a00 */
[----:B------:R-:W-:-:S02]  /*7eec0*/  IMAD.MOV.U32 R25, RZ, RZ, R14 ;  /* 0x000000ffff197224 */ /* 0x000fc400078e000e */
[----:B------:R-:W-:Y:S02]  /*7eed0*/  IMAD.MOV.U32 R24, RZ, RZ, R15 ;  /* 0x000000ffff187224 */ /* 0x000fe400078e000f */
[----:B------:R-:W4:Y:S04]  /*7eee0*/  LDL.LU.64 R14, [R1+0x59d8] ;  /* 0x0059d800010e7983 */ /* 0x000f280000300a00 */
[----:B------:R-:W4:Y:S04]  /*7eef0*/  LDL.LU.64 R12, [R1+0x59d0] ;  /* 0x0059d000010c7983 */ /* 0x000f280000300a00 */
[----:B------:R0:W-:Y:S04]  /*7ef00*/  STL [R1+0x57d0], R24 ;  /* 0x0057d01801007387 */ /* 0x0001e80000100800 */
[----:B------:R1:W-:Y:S04]  /*7ef10*/  STL [R1+0x57cc], R25 ;  /* 0x0057cc1901007387 */ /* 0x0003e80000100800 */
[----:B--2---:R2:W-:Y:S04]  /*7ef20*/  STL.64 [R1+0x5998], R26 ;  /* 0x0059981a01007387 */ /* 0x0045e80000100a00 */
[----:B0-----:R-:W3:Y:S04]  /*7ef30*/  LDL.LU R24, [R1+0x4f0] ;  /* 0x0004f00001187983 */ /* 0x001ee80000300800 */
[----:B-1----:R-:W3:Y:S04]  /*7ef40*/  LDL.LU R25, [R1+0x4f4] ;  /* 0x0004f40001197983 */ /* 0x002ee80000300800 */
[----:B--2---:R-:W2:Y:S04]  /*7ef50*/  LDL.LU R26, [R1+0x4f8] ;  /* 0x0004f800011a7983 */ /* 0x004ea80000300800 */
[----:B------:R-:W2:Y:S01]  /*7ef60*/  LDL.LU R27, [R1+0x4fc] ;  /* 0x0004fc00011b7983 */ /* 0x000ea20000300800 */
[C---:B----4-:R-:W-:Y:S03]  /*7ef70*/  HMMA.16816.F32.BF16 R12, R8.reuse, R22, R12 ;  /* 0x00000016080c723c */ /* 0x050fe6000004180c */
[----:B--2---:R-:W-:Y:S04]  /*7ef80*/  STL.64 [R1+0x59b0], R26 ;  /* 0x0059b01a01007387 */ /* 0x004fe80000100a00 */
[----:B---3--:R0:W-:Y:S04]  /*7ef90*/  STL.64 [R1+0x59a8], R24 ;  /* 0x0059a81801007387 */ /* 0x0081e80000100a00 */
[----:B0-----:R-:W2:Y:S04]  /*7efa0*/  LDL.LU R24, [R1+0x500] ;  /* 0x0005000001187983 */ /* 0x001ea80000300800 */
[----:B------:R-:W2:Y:S04]  /*7efb0*/  LDL.LU R25, [R1+0x504] ;  /* 0x0005040001197983 */ /* 0x000ea80000300800 */
[----:B------:R-:W2:Y:S04]  /*7efc0*/  LDL.LU R26, [R1+0x508] ;  /* 0x00050800011a7983 */ /* 0x000ea80000300800 */
[----:B------:R-:W2:Y:S04]  /*7efd0*/  LDL.LU R27, [R1+0x50c] ;  /* 0x00050c00011b7983 */ /* 0x000ea80000300800 */
[----:B------:R0:W-:Y:S04]  /*7efe0*/  STL.64 [R1+0x520], R12 ;  /* 0x0005200c01007387 */ /* 0x0001e80000100a00 */
[----:B------:R1:W-:Y:S04]  /*7eff0*/  STL.64 [R1+0x528], R14 ;  /* 0x0005280e01007387 */ /* 0x0003e80000100a00 */
[----:B0-----:R-:W3:Y:S04]  /*7f000*/  LDL.LU R12, [R1+0x4d0] ;  /* 0x0004d000010c7983 */ /* 0x001ee80000300800 */
[----:B------:R-:W3:Y:S04]  /*7f010*/  LDL.LU R13, [R1+0x4d4] ;  /* 0x0004d400010d7983 */ /* 0x000ee80000300800 */
[----:B-1----:R-:W4:Y:S04]  /*7f020*/  LDL.LU R14, [R1+0x4d8] ;  /* 0x0004d800010e7983 */ /* 0x002f280000300800 */
[----:B------:R-:W4:Y:S01]  /*7f030*/  LDL.LU R15, [R1+0x4dc] ;  /* 0x0004dc00010f7983 */ /* 0x000f220000300800 */
[----:B------:R-:W-:Y:S01]  /*7f040*/  HMMA.16816.F32.BF16 R4, R8, R18, R4 ;  /* 0x000000120804723c */ /* 0x000fe20000041804 */
[----:B------:R-:W-:-:S02]  /*7f050*/  IMAD.MOV.U32 R2, RZ, RZ, R23 ;  /* 0x000000ffff027224 */ /* 0x000fc400078e0017 */
[----:B------:R-:W-:Y:S02]  /*7f060*/  IMAD.MOV.U32 R3, RZ, RZ, R22 ;  /* 0x000000ffff037224 */ /* 0x000fe400078e0016 */
[----:B------:R-:W-:Y:S01]  /*7f070*/  IMAD.MOV.U32 R0, RZ, RZ, R19 ;  /* 0x000000ffff007224 */ /* 0x000fe200078e0013 */
[----:B----4-:R-:W-:Y:S04]  /*7f080*/  STL.64 [R1+0x5990], R14 ;  /* 0x0059900e01007387 */ /* 0x010fe80000100a00 */
[----:B---3--:R0:W-:Y:S04]  /*7f090*/  STL.64 [R1+0x5988], R12 ;  /* 0x0059880c01007387 */ /* 0x0081e80000100a00 */
[----:B0-----:R-:W3:Y:S04]  /*7f0a0*/  LDL.LU R12, [R1+0x4e0] ;  /* 0x0004e000010c7983 */ /* 0x001ee80000300800 */
[----:B------:R-:W3:Y:S04]  /*7f0b0*/  LDL.LU R13, [R1+0x4e4] ;  /* 0x0004e400010d7983 */ /* 0x000ee80000300800 */
[----:B------:R-:W3:Y:S04]  /*7f0c0*/  LDL.LU R14, [R1+0x4e8] ;  /* 0x0004e800010e7983 */ /* 0x000ee80000300800 */
[----:B------:R-:W3:Y:S04]  /*7f0d0*/  LDL.LU R15, [R1+0x4ec] ;  /* 0x0004ec00010f7983 */ /* 0x000ee80000300800 */
[----:B------:R-:W4:Y:S04]  /*7f0e0*/  LDL.LU.64 R22, [R1+0xd8] ;  /* 0x0000d80001167983 */ /* 0x000f280000300a00 */
[----:B------:R-:W-:Y:S04]  /*7f0f0*/  STL [R1+0x57d8], R2 ;  /* 0x0057d80201007387 */ /* 0x000fe80000100800 */
[----:B------:R-:W-:Y:S04]  /*7f100*/  STL [R1+0x57d4], R3 ;  /* 0x0057d40301007387 */ /* 0x000fe80000100800 */
[----:B------:R0:W-:Y:S04]  /*7f110*/  STL.64 [R1+0x510], R4 ;  /* 0x0005100401007387 */ /* 0x0001e80000100a00 */
[----:B------:R1:W-:Y:S01]  /*7f120*/  STL.64 [R1+0x518], R6 ;  /* 0x0005180601007387 */ /* 0x0003e20000100a00 */
[----:B0-----:R-:W-:-:S03]  /*7f130*/  IMAD.MOV.U32 R4, RZ, RZ, R18 ;  /* 0x000000ffff047224 */ /* 0x001fc600078e0012 */
[----:B-1----:R-:W2:Y:S04]  /*7f140*/  LDL.LU.64 R6, [R1+0x59c8] ;  /* 0x0059c80001067983 */ /* 0x002ea80000300a00 */
[----:B------:R-:W2:Y:S04]  /*7f150*/  LDL.LU R5, [R1+0x59c0] ;  /* 0x0059c00001057983 */ /* 0x000ea80000300800 */
[----:B------:R-:W2:Y:S04]  /*7f160*/  LDL.LU.64 R18, [R1+0x59b8] ;  /* 0x0059b80001127983 */ /* 0x000ea80000300a00 */
[----:B------:R-:W-:Y:S04]  /*7f170*/  STL [R1+0x57e0], R0 ;  /* 0x0057e00001007387 */ /* 0x000fe80000100800 */
[----:B------:R-:W-:Y:S01]  /*7f180*/  STL [R1+0x57dc], R4 ;  /* 0x0057dc0401007387 */ /* 0x000fe20000100800 */
[----:B--2---:R-:W-:Y:S01]  /*7f190*/  HMMA.16816.F32.BF16 R24, R8, R18, R24 ;  /* 0x000000120818723c */ /* 0x004fe20000041818 */
[----:B------:R-:W-:-:S02]  /*7f1a0*/  IMAD.MOV.U32 R28, RZ, RZ, R18 ;  /* 0x000000ffff1c7224 */ /* 0x000fc400078e0012 */
[----:B------:R-:W-:-:S15]  /*7f1b0*/  IMAD.MOV.U32 R29, RZ, RZ, R19 ;  /* 0x000000ffff1d7224 */ /* 0x000fde00078e0013 */
[----:B------:R-:W-:Y:S01]  /*7f1c0*/  NOP ;  /* 0x0000000000007918 */ /* 0x000fe20000000000 */
[----:B------:R-:W-:Y:S04]  /*7f1d0*/  STL.64 [R1+0x500], R24 ;  /* 0x0005001801007387 */ /* 0x000fe80000100a00 */
[----:B------:R0:W-:Y:S04]  /*7f1e0*/  STL.64 [R1+0x508], R26 ;  /* 0x0005081a01007387 */ /* 0x0001e80000100a00 */
[----:B0-----:R-:W2:Y:S04]  /*7f1f0*/  LDL.LU.64 R26, [R1+0x59b0] ;  /* 0x0059b000011a7983 */ /* 0x001ea80000300a00 */
[----:B------:R-:W2:Y:S04]  /*7f200*/  LDL.LU.64 R24, [R1+0x59a8] ;  /* 0x0059a80001187983 */ /* 0x000ea80000300a00 */
[----:B------:R-:W2:Y:S04]  /*7f210*/  LDL.LU.64 R18, [R1+0x59a0] ;  /* 0x0059a00001127983 */ /* 0x000ea80000300a00 */
        /* <DEDUP_REMOVED lines=9> */
[----:B------:R-:W3:Y:S04]  /*7f2b0*/  LDL.LU.64 R18, [R1+0xc8] ;  /* 0x0000c80001127983 */ /* 0x000ee80000300a00 */
[----:B------:R-:W-:Y:S04]  /*7f2c0*/  STL [R1+0x57f0], R25 ;  /* 0x0057f01901007387 */ /* 0x000fe80000100800 */
[----:B------:R-:W-:Y:S04]  /*7f2d0*/  STL [R1+0x57ec], R24 ;  /* 0x0057ec1801007387 */ /* 0x000fe80000100800 */
[----:B--2---:R0:W-:Y:S04]  /*7f2e0*/  STL.64 [R1+0x5970], R26 ;  /* 0x0059701a01007387 */ /* 0x0041e80000100a00 */
[----:B0-----:R-:W3:Y:S02]  /*7f2f0*/  LDL.LU.64 R26, [R1+0xe8] ;  /* 0x0000e800011a7983 */ /* 0x001ee40000300a00 */
[----:B---3--:R-:W-:Y:S01]  /*7f300*/  HMMA.16816.F32.BF16 R12, R8, R26, R12 ;  /* 0x0000001a080c723c */ /* 0x008fe2000004180c */
[----:B------:R-:W-:-:S02]  /*7f310*/  IMAD.MOV.U32 R2, RZ, RZ, R26 ;  /* 0x000000ffff027224 */ /* 0x000fc400078e001a */
[----:B------:R-:W-:-:S15]  /*7f320*/  IMAD.MOV.U32 R3, RZ, RZ, R27 ;  /* 0x000000ffff037224 */ /* 0x000fde00078e001b */
[----:B------:R-:W-:Y:S01]  /*7f330*/  NOP ;  /* 0x0000000000007918 */ /* 0x000fe20000000000 */
[----:B------:R-:W-:Y:S04]  /*7f340*/  STL.64 [R1+0x4e0], R12 ;  /* 0x0004e00c01007387 */ /* 0x000fe80000100a00 */
[----:B------:R0:W-:Y:S04]  /*7f350*/  STL.64 [R1+0x4e8], R14 ;  /* 0x0004e80e01007387 */ /* 0x0001e80000100a00 */
[----:B0-----:R-:W4:Y:S04]  /*7f360*/  LDL.LU.64 R14, [R1+0x5990] ;  /* 0x00599000010e7983 */ /* 0x001f280000300a00 */
[----:B------:R-:W4:Y:S04]  /*7f370*/  LDL.LU.64 R12, [R1+0x5988] ;  /* 0x00598800010c7983 */ /* 0x000f280000300a00 */
[----:B------:R-:W2:Y:S04]  /*7f380*/  LDL.LU R24, [R1+0x4b0] ;  /* 0x0004b00001187983 */ /* 0x000ea80000300800 */
[----:B------:R-:W2:Y:S04]  /*7f390*/  LDL.LU R25, [R1+0x4b4] ;  /* 0x0004b40001197983 */ /* 0x000ea80000300800 */
[----:B------:R-:W3:Y:S04]  /*7f3a0*/  LDL.LU R26, [R1+0x4b8] ;  /* 0x0004b800011a7983 */ /* 0x000ee80000300800 */
[----:B------:R-:W3:Y:S01]  /*7f3b0*/  LDL.LU R27, [R1+0x4bc] ;  /* 0x0004bc00011b7983 */ /* 0x000ee20000300800 */
[----:B----4-:R-:W-:Y:S03]  /*7f3c0*/  HMMA.16816.F32.BF16 R12, R8, R22, R12 ;  /* 0x00000016080c723c */ /* 0x010fe6000004180c */
[----:B---3--:R-:W-:Y:S04]  /*7f3d0*/  STL.64 [R1+0x5980], R26 ;  /* 0x0059801a01007387 */ /* 0x008fe80000100a00 */
[----:B--2---:R0:W-:Y:S04]  /*7f3e0*/  STL.64 [R1+0x5978], R24 ;  /* 0x0059781801007387 */ /* 0x0041e80000100a00 */
[----:B0-----:R-:W2:Y:S04]  /*7f3f0*/  LDL.LU R24, [R1+0x4c0] ;  /* 0x0004c00001187983 */ /* 0x001ea80000300800 */
[----:B------:R-:W2:Y:S04]  /*7f400*/  LDL.LU R25, [R1+0x4c4] ;  /* 0x0004c40001197983 */ /* 0x000ea80000300800 */
[----:B------:R-:W2:Y:S04]  /*7f410*/  LDL.LU R26, [R1+0x4c8] ;  /* 0x0004c800011a7983 */ /* 0x000ea80000300800 */
[----:B------:R-:W2:Y:S04]  /*7f420*/  LDL.LU R27, [R1+0x4cc] ;  /* 0x0004cc00011b7983 */ /* 0x000ea80000300800 */
[----:B------:R-:W-:Y:S04]  /*7f430*/  STL [R1+0x57f8], R3 ;  /* 0x0057f80301007387 */ /* 0x000fe80000100800 */
[----:B------:R-:W-:Y:S04]  /*7f440*/  STL [R1+0x57f4], R2 ;  /* 0x0057f40201007387 */ /* 0x000fe80000100800 */
[----:B------:R0:W-:Y:S04]  /*7f450*/  STL.64 [R1+0x4d0], R12 ;  /* 0x0004d00c01007387 */ /* 0x0001e80000100a00 */
[----:B------:R1:W-:Y:S04]  /*7f460*/  STL.64 [R1+0x4d8], R14 ;  /* 0x0004d80e01007387 */ /* 0x0003e80000100a00 */
[----:B0-----:R-:W3:Y:S04]  /*7f470*/  LDL.LU R12, [R1+0x490] ;  /* 0x00049000010c7983 */ /* 0x001ee80000300800 */
[----:B------:R-:W3:Y:S04]  /*7f480*/  LDL.LU R13, [R1+0x494] ;  /* 0x00049400010d7983 */ /* 0x000ee80000300800 */
[----:B-1----:R-:W4:Y:S04]  /*7f490*/  LDL.LU R14, [R1+0x498] ;  /* 0x00049800010e7983 */ /* 0x002f280000300800 */
[----:B------:R-:W4:Y:S04]  /*7f4a0*/  LDL.LU R15, [R1+0x49c] ;  /* 0x00049c00010f7983 */ /* 0x000f280000300800 */
[----:B----4-:R0:W-:Y:S04]  /*7f4b0*/  STL.64 [R1+0x5958], R14 ;  /* 0x0059580e01007387 */ /* 0x0101e80000100a00 */
[----:B---3--:R-:W-:Y:S04]  /*7f4c0*/  STL.64 [R1+0x5950], R12 ;  /* 0x0059500c01007387 */ /* 0x008fe80000100a00 */
[----:B0-----:R-:W3:Y:S01]  /*7f4d0*/  LDL.LU.64 R14, [R1+0xa8] ;  /* 0x0000a800010e7983 */ /* 0x001ee20000300a00 */
[----:B------:R-:W-:-:S02]  /*7f4e0*/  IMAD.MOV.U32 R0, RZ, RZ, R22 ;  /* 0x000000ffff007224 */ /* 0x000fc400078e0016 */
[----:B------:R-:W-:Y:S01]  /*7f4f0*/  IMAD.MOV.U32 R4, RZ, RZ, R23 ;  /* 0x000000ffff047224 */ /* 0x000fe200078e0017 */
[----:B--2---:R-:W-:Y:S01]  /*7f500*/  HMMA.16816.F32.BF16 R24, R8, R18, R24 ;  /* 0x000000120818723c */ /* 0x004fe20000041818 */
[----:B---3--:R0:W-:Y:S04]  /*7f510*/  STL.64 [R1+0x5968], R14 ;  /* 0x0059680e01007387 */ /* 0x0081e80000100a00 */
[----:B0-----:R-:W2:Y:S04]  /*7f520*/  LDL.LU.64 R14, [R1+0xb8] ;  /* 0x0000b800010e7983 */ /* 0x001ea80000300a00 */
[----:B------:R-:W3:Y:S01]  /*7f530*/  LDL.LU.64 R22, [R1+0x98] ;  /* 0x0000980001167983 */ /* 0x000ee20000300a00 */
[----:B------:R-:W-:-:S02]  /*7f540*/  IMAD.MOV.U32 R29, RZ, RZ, R18 ;  /* 0x000000ffff1d7224 */ /* 0x000fc400078e0012 */
[----:B------:R-:W-:Y:S01]  /*7f550*/  IMAD.MOV.U32 R28, RZ, RZ, R19 ;  /* 0x000000ffff1c7224 */ /* 0x000fe200078e0013 */
[----:B---3--:R0:W-:Y:S04]  /*7f560*/  STL.64 [R1+0x5960], R22 ;  /* 0x0059601601007387 */ /* 0x0081e80000100a00 */
[----:B------:R-:W3:Y:S04]  /*7f570*/  LDL.LU R20, [R1+0x4a0] ;  /* 0x0004a00001147983 */ /* 0x000ee80000300800 */
[----:B------:R-:W3:Y:S04]  /*7f580*/  LDL.LU R21, [R1+0x4a4] ;  /* 0x0004a40001157983 */ /* 0x000ee80000300800 */
[----:B0-----:R-:W3:Y:S04]  /*7f590*/  LDL.LU R22, [R1+0x4a8] ;  /* 0x0004a80001167983 */ /* 0x001ee80000300800 */
[----:B------:R-:W3:Y:S04]  /*7f5a0*/  LDL.LU R23, [R1+0x4ac] ;  /* 0x0004ac0001177983 */ /* 0x000ee80000300800 */
[----:B------:R-:W-:Y:S04]  /*7f5b0*/  STL [R1+0x5800], R4 ;  /* 0x0058000401007387 */ /* 0x000fe80000100800 */
[----:B------:R-:W-:Y:S04]  /*7f5c0*/  STL [R1+0x57fc], R0 ;  /* 0x0057fc0001007387 */ /* 0x000fe80000100800 */
[----:B------:R-:W-:Y:S04]  /*7f5d0*/  STL.64 [R1+0x4c0], R24 ;  /* 0x0004c01801007387 */ /* 0x000fe80000100a00 */
[----:B------:R0:W-:Y:S04]  /*7f5e0*/  STL.64 [R1+0x4c8], R26 ;  /* 0x0004c81a01007387 */ /* 0x0001e80000100a00 */
[----:B0-----:R-:W2:Y:S04]  /*7f5f0*/  LDL.LU.64 R26, [R1+0x5980] ;  /* 0x00598000011a7983 */ /* 0x001ea80000300a00 */
[----:B------:R-:W2:Y:S04]  /*7f600*/  LDL.LU.64 R24, [R1+0x5978] ;  /* 0x0059780001187983 */ /* 0x000ea80000300a00 */
[----:B------:R-:W4:Y:S04]  /*7f610*/  LDL.LU.64 R18, [R1+0x68] ;  /* 0x0000680001127983 */ /* 0x000f280000300a00 */
[----:B----4-:R0:W-:Y:S04]  /*7f620*/  STL.64 [R1+0x5928], R18 ;  /* 0x0059281201007387 */ /* 0x0101e80000100a00 */
[----:B0-----:R-:W4:Y:S01]  /*7f630*/  LDL.LU.64 R18, [R1+0x78] ;  /* 0x0000780001127983 */ /* 0x001f220000300a00 */
[----:B--2---:R-:W-:Y:S03]  /*7f640*/  HMMA.16816.F32.BF16 R24, R8, R14, R24 ;  /* 0x0000000e0818723c */ /* 0x004fe60000041818 */
[----:B----4-:R0:W-:Y:S04]  /*7f650*/  STL.64 [R1+0x5938], R18 ;  /* 0x0059381201007387 */ /* 0x0101e80000100a00 */
[----:B0-----:R-:W2:Y:S04]  /*7f660*/  LDL.LU.64 R18, [R1+0x88] ;  /* 0x0000880001127983 */ /* 0x001ea80000300a00 */
[----:B------:R-:W-:Y:S04]  /*7f670*/  STL [R1+0x5808], R28 ;  /* 0x0058081c01007387 */ /* 0x000fe80000100800 */
[----:B------:R-:W-:Y:S04]  /*7f680*/  STL [R1+0x5804], R29 ;  /* 0x0058041d01007387 */ /* 0x000fe80000100800 */
[----:B------:R-:W-:Y:S04]  /*7f690*/  STL.64 [R1+0x4b0], R24 ;  /* 0x0004b01801007387 */ /* 0x000fe80000100a00 */
[----:B------:R0:W-:Y:S04]  /*7f6a0*/  STL.64 [R1+0x4b8], R26 ;  /* 0x0004b81a01007387 */ /* 0x0001e80000100a00 */
[----:B0-----:R-:W4:Y:S01]  /*7f6b0*/  LDL.LU.64 R26, [R1+0x5970] ;  /* 0x00597000011a7983 */ /* 0x001f220000300a00 */
[----:B------:R-:W-:-:S02]  /*7f6c0*/  IMAD.MOV.U32 R25, RZ, RZ, R14 ;  /* 0x000000ffff197224 */ /* 0x000fc400078e000e */
[----:B------:R-:W-:Y:S02]  /*7f6d0*/  IMAD.MOV.U32 R24, RZ, RZ, R15 ;  /* 0x000000ffff187224 */ /* 0x000fe400078e000f */
[----:B------:R-:W3:Y:S04]  /*7f6e0*/  LDL.LU.64 R14, [R1+0x5968] ;  /* 0x00596800010e7983 */ /* 0x000ee80000300a00 */
[----:B------:R0:W-:Y:S04]  /*7f6f0*/  STL [R1+0x5810], R24 ;  /* 0x0058101801007387 */ /* 0x0001e80000100800 */
[----:B------:R1:W-:Y:S04]  /*7f700*/  STL [R1+0x580c], R25 ;  /* 0x00580c1901007387 */ /* 0x0003e80000100800 */
[----:B----4-:R4:W-:Y:S04]  /*7f710*/  STL.64 [R1+0x5930], R26 ;  /* 0x0059301a01007387 */ /* 0x0109e80000100a00 */
[----:B0-----:R-:W2:Y:S04]  /*7f720*/  LDL.LU R24, [R1+0x470] ;  /* 0x0004700001187983 */ /* 0x001ea80000300800 */
[----:B-1----:R-:W2:Y:S04]  /*7f730*/  LDL.LU R25, [R1+0x474] ;  /* 0x0004740001197983 */ /* 0x002ea80000300800 */
[----:B----4-:R-:W4:Y:S04]  /*7f740*/  LDL.LU R26, [R1+0x478] ;  /* 0x00047800011a7983 */ /* 0x010f280000300800 */
[----:B------:R-:W4:Y:S01]  /*7f750*/  LDL.LU R27, [R1+0x47c] ;  /* 0x00047c00011b7983 */ /* 0x000f220000300800 */
[----:B---3--:R-:W-:Y:S01]  /*7f760*/  HMMA.16816.F32.BF16 R20, R8, R14, R20 ;  /* 0x0000000e0814723c */ /* 0x008fe20000041814 */
[----:B------:R-:W-:-:S02]  /*7f770*/  IMAD.MOV.U32 R3, RZ, RZ, R14 ;  /* 0x000000ffff037224 */ /* 0x000fc400078e000e */
[----:B------:R-:W-:Y:S01]  /*7f780*/  IMAD.MOV.U32 R2, RZ, RZ, R15 ;  /* 0x000000ffff027224 */ /* 0x000fe200078e000f */
[----:B----4-:R-:W-:Y:S04]  /*7f790*/  STL.64 [R1+0x5948], R26 ;  /* 0x0059481a01007387 */ /* 0x010fe80000100a00 */
[----:B--2---:R0:W-:Y:S04]  /*7f7a0*/  STL.64 [R1+0x5940], R24 ;  /* 0x0059401801007387 */ /* 0x0041e80000100a00 */
[----:B0-----:R-:W2:Y:S04]  /*7f7b0*/  LDL.LU R24, [R1+0x480] ;  /* 0x0004800001187983 */ /* 0x001ea80000300800 */
[----:B------:R-:W2:Y:S04]  /*7f7c0*/  LDL.LU R25, [R1+0x484] ;  /* 0x0004840001197983 */ /* 0x000ea80000300800 */
[----:B------:R-:W2:Y:S04]  /*7f7d0*/  LDL.LU R26, [R1+0x488] ;  /* 0x00048800011a7983 */ /* 0x000ea80000300800 */
[----:B------:R-:W2:Y:S04]  /*7f7e0*/  LDL.LU R27, [R1+0x48c] ;  /* 0x00048c00011b7983 */ /* 0x000ea80000300800 */
[----:B------:R-:W-:Y:S04]  /*7f7f0*/  STL.64 [R1+0x4a0], R20 ;  /* 0x0004a01401007387 */ /* 0x000fe80000100a00 */
[----:B------:R0:W-:Y:S04]  /*7f800*/  STL.64 [R1+0x4a8], R22 ;  /* 0x0004a81601007387 */ /* 0x0001e80000100a00 */
[----:B0-----:R-:W3:Y:S04]  /*7f810*/  LDL.LU.64 R22, [R1+0x5960] ;  /* 0x0059600001167983 */ /* 0x001ee80000300a00 */
[----:B------:R-:W3:Y:S04]  /*7f820*/  LDL.LU.64 R14, [R1+0x5958] ;  /* 0x00595800010e7983 */ /* 0x000ee80000300a00 */
[----:B------:R-:W3:Y:S04]  /*7f830*/  LDL.LU.64 R12, [R1+0x5950] ;  /* 0x00595000010c7983 */ /* 0x000ee80000300a00 */
[----:B------:R-:W-:Y:S04]  /*7f840*/  STL [R1+0x5818], R2 ;  /* 0x0058180201007387 */ /* 0x000fe80000100800 */
[----:B------:R-:W-:Y:S01]  /*7f850*/  STL [R1+0x5814], R3 ;  /* 0x0058140301007387 */ /* 0x000fe20000100800 */
[----:B------:R-:W-:-:S02]  /*7f860*/  IMAD.MOV.U32 R28, RZ, RZ, R18 ;  /* 0x000000ffff1c7224 */ /* 0x000fc400078e0012 */
[----:B------:R-:W-:Y:S01]  /*7f870*/  IMAD.MOV.U32 R29, RZ, RZ, R19 ;  /* 0x000000ffff1d7224 */ /* 0x000fe200078e0013 */
[C---:B--2---:R-:W-:Y:S08]  /*7f880*/  HMMA.16816.F32.BF16 R24, R8.reuse, R18, R24 ;  /* 0x000000120818723c */ /* 0x044ff00000041818 */
[----:B---3--:R-:W-:Y:S01]  /*7f890*/  HMMA.16816.F32.BF16 R12, R8, R22, R12 ;  /* 0x00000016080c723c */ /* 0x008fe2000004180c */
[----:B------:R-:W-:-:S02]  /*7f8a0*/  IMAD.MOV.U32 R0, RZ, RZ, R23 ;  /* 0x000000ffff007224 */ /* 0x000fc400078e0017 */
[----:B------:R-:W-:-:S15]  /*7f8b0*/  IMAD.MOV.U32 R4, RZ, RZ, R22 ;  /* 0x000000ffff047224 */ /* 0x000fde00078e0016 */
[----:B------:R-:W-:Y:S01]  /*7f8c0*/  NOP ;  /* 0x0000000000007918 */ /* 0x000fe20000000000 */
[----:B------:R0:W-:Y:S04]  /*7f8d0*/  STL.64 [R1+0x490], R12 ;  /* 0x0004900c01007387 */ /* 0x0001e80000100a00 */
[----:B------:R1:W-:Y:S04]  /*7f8e0*/  STL.64 [R1+0x498], R14 ;  /* 0x0004980e01007387 */ /* 0x0003e80000100a00 */
[----:B0-----:R-:W2:Y:S04]  /*7f8f0*/  LDL.LU R12, [R1+0x450] ;  /* 0x00045000010c7983 */ /* 0x001ea80000300800 */
[----:B------:R-:W2:Y:S04]  /*7f900*/  LDL.LU R13, [R1+0x454] ;  /* 0x00045400010d7983 */ /* 0x000ea80000300800 */
[----:B-1----:R-:W2:Y:S04]  /*7f910*/  LDL.LU R14, [R1+0x458] ;  /* 0x00045800010e7983 */ /* 0x002ea80000300800 */
[----:B------:R-:W2:Y:S04]  /*7f920*/  LDL.LU R15, [R1+0x45c] ;  /* 0x00045c00010f7983 */ /* 0x000ea80000300800 */
[----:B------:R-:W2:Y:S04]  /*7f930*/  LDL.LU.64 R22, [R1+0x58] ;  /* 0x0000580001167983 */ /* 0x000ea80000300a00 */
[----:B------:R-:W-:Y:S04]  /*7f940*/  STL [R1+0x5820], R0 ;  /* 0x0058200001007387 */ /* 0x000fe80000100800 */
[----:B------:R-:W-:Y:S04]  /*7f950*/  STL [R1+0x581c], R4 ;  /* 0x00581c0401007387 */ /* 0x000fe80000100800 */
[----:B------:R-:W-:Y:S04]  /*7f960*/  STL.64 [R1+0x480], R24 ;  /* 0x0004801801007387 */ /* 0x000fe80000100a00 */
[----:B------:R0:W-:Y:S04]  /*7f970*/  STL.64 [R1+0x488], R26 ;  /* 0x0004881a01007387 */ /* 0x0001e80000100a00 */
[----:B0-----:R-:W3:Y:S04]  /*7f980*/  LDL.LU.64 R26, [R1+0x5948] ;  /* 0x00594800011a7983 */ /* 0x001ee80000300a00 */
[----:B------:R-:W3:Y:S04]  /*7f990*/  LDL.LU.64 R24, [R1+0x5940] ;  /* 0x0059400001187983 */ /* 0x000ee80000300a00 */
[----:B------:R-:W3:Y:S04]  /*7f9a0*/  LDL.LU.64 R18, [R1+0x5938] ;  /* 0x0059380001127983 */ /* 0x000ee80000300a00 */
[----:B------:R-:W-:Y:S04]  /*7f9b0*/  STL [R1+0x5828], R29 ;  /* 0x0058281d01007387 */ /* 0x000fe80000100800 */
[----:B------:R-:W-:Y:S01]  /*7f9c0*/  STL [R1+0x5824], R28 ;  /* 0x0058241c01007387 */ /* 0x000fe20000100800 */
[----:B---3--:R-:W-:-:S15]  /*7f9d0*/  HMMA.16816.F32.BF16 R24, R8, R18, R24 ;  /* 0x000000120818723c */ /* 0x008fde0000041818 */
[----:B------:R-:W-:-:S04]  /*7f9e0*/  NOP ;  /* 0x0000000000007918 */ /* 0x000fc80000000000 */
[----:B------:R-:W-:Y:S04]  /*7f9f0*/  STL.64 [R1+0x470], R24 ;  /* 0x0004701801007387 */ /* 0x000fe80000100a00 */
[----:B------:R0:W-:Y:S04]  /*7fa00*/  STL.64 [R1+0x478], R26 ;  /* 0x0004781a01007387 */ /* 0x0001e80000100a00 */
[----:B0-----:R-:W3:Y:S01]  /*7fa10*/  LDL.LU.64 R26, [R1+0x5930] ;  /* 0x00593000011a7983 */ /* 0x001ee20000300a00 */
[----:B------:R-:W-:Y:S02]  /*7fa20*/  IMAD.MOV.U32 R25, RZ, RZ, R19 ;  /* 0x000000ffff197224 */ /* 0x000fe400078e0013 */
[----:B------:R-:W-:-:S02]  /*7fa30*/  IMAD.MOV.U32 R24, RZ, RZ, R18 ;  /* 0x000000ffff187224 */ /* 0x000fc400078e0012 */
[----:B------:R-:W4:Y:S04]  /*7fa40*/  LDL.LU.64 R18, [R1+0x5928] ;  /* 0x0059280001127983 */ /* 0x000f280000300a00 */
[----:B------:R-:W-:Y:S04]  /*7fa50*/  STL [R1+0x5830], R25 ;  /* 0x0058301901007387 */ /* 0x000fe80000100800 */
[----:B------:R0:W-:Y:S04]  /*7fa60*/  STL [R1+0x582c], R24 ;  /* 0x00582c1801007387 */ /* 0x0001e80000100800 */
[----:B---3--:R1:W-:Y:S04]  /*7fa70*/  STL.64 [R1+0x5908], R26 ;  /* 0x0059081a01007387 */ /* 0x0083e80000100a00 */
[----:B0-----:R-:W4:Y:S04]  /*7fa80*/  LDL.LU R24, [R1+0x460] ;  /* 0x0004600001187983 */ /* 0x001f280000300800 */
[----:B------:R-:W4:Y:S04]  /*7fa90*/  LDL.LU R25, [R1+0x464] ;  /* 0x0004640001197983 */ /* 0x000f280000300800 */
[----:B-1----:R-:W4:Y:S04]  /*7faa0*/  LDL.LU R26, [R1+0x468] ;  /* 0x00046800011a7983 */ /* 0x002f280000300800 */
[----:B------:R-:W4:Y:S02]  /*7fab0*/  LDL.LU R27, [R1+0x46c] ;  /* 0x00046c00011b7983 */ /* 0x000f240000300800 */
[----:B----4-:R-:W-:-:S15]  /*7fac0*/  HMMA.16816.F32.BF16 R24, R8, R18, R24 ;  /* 0x000000120818723c */ /* 0x010fde0000041818 */
[----:B------:R-:W-:-:S04]  /*7fad0*/  NOP ;  /* 0x0000000000007918 */ /* 0x000fc80000000000 */
[----:B------:R0:W-:Y:S04]  /*7fae0*/  STL.64 [R1+0x460], R24 ;  /* 0x0004601801007387 */ /* 0x0001e80000100a00 */
[----:B------:R1:W-:Y:S04]  /*7faf0*/  STL.64 [R1+0x468], R26 ;  /* 0x0004681a01007387 */ /* 0x0003e80000100a00 */
[----:B0-----:R-:W3:Y:S04]  /*7fb00*/  LDL.LU R24, [R1+0x430] ;  /* 0x0004300001187983 */ /* 0x001ee80000300800 */
[----:B------:R-:W3:Y:S04]  /*7fb10*/  LDL.LU R25, [R1+0x434] ;  /* 0x0004340001197983 */ /* 0x000ee80000300800 */
[----:B-1----:R-:W4:Y:S04]  /*7fb20*/  LDL.LU R26, [R1+0x438] ;  /* 0x00043800011a7983 */ /* 0x002f280000300800 */
[----:B------:R-:W4:Y:S01]  /*7fb30*/  LDL.LU R27, [R1+0x43c] ;  /* 0x00043c00011b7983 */ /* 0x000f220000300800 */
[----:B------:R-:W-:-:S02]  /*7fb40*/  IMAD.MOV.U32 R2, RZ, RZ, R18 ;  /* 0x000000ffff027224 */ /* 0x000fc400078e0012 */
[----:B------:R-:W-:Y:S01]  /*7fb50*/  IMAD.MOV.U32 R3, RZ, RZ, R19 ;  /* 0x000000ffff037224 */ /* 0x000fe200078e0013 */
[----:B--2---:R-:W-:Y:S01]  /*7fb60*/  HMMA.16816.F32.BF16 R12, R8, R22, R12 ;  /* 0x00000016080c723c */ /* 0x004fe2000004180c */
[----:B----4-:R0:W-:Y:S04]  /*7fb70*/  STL.64 [R1+0x5918], R26 ;  /* 0x0059181a01007387 */ /* 0x0101e80000100a00 */
[----:B---3--:R-:W-:Y:S04]  /*7fb80*/  STL.64 [R1+0x5910], R24 ;  /* 0x0059101801007387 */ /* 0x008fe80000100a00 */
[----:B0-----:R-:W2:Y:S04]  /*7fb90*/  LDL.LU.64 R26, [R1+0x48] ;  /* 0x00004800011a7983 */ /* 0x001ea80000300a00 */
[----:B------:R-:W3:Y:S04]  /*7fba0*/  LDL.LU.64 R18, [R1+0x38] ;  /* 0x0000380001127983 */ /* 0x000ee80000300a00 */
[----:B---3--:R0:W-:Y:S04]  /*7fbb0*/  STL.64 [R1+0x5920], R18 ;  /* 0x0059201201007387 */ /* 0x0081e80000100a00 */
[----:B------:R-:W2:Y:S04]  /*7fbc0*/  LDL.LU R16, [R1+0x440] ;  /* 0x0004400001107983 */ /* 0x000ea80000300800 */
[----:B------:R-:W2:Y:S04]  /*7fbd0*/  LDL.LU R17, [R1+0x444] ;  /* 0x0004440001117983 */ /* 0x000ea80000300800 */
[----:B0-----:R-:W2:Y:S04]  /*7fbe0*/  LDL.LU R18, [R1+0x448] ;  /* 0x0004480001127983 */ /* 0x001ea80000300800 */
[----:B------:R-:W2:Y:S04]  /*7fbf0*/  LDL.LU R19, [R1+0x44c] ;  /* 0x00044c0001137983 */ /* 0x000ea80000300800 */
[----:B------:R-:W-:Y:S04]  /*7fc00*/  STL [R1+0x5838], R3 ;  /* 0x0058380301007387 */ /* 0x000fe80000100800 */
[----:B------:R-:W-:Y:S04]  /*7fc10*/  STL [R1+0x5834], R2 ;  /* 0x0058340201007387 */ /* 0x000fe80000100800 */
[----:B------:R-:W-:Y:S04]  /*7fc20*/  STL.64 [R1+0x450], R12 ;  /* 0x0004500c01007387 */ /* 0x000fe80000100a00 */
[----:B------:R0:W-:Y:S04]  /*7fc30*/  STL.64 [R1+0x458], R14 ;  /* 0x0004580e01007387 */ /* 0x0001e80000100a00 */
[----:B0-----:R-:W3:Y:S01]  /*7fc40*/  LDL.LU.64 R14, [R1+0x18] ;  /* 0x00001800010e7983 */ /* 0x001ee20000300a00 */
[----:B------:R-:W-:-:S02]  /*7fc50*/  IMAD.MOV.U32 R0, RZ, RZ, R22 ;  /* 0x000000ffff007224 */ /* 0x000fc400078e0016 */
[----:B------:R-:W-:Y:S01]  /*7fc60*/  IMAD.MOV.U32 R4, RZ, RZ, R23 ;  /* 0x000000ffff047224 */ /* 0x000fe200078e0017 */
[----:B---3--:R0:W-:Y:S04]  /*7fc70*/  STL.64 [R1+0x58e8], R14 ;  /* 0x0058e80e01007387 */ /* 0x0081e80000100a00 */
[----:B0-----:R-:W3:Y:S04]  /*7fc80*/  LDL.LU.64 R14, [R1+0x28] ;  /* 0x00002800010e7983 */ /* 0x001ee80000300a00 */
[----:B------:R-:W4:Y:S04]  /*7fc90*/  LDL.LU R20, [R1+0x3f0] ;  /* 0x0003f00001147983 */ /* 0x000f280000300800 */
[----:B------:R-:W4:Y:S04]  /*7fca0*/  LDL.LU R21, [R1+0x3f4] ;  /* 0x0003f40001157983 */ /* 0x000f280000300800 */
[----:B------:R-:W2:Y:S04]  /*7fcb0*/  LDL.LU R22, [R1+0x3f8] ;  /* 0x0003f80001167983 */ /* 0x000ea80000300800 */
[----:B------:R-:W2:Y:S04]  /*7fcc0*/  LDL.LU R23, [R1+0x3fc] ;  /* 0x0003fc0001177983 */ /* 0x000ea80000300800 */
[----:B--2---:R0:W-:Y:S04]  /*7fcd0*/  STL.64 [R1+0x58c8], R22 ;  /* 0x0058c81601007387 */ /* 0x0041e80000100a00 */
[----:B----4-:R1:W-:Y:S04]  /*7fce0*/  STL.64 [R1+0x58c0], R20 ;  /* 0x0058c01401007387 */ /* 0x0103e80000100a00 */
[----:B0-----:R-:W2:Y:S01]  /*7fcf0*/  LDL.LU.64 R22, [R1+0x8] ;  /* 0x0000080001167983 */ /* 0x001ea20000300a00 */
[----:B------:R-:W-:Y:S03]  /*7fd00*/  HMMA.16816.F32.BF16 R16, R8, R26, R16 ;  /* 0x0000001a0810723c */ /* 0x000fe60000041810 */
[----:B--2---:R0:W-:Y:S04]  /*7fd10*/  STL.64 [R1+0x58e0], R22 ;  /* 0x0058e01601007387 */ /* 0x0041e80000100a00 */
[----:B-1----:R-:W2:Y:S04]  /*7fd20*/  LDL.LU R20, [R1+0x410] ;  /* 0x0004100001147983 */ /* 0x002ea80000300800 */
[----:B------:R-:W2:Y:S04]  /*7fd30*/  LDL.LU R21, [R1+0x414] ;  /* 0x0004140001157983 */ /* 0x000ea80000300800 */
[----:B0-----:R-:W4:Y:S04]  /*7fd40*/  LDL.LU R22, [R1+0x418] ;  /* 0x0004180001167983 */ /* 0x001f280000300800 */
[----:B------:R-:W4:Y:S01]  /*7fd50*/  LDL.LU R23, [R1+0x41c] ;  /* 0x00041c0001177983 */ /* 0x000f220000300800 */
[----:B------:R-:W-:-:S02]  /*7fd60*/  IMAD.MOV.U32 R29, RZ, RZ, R26 ;  /* 0x000000ffff1d7224 */ /* 0x000fc400078e001a */
[----:B------:R-:W-:Y:S01]  /*7fd70*/  IMAD.MOV.U32 R28, RZ, RZ, R27 ;  /* 0x000000ffff1c7224 */ /* 0x000fe200078e001b */
[----:B----4-:R-:W-:Y:S04]  /*7fd80*/  STL.64 [R1+0x58f8], R22 ;  /* 0x0058f81601007387 */ /* 0x010fe80000100a00 */
[----:B--2---:R0:W-:Y:S04]  /*7fd90*/  STL.64 [R1+0x58f0], R20 ;  /* 0x0058f01401007387 */ /* 0x0041e80000100a00 */
[----:B0-----:R-:W3:Y:S04]  /*7fda0*/  LDL.LU R20, [R1+0x420] ;  /* 0x0004200001147983 */ /* 0x001ee80000300800 */
[----:B------:R-:W3:Y:S04]  /*7fdb0*/  LDL.LU R21, [R1+0x424] ;  /* 0x0004240001157983 */ /* 0x000ee80000300800 */
[----:B------:R-:W3:Y:S04]  /*7fdc0*/  LDL.LU R22, [R1+0x428] ;  /* 0x0004280001167983 */ /* 0x000ee80000300800 */
[----:B------:R-:W3:Y:S04]  /*7fdd0*/  LDL.LU R23, [R1+0x42c] ;  /* 0x00042c0001177983 */ /* 0x000ee80000300800 */
[----:B------:R-:W-:Y:S04]  /*7fde0*/  STL [R1+0x5840], R4 ;  /* 0x0058400401007387 */ /* 0x000fe80000100800 */
[----:B------:R-:W-:Y:S04]  /*7fdf0*/  STL [R1+0x583c], R0 ;  /* 0x00583c0001007387 */ /* 0x000fe80000100800 */
        /* <DEDUP_REMOVED lines=12> */
[----:B---3--:R-:W-:Y:S01]  /*7fec0*/  HMMA.16816.F32.BF16 R20, R8, R14, R20 ;  /* 0x0000000e0814723c */ /* 0x008fe20000041814 */
[----:B------:R-:W-:-:S02]  /*7fed0*/  IMAD.MOV.U32 R25, RZ, RZ, R18 ;  /* 0x000000ffff197224 */ /* 0x000fc400078e0012 */
[----:B------:R-:W-:Y:S02]  /*7fee0*/  IMAD.MOV.U32 R24, RZ, RZ, R19 ;  /* 0x000000ffff187224 */ /* 0x000fe400078e0013 */
[----:B------:R-:W-:Y:S02]  /*7fef0*/  IMAD.MOV.U32 R18, RZ, RZ, R6 ;  /* 0x000000ffff127224 */ /* 0x000fe400078e0006 */
[----:B------:R-:W-:Y:S02]  /*7ff00*/  IMAD.MOV.U32 R19, RZ, RZ, R7 ;  /* 0x000000ffff137224 */ /* 0x000fe400078e0007 */
[----:B------:R-:W-:Y:S02]  /*7ff10*/  IMAD.MOV.U32 R3, RZ, RZ, R14 ;  /* 0x000000ffff037224 */ /* 0x000fe400078e000e */
[----:B------:R-:W-:Y:S01]  /*7ff20*/  IMAD.MOV.U32 R2, RZ, RZ, R15 ;  /* 0x000000ffff027224 */ /* 0x000fe200078e000f */
[----:B--2---:R-:W-:Y:S04]  /*7ff30*/  STL.64 [R1+0x58d8], R26 ;  /* 0x0058d81a01007387 */ /* 0x004fe80000100a00 */
[----:B------:R0:W-:Y:S04]  /*7ff40*/  STL.64 [R1+0x58d0], R24 ;  /* 0x0058d01801007387 */ /* 0x0001e80000100a00 */
[----:B0-----:R-:W2:Y:S04]  /*7ff50*/  LDL.LU R24, [R1+0x400] ;  /* 0x0004000001187983 */ /* 0x001ea80000300800 */
[----:B------:R-:W2:Y:S04]  /*7ff60*/  LDL.LU R25, [R1+0x404] ;  /* 0x0004040001197983 */ /* 0x000ea80000300800 */
[----:B------:R-:W2:Y:S04]  /*7ff70*/  LDL.LU R26, [R1+0x408] ;  /* 0x00040800011a7983 */ /* 0x000ea80000300800 */
[----:B------:R-:W2:Y:S04]  /*7ff80*/  LDL.LU R27, [R1+0x40c] ;  /* 0x00040c00011b7983 */ /* 0x000ea80000300800 */
[----:B------:R-:W3:Y:S04]  /*7ff90*/  LDL.LU R16, [R1+0x3e0] ;  /* 0x0003e00001107983 */ /* 0x000ee80000300800 */
[----:B------:R-:W3:Y:S04]  /*7ffa0*/  LDL.LU R17, [R1+0x3e4] ;  /* 0x0003e40001117983 */ /* 0x000ee80000300800 */
[----:B------:R-:W4:Y:S04]  /*7ffb0*/  LDL.LU R6, [R1+0x5904] ;  /* 0x0059040001067983 */ /* 0x000f280000300800 */
[----:B------:R-:W4:Y:S04]  /*7ffc0*/  LDL.LU R7, [R1+0x5900] ;  /* 0x0059000001077983 */ /* 0x000f280000300800 */
[----:B------:R-:W-:Y:S04]  /*7ffd0*/  STL.64 [R1+0x420], R20 ;  /* 0x0004201401007387 */ /* 0x000fe80000100a00 */
[----:B------:R0:W-:Y:S04]  /*7ffe0*/  STL.64 [R1+0x428], R22 ;  /* 0x0004281601007387 */ /* 0x0001e80000100a00 */
[----:B0-----:R-:W2:Y:S04]  /*7fff0*/  LDL.LU.64 R22, [R1+0x58f8] ;  /* 0x0058f80001167983 */ /* 0x001ea80000300a00 */
[----:B------:R-:W2:Y:S04]  /*80000*/  LDL.LU.64 R20, [R1+0x58f0] ;  /* 0x0058f00001147983 */ /* 0x000ea80000300a00 */
[----:B------:R-:W2:Y:S02]  /*80010*/  LDL.LU.64 R14, [R1+0x58e8] ;  /* 0x0058e800010e7983 */ /* 0x000ea40000300a00 */
[----:B--2---:R-:W-:-:S15]  /*80020*/  HMMA.16816.F32.BF16 R20, R8, R14, R20 ;  /* 0x0000000e0814723c */ /* 0x004fde0000041814 */
[----:B------:R-:W-:-:S04]  /*80030*/  NOP ;  /* 0x0000000000007918 */ /* 0x000fc80000000000 */
[----:B------:R-:W-:Y:S04]  /*80040*/  STL.64 [R1+0x410], R20 ;  /* 0x0004101401007387 */ /* 0x000fe80000100a00 */
[----:B------:R0:W-:Y:S04]  /*80050*/  STL.64 [R1+0x418], R22 ;  /* 0x0004181601007387 */ /* 0x0001e80000100a00 */
[----:B0-----:R-:W2:Y:S01]  /*80060*/  LDL.LU.64 R22, [R1+0x58e0] ;  /* 0x0058e00001167983 */ /* 0x001ea20000300a00 */
[----:B------:R-:W-:-:S03]  /*80070*/  IMAD.MOV.U32 R4, RZ, RZ, R14 ;  /* 0x000000ffff047224 */ /* 0x000fc600078e000e */
[----:B----4-:R-:W-:Y:S04]  /*80080*/  STL.64 [R1+0x5888], R6 ;  /* 0x0058880601007387 */ /* 0x010fe80000100a00 */
[----:B------:R0:W-:Y:S01]  /*80090*/  STL.64 [R1+0x5880], R4 ;  /* 0x0058800401007387 */ /* 0x0001e20000100a00 */
[----:B------:R-:W-:-:S03]  /*800a0*/  IMAD.MOV.U32 R0, RZ, RZ, R15 ;  /* 0x000000ffff007224 */ /* 0x000fc600078e000f */
[----:B0-----:R-:W4:Y:S04]  /*800b0*/  LDL.LU R4, [R1+0x3d0] ;  /* 0x0003d00001047983 */ /* 0x001f280000300800 */
[----:B------:R-:W4:Y:S04]  /*800c0*/  LDL.LU R5, [R1+0x3d4] ;  /* 0x0003d40001057983 */ /* 0x000f280000300800 */
[----:B------:R-:W4:Y:S04]  /*800d0*/  LDL.LU R6, [R1+0x3d8] ;  /* 0x0003d80001067983 */ /* 0x000f280000300800 */
[----:B------:R-:W4:Y:S04]  /*800e0*/  LDL.LU R7, [R1+0x3dc] ;  /* 0x0003dc0001077983 */ /* 0x000f280000300800 */
[----:B------:R-:W3:Y:S04]  /*800f0*/  LDL.LU R12, [R1+0x3c0] ;  /* 0x0003c000010c7983 */ /* 0x000ee80000300800 */
[----:B------:R-:W3:Y:S04]  /*80100*/  LDL.LU R13, [R1+0x3c4] ;  /* 0x0003c400010d7983 */ /* 0x000ee80000300800 */
[----:B------:R-:W3:Y:S04]  /*80110*/  LDL.LU R14, [R1+0x3c8] ;  /* 0x0003c800010e7983 */ /* 0x000ee80000300800 */
[----:B------:R-:W3:Y:S01]  /*80120*/  LDL.LU R15, [R1+0x3cc] ;  /* 0x0003cc00010f7983 */ /* 0x000ee20000300800 */
        /* <DEDUP_REMOVED lines=9> */
[----:B------:R-:W2:Y:S02]  /*801c0*/  LDL.LU.64 R20, [R1+0x58c0] ;  /* 0x0058c00001147983 */ /* 0x000ea40000300a00 */
[----:B--2---:R-:W-:-:S15]  /*801d0*/  HMMA.16816.F32.BF16 R20, R8, R26, R20 ;  /* 0x0000001a0814723c */ /* 0x004fde0000041814 */
[----:B------:R-:W-:-:S04]  /*801e0*/  NOP ;  /* 0x0000000000007918 */ /* 0x000fc80000000000 */
[----:B------:R-:W-:Y:S04]  /*801f0*/  STL.64 [R1+0x3f0], R20 ;  /* 0x0003f01401007387 */ /* 0x000fe80000100a00 */
[----:B------:R0:W-:Y:S04]  /*80200*/  STL.64 [R1+0x3f8], R22 ;  /* 0x0003f81601007387 */ /* 0x0001e80000100a00 */
[----:B0-----:R-:W2:Y:S04]  /*80210*/  LDL.LU.64 R22, [R1+0x58b8] ;  /* 0x0058b80001167983 */ /* 0x001ea80000300a00 */
[----:B------:R-:W3:Y:S04]  /*80220*/  LDL.LU.64 R20, [R1+0x58b0] ;  /* 0x0058b00001147983 */ /* 0x000ee80000300a00 */
[----:B------:R-:W-:Y:S04]  /*80230*/  STL.64 [R1+0x5730], R26 ;  /* 0x0057301a01007387 */ /* 0x000fe80000100a00 */
[----:B------:R2:W-:Y:S02]  /*80240*/  STL.64 [R1+0x5850], R24 ;  /* 0x0058501801007387 */ /* 0x0005e40000100a00 */
[----:B--2---:R-:W-:-:S02]  /*80250*/  IMAD.MOV.U32 R24, RZ, RZ, R22 ;  /* 0x000000ffff187224 */ /* 0x004fc400078e0016 */
[----:B------:R-:W3:Y:S01]  /*80260*/  LDL.LU R22, [R1+0x58ac] ;  /* 0x0058ac0001167983 */ /* 0x000ee20000300800 */
[----:B------:R-:W-:-:S03]  /*80270*/  IMAD.MOV.U32 R25, RZ, RZ, R23 ;  /* 0x000000ffff197224 */ /* 0x000fc600078e0017 */
[----:B------:R-:W3:Y:S04]  /*80280*/  LDL.LU R23, [R1+0x58a8] ;  /* 0x0058a80001177983 */ /* 0x000ee80000300800 */
[----:B------:R-:W2:Y:S04]  /*80290*/  LDL.LU R26, [R1+0x3a8] ;  /* 0x0003a800011a7983 */ /* 0x000ea80000300800 */
[----:B------:R-:W2:Y:S01]  /*802a0*/  LDL.LU R27, [R1+0x3ac] ;  /* 0x0003ac00011b7983 */ /* 0x000ea20000300800 */
[----:B---3--:R-:W-:Y:S03]  /*802b0*/  HMMA.16816.F32.BF16 R16, R8, R22, R16 ;  /* 0x000000160810723c */ /* 0x008fe60000041810 */
[----:B--2---:R0:W-:Y:S04]  /*802c0*/  STL.64 [R1+0x5860], R26 ;  /* 0x0058601a01007387 */ /* 0x0041e80000100a00 */
[----:B------:R-:W-:Y:S04]  /*802d0*/  STL.64 [R1+0x5858], R24 ;  /* 0x0058581801007387 */ /* 0x000fe80000100a00 */
[----:B0-----:R-:W2:Y:S04]  /*802e0*/  LDL.LU R26, [R1+0x1b8] ;  /* 0x0001b800011a7983 */ /* 0x001ea80000300800 */
[----:B------:R-:W2:Y:S04]  /*802f0*/  LDL.LU R27, [R1+0x1bc] ;  /* 0x0001bc00011b7983 */ /* 0x000ea80000300800 */
[----:B------:R-:W-:Y:S04]  /*80300*/  STL.64 [R1+0x3e0], R16 ;  /* 0x0003e01001007387 */ /* 0x000fe80000100a00 */
[----:B------:R0:W-:Y:S04]  /*80310*/  STL.64 [R1+0x3e8], R18 ;  /* 0x0003e81201007387 */ /* 0x0001e80000100a00 */
[----:B0-----:R-:W3:Y:S04]  /*80320*/  LDL.LU.64 R18, [R1+0x58a0] ;  /* 0x0058a00001127983 */ /* 0x001ee80000300a00 */
[----:B------:R-:W2:Y:S04]  /*80330*/  LDL.LU.64 R16, [R1+0x5898] ;  /* 0x0058980001107983 */ /* 0x000ea80000300a00 */
[----:B------:R3:W-:Y:S04]  /*80340*/  STL.64 [R1+0x5528], R22 ;  /* 0x0055281601007387 */ /* 0x0007e80000100a00 */
[----:B------:R0:W-:Y:S01]  /*80350*/  STL.64 [R1+0x5520], R20 ;  /* 0x0055201401007387 */ /* 0x0001e20000100a00 */
[----:B---3--:R-:W-:-:S03]  /*80360*/  IMAD.MOV.U32 R22, RZ, RZ, R19 ;  /* 0x000000ffff167224 */ /* 0x008fc600078e0013 */
[----:B------:R-:W4:Y:S01]  /*80370*/  LDL.LU R19, [R1+0x5894] ;  /* 0x0058940001137983 */ /* 0x000f220000300800 */
[----:B--2---:R-:W-:-:S03]  /*80380*/  IMAD.MOV.U32 R23, RZ, RZ, R17 ;  /* 0x000000ffff177224 */ /* 0x004fc600078e0011 */
[----:B------:R-:W2:Y:S04]  /*80390*/  LDL.LU R17, [R1+0x5890] ;  /* 0x0058900001117983 */ /* 0x000ea80000300800 */
[----:B------:R1:W-:Y:S04]  /*803a0*/  STL.64 [R1+0x5868], R22 ;  /* 0x0058681601007387 */ /* 0x0003e80000100a00 */
[----:B0-----:R-:W3:Y:S04]  /*803b0*/  LDL.LU R20, [R1+0x3b0] ;  /* 0x0003b00001147983 */ /* 0x001ee80000300800 */
[----:B------:R-:W3:Y:S04]  /*803c0*/  LDL.LU R21, [R1+0x3b4] ;  /* 0x0003b40001157983 */ /* 0x000ee80000300800 */
[----:B-1----:R-:W3:Y:S04]  /*803d0*/  LDL.LU R22, [R1+0x3b8] ;  /* 0x0003b80001167983 */ /* 0x002ee80000300800 */
[----:B------:R-:W3:Y:S01]  /*803e0*/  LDL.LU R23, [R1+0x3bc] ;  /* 0x0003bc0001177983 */ /* 0x000ee20000300800 */
[----:B----4-:R-:W-:-:S15]  /*803f0*/  HMMA.16816.F32.BF16 R4, R8, R18, R4 ;  /* 0x000000120804723c */ /* 0x010fde0000041804 */
[----:B------:R-:W-:-:S04]  /*80400*/  NOP ;  /* 0x0000000000007918 */ /* 0x000fc80000000000 */
[----:B------:R-:W-:Y:S04]  /*80410*/  STL.64 [R1+0x3d0], R4 ;  /* 0x0003d00401007387 */ /* 0x000fe80000100a00 */
[----:B------:R0:W-:Y:S04]  /*80420*/  STL.64 [R1+0x3d8], R6 ;  /* 0x0003d80601007387 */ /* 0x0001e80000100a00 */
[----:B0-----:R-:W4:Y:S04]  /*80430*/  LDL.LU.64 R6, [R1+0x5888] ;  /* 0x0058880001067983 */ /* 0x001f280000300a00 */
[----:B------:R-:W3:Y:S04]  /*80440*/  LDL.LU.64 R4, [R1+0x5880] ;  /* 0x0058800001047983 */ /* 0x000ee80000300a00 */
[----:B------:R-:W-:Y:S04]  /*80450*/  STL.64 [R1+0x5518], R18 ;  /* 0x0055181201007387 */ /* 0x000fe80000100a00 */
[----:B--2---:R0:W-:Y:S04]  /*80460*/  STL.64 [R1+0x5510], R16 ;  /* 0x0055101001007387 */ /* 0x0041e80000100a00 */
[----:B0-----:R-:W2:Y:S04]  /*80470*/  LDL.LU R16, [R1+0x390] ;  /* 0x0003900001107983 */ /* 0x001ea80000300800 */
[----:B------:R-:W2:Y:S04]  /*80480*/  LDL.LU R17, [R1+0x394] ;  /* 0x0003940001117983 */ /* 0x000ea80000300800 */
[----:B------:R-:W2:Y:S04]  /*80490*/  LDL.LU R18, [R1+0x398] ;  /* 0x0003980001127983 */ /* 0x000ea80000300800 */
[----:B------:R-:W2:Y:S01]  /*804a0*/  LDL.LU R19, [R1+0x39c] ;  /* 0x00039c0001137983 */ /* 0x000ea20000300800 */
[----:B----4-:R-:W-:Y:S03]  /*804b0*/  HMMA.16816.F32.BF16 R8, R8, R6, R12 ;  /* 0x000000060808723c */ /* 0x010fe6000004180c */
[----:B------:R-:W4:Y:S04]  /*804c0*/  LDL.LU.64 R14, [R1+0x5878] ;  /* 0x00587800010e7983 */ /* 0x000f280000300a00 */
[----:B------:R-:W4:-:S12]  /*804d0*/  LDL.LU.64 R12, [R1+0x5870] ;  /* 0x00587000010c7983 */ /* 0x000f180000300a00 */
[----:B------:R-:W-:Y:S04]  /*804e0*/  STL.64 [R1+0x3c0], R8 ;  /* 0x0003c00801007387 */ /* 0x000fe80000100a00 */
[----:B------:R0:W-:Y:S04]  /*804f0*/  STL.64 [R1+0x3c8], R10 ;  /* 0x0003c80a01007387 */ /* 0x0001e80000100a00 */
[----:B0-----:R-:W2:Y:S04]  /*80500*/  LDL.LU R10, [R1+0x1a8] ;  /* 0x0001a800010a7983 */ /* 0x001ea80000300800 */
[----:B------:R-:W2:Y:S04]  /*80510*/  LDL.LU R11, [R1+0x1ac] ;  /* 0x0001ac00010b7983 */ /* 0x000ea80000300800 */
[----:B------:R-:W-:Y:S04]  /*80520*/  STL.64 [R1+0x55d0], R6 ;  /* 0x0055d00601007387 */ /* 0x000fe80000100a00 */
[----:B---3--:R-:W-:Y:S01]  /*80530*/  STL [R1+0x55c8], R5 ;  /* 0x0055c80501007387 */ /* 0x008fe20000100800 */
[----:B----4-:R-:W-:Y:S03]  /*80540*/  HMMA.16816.F32.BF16 R24, R12, R26, R20 ;  /* 0x0000001a0c18723c */ /* 0x010fe60000041814 */
[----:B------:R-:W3:-:S15]  /*80550*/  LDL.LU.64 R22, [R1+0x5868] ;  /* 0x0058680001167983 */ /* 0x000ede0000300a00 */
[----:B------:R-:W-:Y:S01]  /*80560*/  NOP ;  /* 0x0000000000007918 */ /* 0x000fe20000000000 */
[----:B------:R-:W-:Y:S04]  /*80570*/  STL.64 [R1+0x3b0], R24 ;  /* 0x0003b01801007387 */ /* 0x000fe80000100a00 */
[----:B------:R0:W-:Y:S04]  /*80580*/  STL.64 [R1+0x3b8], R26 ;  /* 0x0003b81a01007387 */ /* 0x0001e80000100a00 */
[----:B0-----:R-:W2:Y:S04]  /*80590*/  LDL.LU.64 R26, [R1+0x5860] ;  /* 0x00586000011a7983 */ /* 0x001ea80000300a00 */
[----:B------:R-:W2:Y:S02]  /*805a0*/  LDL.LU.64 R24, [R1+0x5858] ;  /* 0x0058580001187983 */ /* 0x000ea40000300a00 */
[----:B--2---:R-:W-:Y:S02]  /*805b0*/  HMMA.16816.F32.BF16 R8, R12, R10, R24 ;  /* 0x0000000a0c08723c */ /* 0x004fe40000041818 */
[----:B------:R-:W2:-:S15]  /*805c0*/  LDL.LU.64 R24, [R1+0x5850] ;  /* 0x0058500001187983 */ /* 0x000e9e0000300a00 */
[----:B------:R-:W-:Y:S02]  /*805d0*/  NOP ;  /* 0x0000000000007918 */ /* 0x000fe40000000000 */
[----:B------:R-:W-:Y:S04]  /*805e0*/  STL.64 [R1+0x3a0], R8 ;  /* 0x0003a00801007387 */ /* 0x000fe80000100a00 */
[----:B------:R3:W-:Y:S02]  /*805f0*/  STL.64 [R1+0x3a8], R10 ;  /* 0x0003a80a01007387 */ /* 0x0007e40000100a00 */
[----:B---3--:R-:W-:Y:S02]  /*80600*/  HMMA.16816.F32.BF16 R8, R12, R22, R16 ;  /* 0x000000160c08723c */ /* 0x008fe40000041810 */
[----:B------:R-:W3:-:S15]  /*80610*/  LDL.LU R16, [R1+0x1e0] ;  /* 0x0001e00001107983 */ /* 0x000ede0000300800 */
[----:B------:R-:W-:Y:S02]  /*80620*/  NOP ;  /* 0x0000000000007918 */ /* 0x000fe40000000000 */
[----:B------:R-:W-:Y:S04]  /*80630*/  STL.64 [R1+0x390], R8 ;  /* 0x0003900801007387 */ /* 0x000fe80000100a00 */
[----:B------:R-:W-:Y:S04]  /*80640*/  STL.64 [R1+0x398], R10 ;  /* 0x0003980a01007387 */ /* 0x000fe80000100a00 */
[----:B------:R-:W3:Y:S04]  /*80650*/  LDL.LU R17, [R1+0x1e4] ;  /* 0x0001e40001117983 */ /* 0x000ee80000300800 */
[----:B------:R-:W4:Y:S04]  /*80660*/  LDL.LU R18, [R1+0x1e8] ;  /* 0x0001e80001127983 */ /* 0x000f280000300800 */
[----:B------:R-:W4:Y:S04]  /*80670*/  LDL.LU R19, [R1+0x1ec] ;  /* 0x0001ec0001137983 */ /* 0x000f280000300800 */
[----:B----4-:R0:W-:Y:S04]  /*80680*/  STL.64 [R1+0x5538], R18 ;  /* 0x0055381201007387 */ /* 0x0101e80000100a00 */
[----:B---3--:R-:W-:Y:S04]  /*80690*/  STL.64 [R1+0x5530], R16 ;  /* 0x0055301001007387 */ /* 0x008fe80000100a00 */
[----:B------:R-:W3:Y:S04]  /*806a0*/  LDL.LU R20, [R1+0x1f0] ;  /* 0x0001f00001147983 */ /* 0x000ee80000300800 */
[----:B------:R-:W3:Y:S04]  /*806b0*/  LDL.LU R21, [R1+0x1f4] ;  /* 0x0001f40001157983 */ /* 0x000ee80000300800 */
[----:B------:R-:W4:Y:S04]  /*806c0*/  LDL.LU R22, [R1+0x1f8] ;  /* 0x0001f80001167983 */ /* 0x000f280000300800 */
[----:B------:R-:W4:Y:S01]  /*806d0*/  LDL.LU R23, [R1+0x1fc] ;  /* 0x0001fc0001177983 */ /* 0x000f220000300800 */
[----:B0-----:R-:W-:-:S02]  /*806e0*/  IMAD.MOV.U32 R18, RZ, RZ, R28 ;  /* 0x000000ffff127224 */ /* 0x001fc400078e001c */
[----:B------:R-:W-:Y:S01]  /*806f0*/  IMAD.MOV.U32 R19, RZ, RZ, R29 ;  /* 0x000000ffff137224 */ /* 0x000fe200078e001d */
[----:B----4-:R-:W-:Y:S04]  /*80700*/  STL.64 [R1+0x5548], R22 ;  /* 0x0055481601007387 */ /* 0x010fe80000100a00 */
[----:B---3--:R-:W-:Y:S04]  /*80710*/  STL.64 [R1+0x5540], R20 ;  /* 0x0055401401007387 */ /* 0x008fe80000100a00 */
[----:B------:R-:W3:Y:S04]  /*80720*/  LDL.LU R28, [R1+0x5848] ;  /* 0x00584800011c7983 */ /* 0x000ee80000300800 */
[----:B------:R-:W4:Y:S04]  /*80730*/  LDL.LU R29, [R1+0x5844] ;  /* 0x00584400011d7983 */ /* 0x000f280000300800 */
[----:B------:R0:W-:Y:S02]  /*80740*/  STL.64 [R1+0x5550], R18 ;  /* 0x0055501201007387 */ /* 0x0001e40000100a00 */
[----:B0-----:R-:W-:-:S02]  /*80750*/  IMAD.MOV.U32 R18, RZ, RZ, R4 ;  /* 0x000000ffff127224 */ /* 0x001fc400078e0004 */
[----:B------:R-:W-:Y:S01]  /*80760*/  IMAD.MOV.U32 R19, RZ, RZ, R0 ;  /* 0x000000ffff137224 */ /* 0x000fe200078e0000 */
[----:B------:R-:W2:Y:S04]  /*80770*/  LDL.LU R4, [R1+0x5840] ;  /* 0x0058400001047983 */ /* 0x000ea80000300800 */
[----:B------:R-:W2:Y:S04]  /*80780*/  LDL.LU R0, [R1+0x583c] ;  /* 0x00583c0001007983 */ /* 0x000ea80000300800 */
[----:B------:R0:W-:Y:S04]  /*80790*/  STL.64 [R1+0x5568], R18 ;  /* 0x0055681201007387 */ /* 0x0001e80000100a00 */
[----:B------:R-:W2:Y:S04]  /*807a0*/  LDL.LU R20, [R1+0x200] ;  /* 0x0002000001147983 */ /* 0x000ea80000300800 */
[----:B------:R-:W2:Y:S04]  /*807b0*/  LDL.LU R21, [R1+0x204] ;  /* 0x0002040001157983 */ /* 0x000ea80000300800 */
[----:B------:R-:W2:Y:S04]  /*807c0*/  LDL.LU R22, [R1+0x208] ;  /* 0x0002080001167983 */ /* 0x000ea80000300800 */
[----:B------:R-:W2:Y:S01]  /*807d0*/  LDL.LU R23, [R1+0x20c] ;  /* 0x00020c0001177983 */ /* 0x000ea20000300800 */
[----:B0-----:R-:W-:-:S02]  /*807e0*/  IMAD.MOV.U32 R18, RZ, RZ, R3 ;  /* 0x000000ffff127224 */ /* 0x001fc400078e0003 */
[----:B------:R-:W-:Y:S01]  /*807f0*/  IMAD.MOV.U32 R19, RZ, RZ, R2 ;  /* 0x000000ffff137224 */ /* 0x000fe200078e0002 */
[----:B------:R-:W3:Y:S04]  /*80800*/  LDL.LU R3, [R1+0x5838] ;  /* 0x0058380001037983 */ /* 0x000ee80000300800 */
[----:B------:R-:W3:Y:S04]  /*80810*/  LDL.LU R2, [R1+0x5834] ;  /* 0x0058340001027983 */ /* 0x000ee80000300800 */
[----:B------:R-:W-:Y:S04]  /*80820*/  STL.64 [R1+0x5580], R18 ;  /* 0x0055801201007387 */ /* 0x000fe80000100a00 */
[----:B--2---:R-:W-:Y:S04]  /*80830*/  STL.64 [R1+0x5560], R22 ;  /* 0x0055601601007387 */ /* 0x004fe80000100a00 */
[----:B------:R0:W-:Y:S04]  /*80840*/  STL.64 [R1+0x5558], R20 ;  /* 0x0055581401007387 */ /* 0x0001e80000100a00 */
[----:B0-----:R-:W2:Y:S04]  /*80850*/  LDL.LU R20, [R1+0x210] ;  /* 0x0002100001147983 */ /* 0x001ea80000300800 */
[----:B------:R-:W2:Y:S04]  /*80860*/  LDL.LU R21, [R1+0x214] ;  /* 0x0002140001157983 */ /* 0x000ea80000300800 */
[----:B------:R-:W2:Y:S04]  /*80870*/  LDL.LU R22, [R1+0x218] ;  /* 0x0002180001167983 */ /* 0x000ea80000300800 */
[----:B------:R-:W2:Y:S01]  /*80880*/  LDL.LU R23, [R1+0x21c] ;  /* 0x00021c0001177983 */ /* 0x000ea20000300800 */
[----:B------:R-:W-:-:S02]  /*80890*/  IMAD.MOV.U32 R18, RZ, RZ, R25 ;  /* 0x000000ffff127224 */ /* 0x000fc400078e0019 */
        /* <DEDUP_REMOVED lines=10> */
[----:B----4-:R-:W-:-:S02]  /*80940*/  IMAD.MOV.U32 R18, RZ, RZ, R29 ;  /* 0x000000ffff127224 */ /* 0x010fc400078e001d */
[----:B---3--:R-:W-:Y:S01]  /*80950*/  IMAD.MOV.U32 R19, RZ, RZ, R28 ;  /* 0x000000ffff137224 */ /* 0x008fe200078e001c */
[----:B------:R-:W3:Y:S04]  /*80960*/  LDL.LU R29, [R1+0x5828] ;  /* 0x00582800011d7983 */ /* 0x000ee80000300800 */
[----:B------:R-:W4:Y:S04]  /*80970*/  LDL.LU R28, [R1+0x5824] ;  /* 0x00582400011c7983 */ /* 0x000f280000300800 */
[----:B------:R0:W-:Y:S01]  /*80980*/  STL.64 [R1+0x55b0], R18 ;  /* 0x0055b01201007387 */ /* 0x0001e20000100a00 */
[----:B------:R-:W-:-:S02]  /*80990*/  IMAD.MOV.U32 R6, RZ, RZ, R2 ;  /* 0x000000ffff067224 */ /* 0x000fc400078e0002 */
[----:B------:R-:W-:Y:S02]  /*809a0*/  IMAD.MOV.U32 R7, RZ, RZ, R3 ;  /* 0x000000ffff077224 */ /* 0x000fe400078e0003 */
[----:B0-----:R-:W-:Y:S02]  /*809b0*/  IMAD.MOV.U32 R18, RZ, RZ, R0 ;  /* 0x000000ffff127224 */ /* 0x001fe400078e0000 */
[----:B------:R-:W-:Y:S01]  /*809c0*/  IMAD.MOV.U32 R19, RZ, RZ, R4 ;  /* 0x000000ffff137224 */ /* 0x000fe200078e0004 */
[----:B--2---:R-:W-:Y:S04]  /*809d0*/  STL.64 [R1+0x5590], R22 ;  /* 0x0055901601007387 */ /* 0x004fe80000100a00 */
[----:B------:R0:W-:Y:S04]  /*809e0*/  STL.64 [R1+0x5588], R20 ;  /* 0x0055881401007387 */ /* 0x0001e80000100a00 */
[----:B0-----:R-:W2:Y:S04]  /*809f0*/  LDL.LU R20, [R1+0x230] ;  /* 0x0002300001147983 */ /* 0x001ea80000300800 */
[----:B------:R-:W2:Y:S04]  /*80a00*/  LDL.LU R21, [R1+0x234] ;  /* 0x0002340001157983 */ /* 0x000ea80000300800 */
[----:B------:R-:W2:Y:S04]  /*80a10*/  LDL.LU R22, [R1+0x238] ;  /* 0x0002380001167983 */ /* 0x000ea80000300800 */
[----:B------:R-:W2:Y:S04]  /*80a20*/  LDL.LU R23, [R1+0x23c] ;  /* 0x00023c0001177983 */ /* 0x000ea80000300800 */
[----:B------:R-:W2:Y:S04]  /*80a30*/  LDL.LU R0, [R1+0x5820] ;  /* 0x0058200001007983 */ /* 0x000ea80000300800 */
[----:B------:R-:W2:Y:S04]  /*80a40*/  LDL.LU R4, [R1+0x581c] ;  /* 0x00581c0001047983 */ /* 0x000ea80000300800 */
[----:B------:R0:W-:Y:S04]  /*80a50*/  STL.64 [R1+0x55d8], R18 ;  /* 0x0055d81201007387 */ /* 0x0001e80000100a00 */
[----:B------:R-:W2:Y:S04]  /*80a60*/  LDL.LU R2, [R1+0x5818] ;  /* 0x0058180001027983 */ /* 0x000ea80000300800 */
[----:B------:R-:W2:Y:S04]  /*80a70*/  LDL.LU R3, [R1+0x5814] ;  /* 0x0058140001037983 */ /* 0x000ea80000300800 */
[----:B------:R1:W-:Y:S04]  /*80a80*/  STL.64 [R1+0x55e0], R6 ;  /* 0x0055e00601007387 */ /* 0x0003e80000100a00 */
[----:B------:R-:W2:Y:S04]  /*80a90*/  LDL.LU R16, [R1+0x260] ;  /* 0x0002600001107983 */ /* 0x000ea80000300800 */
[----:B------:R-:W2:Y:S04]  /*80aa0*/  LDL.LU R17, [R1+0x264] ;  /* 0x0002640001117983 */ /* 0x000ea80000300800 */
[----:B0-----:R-:W2:Y:S04]  /*80ab0*/  LDL.LU R18, [R1+0x268] ;  /* 0x0002680001127983 */ /* 0x001ea80000300800 */
[----:B------:R-:W2:Y:S01]  /*80ac0*/  LDL.LU R19, [R1+0x26c] ;  /* 0x00026c0001137983 */ /* 0x000ea20000300800 */
[----:B-1----:R-:W-:-:S02]  /*80ad0*/  IMAD.MOV.U32 R6, RZ, RZ, R24 ;  /* 0x000000ffff067224 */ /* 0x002fc400078e0018 */
[----:B------:R-:W-:Y:S01]  /*80ae0*/  IMAD.MOV.U32 R7, RZ, RZ, R25 ;  /* 0x000000ffff077224 */ /* 0x000fe200078e0019 */
[----:B--2---:R-:W-:Y:S04]  /*80af0*/  STL.64 [R1+0x55f0], R18 ;  /* 0x0055f01201007387 */ /* 0x004fe80000100a00 */
[----:B------:R0:W-:Y:S04]  /*80b00*/  STL.64 [R1+0x55e8], R16 ;  /* 0x0055e81001007387 */ /* 0x0001e80000100a00 */
[----:B------:R-:W2:Y:S04]  /*80b10*/  LDL.LU R24, [R1+0x5810] ;  /* 0x0058100001187983 */ /* 0x000ea80000300800 */
[----:B------:R-:W2:Y:S04]  /*80b20*/  LDL.LU R25, [R1+0x580c] ;  /* 0x00580c0001197983 */ /* 0x000ea80000300800 */
[----:B------:R4:W-:Y:S04]  /*80b30*/  STL.64 [R1+0x55f8], R6 ;  /* 0x0055f80601007387 */ /* 0x0009e80000100a00 */
[----:B0-----:R-:W2:Y:S04]  /*80b40*/  LDL.LU R16, [R1+0x270] ;  /* 0x0002700001107983 */ /* 0x001ea80000300800 */
[----:B------:R-:W2:Y:S04]  /*80b50*/  LDL.LU R17, [R1+0x274] ;  /* 0x0002740001117983 */ /* 0x000ea80000300800 */
[----:B------:R-:W2:Y:S04]  /*80b60*/  LDL.LU R18, [R1+0x278] ;  /* 0x0002780001127983 */ /* 0x000ea80000300800 */
[----:B------:R-:W2:Y:S01]  /*80b70*/  LDL.LU R19, [R1+0x27c] ;  /* 0x00027c0001137983 */ /* 0x000ea20000300800 */
[----:B----4-:R-:W-:-:S02]  /*80b80*/  IMAD.MOV.U32 R6, RZ, RZ, R28 ;  /* 0x000000ffff067224 */ /* 0x010fc400078e001c */
[----:B---3--:R-:W-:Y:S01]  /*80b90*/  IMAD.MOV.U32 R7, RZ, RZ, R29 ;  /* 0x000000ffff077224 */ /* 0x008fe200078e001d */
[----:B--2---:R-:W-:Y:S04]  /*80ba0*/  STL.64 [R1+0x5608], R18 ;  /* 0x0056081201007387 */ /* 0x004fe80000100a00 */
[----:B------:R0:W-:Y:S04]  /*80bb0*/  STL.64 [R1+0x5600], R16 ;  /* 0x0056001001007387 */ /* 0x0001e80000100a00 */
[----:B------:R-:W2:Y:S04]  /*80bc0*/  LDL.LU R28, [R1+0x5808] ;  /* 0x00580800011c7983 */ /* 0x000ea80000300800 */
[----:B------:R-:W3:Y:S04]  /*80bd0*/  LDL.LU R29, [R1+0x5804] ;  /* 0x00580400011d7983 */ /* 0x000ee80000300800 */
[----:B------:R1:W-:Y:S04]  /*80be0*/  STL.64 [R1+0x5610], R6 ;  /* 0x0056100601007387 */ /* 0x0003e80000100a00 */
[----:B0-----:R-:W4:Y:S04]  /*80bf0*/  LDL.LU R16, [R1+0x280] ;  /* 0x0002800001107983 */ /* 0x001f280000300800 */
[----:B------:R-:W4:Y:S04]  /*80c00*/  LDL.LU R17, [R1+0x284] ;  /* 0x0002840001117983 */ /* 0x000f280000300800 */
[----:B------:R-:W2:Y:S04]  /*80c10*/  LDL.LU R18, [R1+0x288] ;  /* 0x0002880001127983 */ /* 0x000ea80000300800 */
[----:B------:R-:W2:Y:S01]  /*80c20*/  LDL.LU R19, [R1+0x28c] ;  /* 0x00028c0001137983 */ /* 0x000ea20000300800 */
[----:B-1----:R-:W-:-:S02]  /*80c30*/  IMAD.MOV.U32 R6, RZ, RZ, R4 ;  /* 0x000000ffff067224 */ /* 0x002fc400078e0004 */
[----:B------:R-:W-:Y:S01]  /*80c40*/  IMAD.MOV.U32 R7, RZ, RZ, R0 ;  /* 0x000000ffff077224 */ /* 0x000fe200078e0000 */
[----:B--2---:R-:W-:Y:S04]  /*80c50*/  STL.64 [R1+0x5620], R18 ;  /* 0x0056201201007387 */ /* 0x004fe80000100a00 */
[----:B----4-:R0:W-:Y:S04]  /*80c60*/  STL.64 [R1+0x5618], R16 ;  /* 0x0056181001007387 */ /* 0x0101e80000100a00 */
[----:B------:R-:W2:Y:S04]  /*80c70*/  LDL.LU R4, [R1+0x5800] ;  /* 0x0058000001047983 */ /* 0x000ea80000300800 */
[----:B------:R-:W4:Y:S04]  /*80c80*/  LDL.LU R0, [R1+0x57fc] ;  /* 0x0057fc0001007983 */ /* 0x000f280000300800 */
[----:B------:R1:W-:Y:S04]  /*80c90*/  STL.64 [R1+0x5628], R6 ;  /* 0x0056280601007387 */ /* 0x0003e80000100a00 */
[----:B0-----:R-:W2:Y:S04]  /*80ca0*/  LDL.LU R16, [R1+0x290] ;  /* 0x0002900001107983 */ /* 0x001ea80000300800 */
[----:B------:R-:W2:Y:S04]  /*80cb0*/  LDL.LU R17, [R1+0x294] ;  /* 0x0002940001117983 */ /* 0x000ea80000300800 */
[----:B------:R-:W2:Y:S04]  /*80cc0*/  LDL.LU R18, [R1+0x298] ;  /* 0x0002980001127983 */ /* 0x000ea80000300800 */
        /* <DEDUP_REMOVED lines=15> */
[----:B------:R-:W-:Y:S04]  /*80dc0*/  STL.64 [R1+0x5648], R16 ;  /* 0x0056481001007387 */ /* 0x000fe80000100a00 */
[----:B------:R-:W2:Y:S04]  /*80dd0*/  LDL.LU R25, [R1+0x57f0] ;  /* 0x0057f00001197983 */ /* 0x000ea80000300800 */
[----:B------:R-:W2:Y:S04]  /*80de0*/  LDL.LU R24, [R1+0x57ec] ;  /* 0x0057ec0001187983 */ /* 0x000ea80000300800 */
[----:B------:R3:W-:Y:S02]  /*80df0*/  STL.64 [R1+0x5658], R6 ;  /* 0x0056580601007387 */ /* 0x0007e40000100a00 */
[----:B---3--:R-:W-:-:S02]  /*80e00*/  IMAD.MOV.U32 R6, RZ, RZ, R29 ;  /* 0x000000ffff067224 */ /* 0x008fc400078e001d */
[----:B------:R-:W-:Y:S01]  /*80e10*/  IMAD.MOV.U32 R7, RZ, RZ, R28 ;  /* 0x000000ffff077224 */ /* 0x000fe200078e001c */
[----:B------:R-:W3:Y:S04]  /*80e20*/  LDL.LU R29, [R1+0x57e8] ;  /* 0x0057e800011d7983 */ /* 0x000ee80000300800 */
[----:B------:R-:W2:Y:S04]  /*80e30*/  LDL.LU R28, [R1+0x57e4] ;  /* 0x0057e400011c7983 */ /* 0x000ea80000300800 */
[----:B------:R4:W-:Y:S04]  /*80e40*/  STL.64 [R1+0x5670], R6 ;  /* 0x0056700601007387 */ /* 0x0009e80000100a00 */
[----:B------:R-:W2:Y:S04]  /*80e50*/  LDL.LU R16, [R1+0x2b0] ;  /* 0x0002b00001107983 */ /* 0x000ea80000300800 */
[----:B------:R-:W2:Y:S04]  /*80e60*/  LDL.LU R17, [R1+0x2b4] ;  /* 0x0002b40001117983 */ /* 0x000ea80000300800 */
[----:B------:R-:W2:Y:S04]  /*80e70*/  LDL.LU R18, [R1+0x2b8] ;  /* 0x0002b80001127983 */ /* 0x000ea80000300800 */
[----:B------:R-:W2:Y:S01]  /*80e80*/  LDL.LU R19, [R1+0x2bc] ;  /* 0x0002bc0001137983 */ /* 0x000ea20000300800 */
[----:B----4-:R-:W-:-:S02]  /*80e90*/  IMAD.MOV.U32 R6, RZ, RZ, R0 ;  /* 0x000000ffff067224 */ /* 0x010fc400078e0000 */
[----:B------:R-:W-:Y:S01]  /*80ea0*/  IMAD.MOV.U32 R7, RZ, RZ, R4 ;  /* 0x000000ffff077224 */ /* 0x000fe200078e0004 */
[----:B------:R-:W4:Y:S04]  /*80eb0*/  LDL.LU R0, [R1+0x57e0] ;  /* 0x0057e00001007983 */ /* 0x000f280000300800 */
        /* <DEDUP_REMOVED lines=31> */
[----:B---3--:R-:W-:Y:S01]  /*810b0*/  IMAD.MOV.U32 R7, RZ, RZ, R29 ;  /* 0x000000ffff077224 */ /* 0x008fe200078e001d */
        /* <DEDUP_REMOVED lines=10> */
[----:B----4-:R-:W-:Y:S01]  /*81160*/  IMAD.MOV.U32 R7, RZ, RZ, R0 ;  /* 0x000000ffff077224 */ /* 0x010fe200078e0000 */
[----:B------:R-:W4:Y:S04]  /*81170*/  LDL.LU R4, [R1+0x57c0] ;  /* 0x0057c00001047983 */ /* 0x000f280000300800 */
[----:B------:R-:W3:Y:S04]  /*81180*/  LDL.LU R0, [R1+0x57bc] ;  /* 0x0057bc0001007983 */ /* 0x000ee80000300800 */
[----:B------:R0:W-:Y:S02]  /*81190*/  STL.64 [R1+0x56e8], R6 ;  /* 0x0056e80601007387 */ /* 0x0001e40000100a00 */
        /* <DEDUP_REMOVED lines=22> */
[----:B---3--:R-:W-:-:S02]  /*81300*/  IMAD.MOV.U32 R6, RZ, RZ, R29 ;  /* 0x000000ffff067224 */ /* 0x008fc400078e001d */
[----:B------:R-:W-:Y:S01]  /*81310*/  IMAD.MOV.U32 R7, RZ, RZ, R28 ;  /* 0x000000ffff077224 */ /* 0x000fe200078e001c */
[----:B------:R-:W3:Y:S04]  /*81320*/  LDL.LU R29, [R1+0x57a8] ;  /* 0x0057a800011d7983 */ /* 0x000ee80000300800 */
[----:B------:R-:W3:Y:S01]  /*81330*/  LDL.LU R28, [R1+0x57a4] ;  /* 0x0057a400011c7983 */ /* 0x000ee20000300800 */
[----:B------:R-:W-:-:S03]  /*81340*/  IMAD.MOV.U32 R26, RZ, RZ, R0 ;  /* 0x000000ffff1a7224 */ /* 0x000fc600078e0000 */
[----:B------:R-:W-:Y:S01]  /*81350*/  STL.64 [R1+0x5738], R6 ;  /* 0x0057380601007387 */ /* 0x000fe20000100a00 */
[----:B----4-:R-:W-:-:S03]  /*81360*/  IMAD.MOV.U32 R27, RZ, RZ, R4 ;  /* 0x000000ffff1b7224 */ /* 0x010fc600078e0004 */
[----:B--2---:R-:W-:Y:S04]  /*81370*/  STL.64 [R1+0x56f8], R18 ;  /* 0x0056f81201007387 */ /* 0x004fe80000100a00 */
[----:B------:R0:W-:Y:S04]  /*81380*/  STL.64 [R1+0x56f0], R16 ;  /* 0x0056f01001007387 */ /* 0x0001e80000100a00 */
[----:B0-----:R-:W2:Y:S04]  /*81390*/  LDL.LU R16, [R1+0x320] ;  /* 0x0003200001107983 */ /* 0x001ea80000300800 */
[----:B------:R-:W2:Y:S04]  /*813a0*/  LDL.LU R17, [R1+0x324] ;  /* 0x0003240001117983 */ /* 0x000ea80000300800 */
[----:B------:R-:W4:Y:S04]  /*813b0*/  LDL.LU R18, [R1+0x328] ;  /* 0x0003280001127983 */ /* 0x000f280000300800 */
[----:B------:R-:W4:Y:S04]  /*813c0*/  LDL.LU R19, [R1+0x32c] ;  /* 0x00032c0001137983 */ /* 0x000f280000300800 */
        /* <DEDUP_REMOVED lines=8> */
[----:B--2---:R-:W-:Y:S04]  /*81450*/  STL.64 [R1+0x5750], R6 ;  /* 0x0057500601007387 */ /* 0x004fe80000100a00 */
[----:B------:R-:W-:Y:S04]  /*81460*/  STL.64 [R1+0x5748], R4 ;  /* 0x0057480401007387 */ /* 0x000fe80000100a00 */
[----:B------:R-:W2:Y:S04]  /*81470*/  LDL.LU R2, [R1+0x579c] ;  /* 0x00579c0001027983 */ /* 0x000ea80000300800 */
[----:B------:R-:W2:Y:S04]  /*81480*/  LDL.LU R3, [R1+0x5798] ;  /* 0x0057980001037983 */ /* 0x000ea80000300800 */
        /* <DEDUP_REMOVED lines=10> */
[----:B---3--:R-:W-:-:S02]  /*81530*/  IMAD.MOV.U32 R26, RZ, RZ, R28 ;  /* 0x000000ffff1a7224 */ /* 0x008fc400078e001c */
[----:B------:R-:W-:Y:S01]  /*81540*/  IMAD.MOV.U32 R27, RZ, RZ, R29 ;  /* 0x000000ffff1b7224 */ /* 0x000fe200078e001d */
[----:B------:R-:W3:Y:S04]  /*81550*/  LDL.LU R28, [R1+0x578c] ;  /* 0x00578c00011c7983 */ /* 0x000ee80000300800 */
[----:B------:R-:W3:Y:S04]  /*81560*/  LDL.LU R29, [R1+0x5788] ;  /* 0x00578800011d7983 */ /* 0x000ee80000300800 */
[----:B--2---:R-:W-:Y:S04]  /*81570*/  STL.64 [R1+0x5768], R6 ;  /* 0x0057680601007387 */ /* 0x004fe80000100a00 */
[----:B------:R0:W-:Y:S04]  /*81580*/  STL.64 [R1+0x5760], R4 ;  /* 0x0057600401007387 */ /* 0x0001e80000100a00 */
[----:B0-----:R-:W2:Y:S04]  /*81590*/  LDL.LU R4, [R1+0x370] ;  /* 0x0003700001047983 */ /* 0x001ea80000300800 */
[----:B------:R-:W2:Y:S04]  /*815a0*/  LDL.LU R5, [R1+0x374] ;  /* 0x0003740001057983 */ /* 0x000ea80000300800 */
[----:B------:R-:W2:Y:S04]  /*815b0*/  LDL.LU R6, [R1+0x378] ;  /* 0x0003780001067983 */ /* 0x000ea80000300800 */
[----:B------:R-:W2:Y:S04]  /*815c0*/  LDL.LU R7, [R1+0x37c] ;  /* 0x00037c0001077983 */ /* 0x000ea80000300800 */
[----:B--2---:R-:W-:Y:S04]  /*815d0*/  STL.64 [R1+0x5780], R6 ;  /* 0x0057800601007387 */ /* 0x004fe80000100a00 */
[----:B------:R0:W-:Y:S04]  /*815e0*/  STL.64 [R1+0x5778], R4 ;  /* 0x0057780401007387 */ /* 0x0001e80000100a00 */
[----:B0-----:R-:W2:Y:S04]  /*815f0*/  LDL.LU R4, [R1+0x380] ;  /* 0x0003800001047983 */ /* 0x001ea80000300800 */
[----:B------:R-:W2:Y:S04]  /*81600*/  LDL.LU R5, [R1+0x384] ;  /* 0x0003840001057983 */ /* 0x000ea80000300800 */
[----:B------:R-:W2:Y:S04]  /*81610*/  LDL.LU R6, [R1+0x388] ;  /* 0x0003880001067983 */ /* 0x000ea80000300800 */
[----:B------:R-:W2:Y:S04]  /*81620*/  LDL.LU R7, [R1+0x38c] ;  /* 0x00038c0001077983 */ /* 0x000ea80000300800 */
[----:B----4-:R-:W-:Y:S04]  /*81630*/  STL.64 [R1+0x5710], R18 ;  /* 0x0057101201007387 */ /* 0x010fe80000100a00 */
[----:B------:R0:W-:Y:S04]  /*81640*/  STL.64 [R1+0x5708], R16 ;  /* 0x0057081001007387 */ /* 0x0001e80000100a00 */
[----:B0-----:R-:W4:Y:S04]  /*81650*/  LDL.LU R16, [R1+0x330] ;  /* 0x0003300001107983 */ /* 0x001f280000300800 */
[----:B------:R-:W4:Y:S04]  /*81660*/  LDL.LU R17, [R1+0x334] ;  /* 0x0003340001117983 */ /* 0x000f280000300800 */
[----:B------:R-:W2:Y:S04]  /*81670*/  LDL.LU R18, [R1+0x338] ;  /* 0x0003380001127983 */ /* 0x000ea80000300800 */
[----:B------:R-:W2:Y:S01]  /*81680*/  LDL.LU R19, [R1+0x33c] ;  /* 0x00033c0001137983 */ /* 0x000ea20000300800 */
[----:B------:R-:W-:-:S03]  /*81690*/  IMAD.MOV.U32 R10, RZ, RZ, R25 ;  /* 0x000000ffff0a7224 */ /* 0x000fc600078e0019 */
[----:B--2---:R-:W-:Y:S04]  /*816a0*/  STL.64 [R1+0x5728], R18 ;  /* 0x0057281201007387 */ /* 0x004fe80000100a00 */
[----:B----4-:R0:W-:Y:S04]  /*816b0*/  STL.64 [R1+0x5720], R16 ;  /* 0x0057201001007387 */ /* 0x0101e80000100a00 */
[----:B0-----:R-:W2:Y:S04]  /*816c0*/  LDL.LU R16, [R1+0x340] ;  /* 0x0003400001107983 */ /* 0x001ea80000300800 */
[----:B------:R-:W2:Y:S04]  /*816d0*/  LDL.LU R17, [R1+0x344] ;  /* 0x0003440001117983 */ /* 0x000ea80000300800 */
[----:B------:R-:W2:Y:S04]  /*816e0*/  LDL.LU R18, [R1+0x348] ;  /* 0x0003480001127983 */ /* 0x000ea80000300800 */
[----:B------:R-:W2:Y:S04]  /*816f0*/  LDL.LU R19, [R1+0x34c] ;  /* 0x00034c0001137983 */ /* 0x000ea80000300800 */
[----:B------:R-:W-:Y:S04]  /*81700*/  STL.64 [R1+0x55a8], R22 ;  /* 0x0055a81601007387 */ /* 0x000fe80000100a00 */
[----:B------:R0:W-:Y:S04]  /*81710*/  STL.64 [R1+0x55a0], R20 ;  /* 0x0055a01401007387 */ /* 0x0001e80000100a00 */
[----:B0-----:R-:W4:Y:S04]  /*81720*/  LDL.LU R20, [R1+0x240] ;  /* 0x0002400001147983 */ /* 0x001f280000300800 */
[----:B------:R-:W4:Y:S04]  /*81730*/  LDL.LU R21, [R1+0x244] ;  /* 0x0002440001157983 */ /* 0x000f280000300800 */
[----:B------:R-:W2:Y:S04]  /*81740*/  LDL.LU R22, [R1+0x248] ;  /* 0x0002480001167983 */ /* 0x000ea80000300800 */
[----:B------:R-:W2:Y:S01]  /*81750*/  LDL.LU R23, [R1+0x24c] ;  /* 0x00024c0001177983 */ /* 0x000ea20000300800 */
[----:B------:R-:W-:-:S02]  /*81760*/  IMAD.MOV.U32 R11, RZ, RZ, R24 ;  /* 0x000000ffff0b7224 */ /* 0x000fc400078e0018 */
[C---:B------:R-:W-:Y:S01]  /*81770*/  HMMA.16816.F32.BF16 R24, R12.reuse, R26, R4 ;  /* 0x0000001a0c18723c */ /* 0x040fe20000041804 */
[----:B--2---:R-:W-:Y:S04]  /*81780*/  STL.64 [R1+0x55c0], R22 ;  /* 0x0055c01601007387 */ /* 0x004fe80000100a00 */
[----:B----4-:R0:W-:Y:S04]  /*81790*/  STL.64 [R1+0x55b8], R20 ;  /* 0x0055b81401007387 */ /* 0x0101e80000100a00 */
[----:B0-----:R-:W2:Y:S04]  /*817a0*/  LDL.LU R20, [R1+0x250] ;  /* 0x0002500001147983 */ /* 0x001ea80000300800 */
[----:B------:R-:W2:Y:S04]  /*817b0*/  LDL.LU R21, [R1+0x254] ;  /* 0x0002540001157983 */ /* 0x000ea80000300800 */
[----:B------:R-:W2:Y:S04]  /*817c0*/  LDL.LU R22, [R1+0x258] ;  /* 0x0002580001167983 */ /* 0x000ea80000300800 */
[----:B------:R-:W2:Y:S04]  /*817d0*/  LDL.LU R23, [R1+0x25c] ;  /* 0x00025c0001177983 */ /* 0x000ea80000300800 */
[----:B------:R-:W4:Y:S04]  /*817e0*/  LDL.LU.64 R6, [R1+0x5780] ;  /* 0x0057800001067983 */ /* 0x000f280000300a00 */
[----:B------:R-:W4:Y:S04]  /*817f0*/  LDL.LU.64 R4, [R1+0x5778] ;  /* 0x0057780001047983 */ /* 0x000f280000300a00 */
[----:B------:R-:W-:Y:S04]  /*81800*/  STL.64 [R1+0x380], R24 ;  /* 0x0003801801007387 */ /* 0x000fe80000100a00 */
[----:B------:R0:W-:Y:S04]  /*81810*/  STL.64 [R1+0x388], R26 ;  /* 0x0003881a01007387 */ /* 0x0001e80000100a00 */
[----:B0-----:R-:W4:Y:S02]  /*81820*/  LDL.LU.64 R26, [R1+0x5770] ;  /* 0x00577000011a7983 */ /* 0x001f240000300a00 */
[----:B----4-:R-:W-:Y:S02]  /*81830*/  HMMA.16816.F32.BF16 R24, R12, R26, R4 ;  /* 0x0000001a0c18723c */ /* 0x010fe40000041804 */
[----:B------:R-:W4:Y:S04]  /*81840*/  LDL.LU.64 R6, [R1+0x5768] ;  /* 0x0057680001067983 */ /* 0x000f280000300a00 */
[----:B------:R-:W4:-:S13]  /*81850*/  LDL.LU.64 R4, [R1+0x5760] ;  /* 0x0057600001047983 */ /* 0x000f1a0000300a00 */
        /* <DEDUP_REMOVED lines=10> */
[----:B------:R-:W4:-:S15]  /*81900*/  LDL.LU.64 R6, [R1+0x5738] ;  /* 0x0057380001067983 */ /* 0x000f1e0000300a00 */
[----:B------:R-:W-:Y:S02]  /*81910*/  NOP ;  /* 0x0000000000007918 */ /* 0x000fe40000000000 */
[----:B------:R-:W-:Y:S04]  /*81920*/  STL.64 [R1+0x350], R24 ;  /* 0x0003501801007387 */ /* 0x000fe80000100a00 */
[----:B------:R0:W-:Y:S04]  /*81930*/  STL.64 [R1+0x358], R26 ;  /* 0x0003581a01007387 */ /* 0x0001e80000100a00 */
[----:B0-----:R-:W2:Y:S04]  /*81940*/  LDL.LU.64 R26, [R1+0x5730] ;  /* 0x00573000011a7983 */ /* 0x001ea80000300a00 */
[----:B------:R-:W2:Y:S01]  /*81950*/  LDL R25, [R1+0xda4] ;  /* 0x000da40001197983 */ /* 0x000ea20000100800 */
[----:B----4-:R-:W-:Y:S03]  /*81960*/  HMMA.16816.F32.BF16 R4, R12, R6, R16 ;  /* 0x000000060c04723c */ /* 0x010fe60000041810 */
[----:B------:R-:W4:Y:S04]  /*81970*/  LDL.LU.64 R18, [R1+0x5728] ;  /* 0x0057280001127983 */ /* 0x000f280000300a00 */
[----:B------:R-:W4:-:S12]  /*81980*/  LDL.LU.64 R16, [R1+0x5720] ;  /* 0x0057200001107983 */ /* 0x000f180000300a00 */
        /* <DEDUP_REMOVED lines=82> */
[----:B------:R-:W2:-:S15]  /*81eb0*/  LDL.LU.64 R18, [R1+0x55d8] ;  /* 0x0055d80001127983 */ /* 0x000e9e0000300a00 */
[----:B------:R-:W-:Y:S02]  /*81ec0*/  NOP ;  /* 0x0000000000007918 */ /* 0x000fe40000000000 */
[----:B------:R-:W-:Y:S04]  /*81ed0*/  STL.64 [R1+0x260], R4 ;  /* 0x0002600401007387 */ /* 0x000fe80000100a00 */
[----:B------:R0:W-:Y:S04]  /*81ee0*/  STL.64 [R1+0x268], R6 ;  /* 0x0002680601007387 */ /* 0x0001e80000100a00 */
[----:B0-----:R-:W4:Y:S04]  /*81ef0*/  LDL.LU.64 R6, [R1+0x55d0] ;  /* 0x0055d00001067983 */ /* 0x001f280000300a00 */
[----:B------:R-:W3:Y:S04]  /*81f00*/  LDL.LU R5, [R1+0x55c8] ;  /* 0x0055c80001057983 */ /* 0x000ee80000300800 */
[----:B------:R-:W3:Y:S01]  /*81f10*/  LDL R4, [R1+0x33b0] ;  /* 0x0033b00001047983 */ /* 0x000ee20000100800 */
[----:B--2---:R-:W-:Y:S03]  /*81f20*/  HMMA.16816.F32.BF16 R16, R12, R18, R20 ;  /* 0x000000120c10723c */ /* 0x004fe60000041814 */
[----:B------:R-:W2:Y:S04]  /*81f30*/  LDL.LU.64 R22, [R1+0x55c0] ;  /* 0x0055c00001167983 */ /* 0x000ea80000300a00 */
[----:B------:R-:W2:-:S12]  /*81f40*/  LDL.LU.64 R20, [R1+0x55b8] ;  /* 0x0055b80001147983 */ /* 0x000e980000300a00 */
[----:B------:R-:W-:Y:S04]  /*81f50*/  STL.64 [R1+0x250], R16 ;  /* 0x0002501001007387 */ /* 0x000fe80000100a00 */
[----:B------:R0:W-:Y:S04]  /*81f60*/  STL.64 [R1+0x258], R18 ;  /* 0x0002581201007387 */ /* 0x0001e80000100a00 */
[----:B0-----:R-:W2:Y:S02]  /*81f70*/  LDL.LU.64 R18, [R1+0x55b0] ;  /* 0x0055b00001127983 */ /* 0x001ea40000300a00 */
[----:B--2---:R-:W-:Y:S02]  /*81f80*/  HMMA.16816.F32.BF16 R16, R12, R18, R20 ;  /* 0x000000120c10723c */ /* 0x004fe40000041814 */
[----:B------:R-:W2:Y:S04]  /*81f90*/  LDL.LU.64 R22, [R1+0x55a8] ;  /* 0x0055a80001167983 */ /* 0x000ea80000300a00 */
[----:B------:R-:W2:-:S13]  /*81fa0*/  LDL.LU.64 R20, [R1+0x55a0] ;  /* 0x0055a00001147983 */ /* 0x000e9a0000300a00 */
        /* <DEDUP_REMOVED lines=27> */
[----:B------:R-:W3:Y:S01]  /*82160*/  LDL.LU.64 R16, [R1+0x5530] ;  /* 0x0055300001107983 */ /* 0x000ee20000300a00 */
[----:B--2---:R-:W-:-:S15]  /*82170*/  HMMA.16816.F32.BF16 R20, R12, R26, R20 ;  /* 0x0000001a0c14723c */ /* 0x004fde0000041814 */
[----:B------:R-:W-:-:S04]  /*82180*/  NOP ;  /* 0x0000000000007918 */ /* 0x000fc80000000000 */
[----:B------:R-:W-:Y:S04]  /*82190*/  STL.64 [R1+0x1f0], R20 ;  /* 0x0001f01401007387 */ /* 0x000fe80000100a00 */
[----:B------:R0:W-:Y:S04]  /*821a0*/  STL.64 [R1+0x1f8], R22 ;  /* 0x0001f81601007387 */ /* 0x0001e80000100a00 */
[----:B0-----:R-:W3:Y:S04]  /*821b0*/  LDL.LU.64 R22, [R1+0x5528] ;  /* 0x0055280001167983 */ /* 0x001ee80000300a00 */
[----:B------:R-:W2:Y:S01]  /*821c0*/  LDL.LU.64 R20, [R1+0x5520] ;  /* 0x0055200001147983 */ /* 0x000ea20000300a00 */
[----:B---3--:R-:W-:-:S15]  /*821d0*/  HMMA.16816.F32.BF16 R16, R12, R22, R16 ;  /* 0x000000160c10723c */ /* 0x008fde0000041810 */
[----:B------:R-:W-:-:S04]  /*821e0*/  NOP ;  /* 0x0000000000007918 */ /* 0x000fc80000000000 */
[----:B------:R-:W-:Y:S04]  /*821f0*/  STL.64 [R1+0x1e0], R16 ;  /* 0x0001e01001007387 */ /* 0x000fe80000100a00 */
[----:B------:R0:W-:Y:S04]  /*82200*/  STL.64 [R1+0x1e8], R18 ;  /* 0x0001e81201007387 */ /* 0x0001e80000100a00 */
[----:B0-----:R-:W2:Y:S04]  /*82210*/  LDL.LU.64 R18, [R1+0x5518] ;  /* 0x0055180001127983 */ /* 0x001ea80000300a00 */
[----:B------:R-:W3:Y:S01]  /*82220*/  LDL.LU.64 R16, [R1+0x5510] ;  /* 0x0055100001107983 */ /* 0x000ee20000300a00 */
[----:B------:R-:W-:-:S02]  /*82230*/  IMAD.MOV.U32 R8, RZ, RZ, R29 ;  /* 0x000000ffff087224 */ /* 0x000fc400078e001d */
[----:B------:R-:W-:-:S07]  /*82240*/  IMAD.MOV.U32 R9, RZ, RZ, R28 ;  /* 0x000000ffff097224 */ /* 0x000fce00078e001c */
[----:B----4-:R-:W-:-:S15]  /*82250*/  HMMA.16816.F32.BF16 R8, R12, R6, R8 ;  /* 0x000000060c08723c */ /* 0x010fde0000041808 */
[----:B------:R-:W-:-:S04]  /*82260*/  NOP ;  /* 0x0000000000007918 */ /* 0x000fc80000000000 */
[----:B------:R-:W-:Y:S02]  /*82270*/  IMAD.MOV.U32 R28, RZ, RZ, R11 ;  /* 0x000000ffff1c7224 */ /* 0x000fe400078e000b */
[----:B------:R-:W-:Y:S02]  /*82280*/  IMAD.MOV.U32 R29, RZ, RZ, R10 ;  /* 0x000000ffff1d7224 */ /* 0x000fe400078e000a */
[----:B---3--:R-:W-:Y:S02]  /*82290*/  IMAD.MOV.U32 R22, RZ, RZ, R17 ;  /* 0x000000ffff167224 */ /* 0x008fe400078e0011 */
[----:B------:R-:W-:-:S07]  /*822a0*/  IMAD.MOV.U32 R23, RZ, RZ, R16 ;  /* 0x000000ffff177224 */ /* 0x000fce00078e0010 */
[----:B--2---:R-:W-:Y:S01]  /*822b0*/  HMMA.16816.F32.BF16 R16, R12, R18, R20 ;  /* 0x000000120c10723c */ /* 0x004fe20000041814 */
[----:B------:R-:W0:Y:S04]  /*822c0*/  LDSM.16.M88.4 R20, [R4+UR5] ;  /* 0x000000050414783b */ /* 0x000e280008000200 */
[----:B------:R-:W-:-:S14]  /*822d0*/  LDSM.16.M88.4 R12, [R4+UR5+0x2000] ;  /* 0x00200005040c783b */ /* 0x000fdc0008000200 */
[----:B------:R-:W-:Y:S04]  /*822e0*/  STL.64 [R1+0x1d0], R16 ;  /* 0x0001d01001007387 */ /* 0x000fe80000100a00 */
[----:B------:R-:W-:Y:S04]  /*822f0*/  STL.64 [R1+0x1d8], R18 ;  /* 0x0001d81201007387 */ /* 0x000fe80000100a00 */
[----:B------:R-:W1:Y:S04]  /*82300*/  LDSM.16.M88.4 R16, [R4+UR5+0x1000] ;  /* 0x001000050410783b */ /* 0x000e680008000200 */
[----:B------:R-:W-:Y:S04]  /*82310*/  STL.64 [R1+0x1c0], R8 ;  /* 0x0001c00801007387 */ /* 0x000fe80000100a00 */
[----:B------:R-:W-:Y:S04]  /*82320*/  STL [R1+0x517c], R28 ;  /* 0x00517c1c01007387 */ /* 0x000fe80000100800 */
[----:B------:R-:W-:Y:S04]  /*82330*/  STL [R1+0x5178], R29 ;  /* 0x0051781d01007387 */ /* 0x000fe80000100800 */
[----:B0-----:R-:W-:Y:S04]  /*82340*/  STL.64 [R1+0x1b0], R20 ;  /* 0x0001b01401007387 */ /* 0x001fe80000100a00 */
[----:B------:R-:W-:Y:S04]  /*82350*/  STL.64 [R1+0x1b8], R22 ;  /* 0x0001b81601007387 */ /* 0x000fe80000100a00 */
[----:B------:R-:W0:Y:S04]  /*82360*/  LDSM.16.M88.4 R20, [R4+UR5+0x3000] ;  /* 0x003000050414783b */ /* 0x000e280008000200 */
[----:B------:R-:W-:Y:S04]  /*82370*/  LDSM.16.MT88.4 R8, [R25+UR5+0x20800] ;  /* 0x020800051908783b */ /* 0x000fe80008004200 */
[----:B------:R-:W-:Y:S04]  /*82380*/  LDSM.16.M88.4 R24, [R4+UR5+0x13000] ;  /* 0x013000050418783b */ /* 0x000fe80008000200 */
[----:B-1----:R-:W-:Y:S04]  /*82390*/  STL.64 [R1+0x1a0], R16 ;  /* 0x0001a01001007387 */ /* 0x002fe80000100a00 */
[----:B------:R-:W-:Y:S04]  /*823a0*/  STL.64 [R1+0x1a8], R18 ;  /* 0x0001a81201007387 */ /* 0x000fe80000100a00 */
[----:B------:R-:W1:Y:S04]  /*823b0*/  LDSM.16.M88.4 R16, [R4+UR5+0x4000] ;  /* 0x004000050410783b */ /* 0x000e680008000200 */
[----:B------:R-:W-:Y:S04]  /*823c0*/  STL.64 [R1+0x190], R12 ;  /* 0x0001900c01007387 */ /* 0x000fe80000100a00 */
[----:B------:R-:W-:Y:S04]  /*823d0*/  STL.64 [R1+0x198], R14 ;  /* 0x0001980e01007387 */ /* 0x000fe80000100a00 */
[----:B------:R-:W2:Y:S04]  /*823e0*/  LDSM.16.M88.4 R12, [R4+UR5+0x5000] ;  /* 0x00500005040c783b */ /* 0x000ea80008000200 */
[----:B0-----:R-:W-:Y:S04]  /*823f0*/  STL.64 [R1+0x180], R20 ;  /* 0x0001801401007387 */ /* 0x001fe80000100a00 */
[----:B------:R-:W-:Y:S04]  /*82400*/  STL.64 [R1+0x188], R22 ;  /* 0x0001881601007387 */ /* 0x000fe80000100a00 */
[----:B------:R-:W0:Y:S04]  /*82410*/  LDSM.16.M88.4 R20, [R4+UR5+0x6000] ;  /* 0x006000050414783b */ /* 0x000e280008000200 */
[----:B-1----:R-:W-:Y:S04]  /*82420*/  STL.64 [R1+0x170], R16 ;  /* 0x0001701001007387 */ /* 0x002fe80000100a00 */
[----:B------:R-:W-:Y:S04]  /*82430*/  STL.64 [R1+0x178], R18 ;  /* 0x0001781201007387 */ /* 0x000fe80000100a00 */
[----:B------:R-:W1:Y:S04]  /*82440*/  LDSM.16.M88.4 R16, [R4+UR5+0x7000] ;  /* 0x007000050410783b */ /* 0x000e680008000200 */
[----:B--2---:R-:W-:Y:S04]  /*82450*/  STL.64 [R1+0x160], R12 ;  /* 0x0001600c01007387 */ /* 0x004fe80000100a00 */
[----:B------:R-:W-:Y:S04]  /*82460*/  STL.64 [R1+0x168], R14 ;  /* 0x0001680e01007387 */ /* 0x000fe80000100a00 */
[----:B------:R-:W2:Y:S04]  /*82470*/  LDSM.16.M88.4 R12, [R4+UR5+0x8000] ;  /* 0x00800005040c783b */ /* 0x000ea80008000200 */
[----:B0-----:R-:W-:Y:S04]  /*82480*/  STL.64 [R1+0x150], R20 ;  /* 0x0001501401007387 */ /* 0x001fe80000100a00 */
[----:B------:R-:W-:Y:S04]  /*82490*/  STL.64 [R1+0x158], R22 ;  /* 0x0001581601007387 */ /* 0x000fe80000100a00 */
[----:B------:R-:W-:Y:S04]  /*824a0*/  LDSM.16.M88.4 R20, [R4+UR5+0xb000] ;  /* 0x00b000050414783b */ /* 0x000fe80008000200 */
[----:B-1----:R-:W-:Y:S04]  /*824b0*/  STL.64 [R1+0x140], R16 ;  /* 0x0001401001007387 */ /* 0x002fe80000100a00 */
[----:B------:R-:W-:Y:S04]  /*824c0*/  STL.64 [R1+0x148], R18 ;  /* 0x0001481201007387 */ /* 0x000fe80000100a00 */
[----:B------:R-:W-:Y:S04]  /*824d0*/  LDSM.16.M88.4 R16, [R4+UR5+0xa000] ;  /* 0x00a000050410783b */ /* 0x000fe80008000200 */
[----:B--2---:R-:W-:Y:S01]  /*824e0*/  STL.64 [R1+0x130], R12 ;  /* 0x0001300c01007387 */ /* 0x004fe20000100a00 */
        /* <DEDUP_REMOVED lines=23> */
[----:B------:R0:W-:Y:S04]  /*82660*/  STL.64 [R1+0xc8], R14 ;  /* 0x0000c80e01007387 */ /* 0x0001e80000100a00 */
[----:B0-----:R-:W3:Y:S04]  /*82670*/  LDL R15, [R1+0xd28] ;  /* 0x000d2800010f7983 */ /* 0x001ee80000100800 */
[----:B-1----:R-:W-:Y:S04]  /*82680*/  STL.64 [R1+0xb0], R16 ;  /* 0x0000b01001007387 */ /* 0x002fe80000100a00 */
[----:B------:R-:W-:Y:S04]  /*82690*/  STL.64 [R1+0xb8], R18 ;  /* 0x0000b81201007387 */ /* 0x000fe80000100a00 */
[----:B------:R-:W0:Y:S04]  /*826a0*/  LDSM.16.M88.4 R16, [R4+UR5+0x12000] ;  /* 0x012000050410783b */ /* 0x000e280008000200 */
[----:B--2---:R-:W-:Y:S04]  /*826b0*/  STL.64 [R1+0xa0], R20 ;  /* 0x0000a01401007387 */ /* 0x004fe80000100a00 */
[----:B------:R-:W-:Y:S04]  /*826c0*/  STL.64 [R1+0xa8], R22 ;  /* 0x0000a81601007387 */ /* 0x000fe80000100a00 */
        /* <DEDUP_REMOVED lines=21> */
[----:B------:R-:W-:Y:S04]  /*82820*/  LDSM.16.M88.4 R16, [R4+UR5+0x1b000] ;  /* 0x01b000050410783b */ /* 0x000fe80008000200 */
[----:B--2---:R-:W-:Y:S04]  /*82830*/  STL.64 [R1+0x20], R24 ;  /* 0x0000201801007387 */ /* 0x004fe80000100a00 */
[----:B------:R-:W-:Y:S04]  /*82840*/  STL.64 [R1+0x28], R26 ;  /* 0x0000281a01007387 */ /* 0x000fe80000100a00 */
[----:B------:R-:W0:Y:S04]  /*82850*/  LDSM.16.M88.4 R24, [R4+UR5+0x1c000] ;  /* 0x01c000050418783b */ /* 0x000e280008000200 */
[----:B-1----:R-:W-:Y:S04]  /*82860*/  STL.64 [R1+0x10], R20 ;  /* 0x0000101401007387 */ /* 0x002fe80000100a00 */
[----:B------:R-:W-:Y:S04]  /*82870*/  STL.64 [R1+0x18], R22 ;  /* 0x0000181601007387 */ /* 0x000fe80000100a00 */
[----:B------:R-:W1:Y:S04]  /*82880*/  LDSM.16.M88.4 R20, [R4+UR5+0x1d000] ;  /* 0x01d000050414783b */ /* 0x000e680008000200 */
[----:B0-----:R-:W-:Y:S04]  /*82890*/  STL [R1+0x4e5c], R26 ;  /* 0x004e5c1a01007387 */ /* 0x001fe80000100800 */
[----:B------:R-:W-:Y:S04]  /*828a0*/  STL.64 [R1], R16 ;  /* 0x0000001001007387 */ /* 0x000fe80000100a00 */
[----:B------:R-:W-:Y:S04]  /*828b0*/  STL.64 [R1+0x8], R18 ;  /* 0x0000081201007387 */ /* 0x000fe80000100a00 */
[----:B------:R-:W0:Y:S04]  /*828c0*/  LDSM.16.M88.4 R16, [R4+UR5+0x1e000] ;  /* 0x01e000050410783b */ /* 0x000e280008000200 */
[----:B------:R-:W-:Y:S04]  /*828d0*/  STL [R1+0x4e58], R27 ;  /* 0x004e581b01007387 */ /* 0x000fe80000100800 */
[----:B-1----:R-:W-:Y:S04]  /*828e0*/  STL.64 [R1+0x5340], R22 ;  /* 0x0053401601007387 */ /* 0x002fe80000100a00 */
[----:B------:R1:W-:Y:S04]  /*828f0*/  STL.64 [R1+0x5338], R20 ;  /* 0x0053381401007387 */ /* 0x0003e80000100a00 */
[----:B-1----:R-:W2:Y:S04]  /*82900*/  LDL.LU.64 R20, [R1+0x1b0] ;  /* 0x0001b00001147983 */ /* 0x002ea80000300a00 */
[----:B0-----:R-:W-:Y:S04]  /*82910*/  STL [R1+0x5324], R18 ;  /* 0x0053241201007387 */ /* 0x001fe80000100800 */
[----:B------:R-:W-:Y:S04]  /*82920*/  STL [R1+0x5320], R19 ;  /* 0x0053201301007387 */ /* 0x000fe80000100800 */
[----:B------:R0:W-:Y:S04]  /*82930*/  STL.64 [R1+0x5488], R16 ;  /* 0x0054881001007387 */ /* 0x0001e80000100a00 */
[----:B0-----:R-:W2:Y:S04]  /*82940*/  LDL.LU R16, [R1+0x5b0] ;  /* 0x0005b00001107983 */ /* 0x001ea80000300800 */
[----:B------:R-:W2:Y:S04]  /*82950*/  LDL.LU R17, [R1+0x5b4] ;  /* 0x0005b40001117983 */ /* 0x000ea80000300800 */
[----:B------:R-:W2:Y:S01]  /*82960*/  LDL.LU R18, [R1+0x5b8] ;  /* 0x0005b80001127983 */ /* 0x000ea20000300800 */
[----:B------:R-:W-:-:S03]  /*82970*/  IMAD.MOV.U32 R19, RZ, RZ, R5 ;  /* 0x000000ffff137224 */ /* 0x000fc600078e0005 */
[----:B------:R-:W0:Y:S04]  /*82980*/  LDSM.16.M88.4 R4, [R4+UR5+0x1f000] ;  /* 0x01f000050404783b */ /* 0x000e280008000200 */
[----:B---3--:R-:W1:Y:S04]  /*82990*/  LDSM.16.MT88.4 R12, [R15+UR5+0x20800] ;  /* 0x020800050f0c783b */ /* 0x008e680008004200 */
[----:B0-----:R0:W-:Y:S04]  /*829a0*/  STL [R1+0x52ec], R4 ;  /* 0x0052ec0401007387 */ /* 0x0011e80000100800 */
[----:B------:R3:W-:Y:S04]  /*829b0*/  STL [R1+0x52e8], R5 ;  /* 0x0052e80501007387 */ /* 0x0007e80000100800 */
[----:B------:R4:W-:Y:S04]  /*829c0*/  STL [R1+0x4fc4], R6 ;  /* 0x004fc40601007387 */ /* 0x0009e80000100800 */
[----:B------:R4:W-:Y:S04]  /*829d0*/  STL [R1+0x4fc0], R7 ;  /* 0x004fc00701007387 */ /* 0x0009e80000100800 */
[----:B0-----:R-:W2:Y:S01]  /*829e0*/  LDL.LU R4, [R1+0x5a0] ;  /* 0x0005a00001047983 */ /* 0x001ea20000300800 */
[----:B---3--:R-:W-:-:S03]  /*829f0*/  IMAD.MOV.U32 R5, RZ, RZ, R3 ;  /* 0x000000ffff057224 */ /* 0x008fc600078e0003 */
[----:B-1----:R-:W-:Y:S01]  /*82a00*/  STL [R1+0x52d4], R14 ;  /* 0x0052d40e01007387 */ /* 0x002fe20000100800 */
[----:B----4-:R-:W-:-:S03]  /*82a10*/  IMAD.MOV.U32 R6, RZ, RZ, R2 ;  /* 0x000000ffff067224 */ /* 0x010fc600078e0002 */
[----:B------:R-:W-:Y:S01]  /*82a20*/  STL [R1+0x52d0], R15 ;  /* 0x0052d00f01007387 */ /* 0x000fe20000100800 */
[----:B------:R-:W-:-:S03]  /*82a30*/  IMAD.MOV.U32 R7, RZ, RZ, R0 ;  /* 0x000000ffff077224 */ /* 0x000fc600078e0000 */
[----:B------:R-:W-:Y:S01]  /*82a40*/  STL.64 [R1+0x54a0], R12 ;  /* 0x0054a00c01007387 */ /* 0x000fe20000100a00 */
[----:B--2---:R-:W-:-:S15]  /*82a50*/  HMMA.16816.F32.BF16 R16, R8, R20, R16 ;  /* 0x000000140810723c */ /* 0x004fde0000041810 */
[----:B------:R-:W-:-:S04]  /*82a60*/  NOP ;  /* 0x0000000000007918 */ /* 0x000fc80000000000 */
[----:B------:R0:W-:Y:S01]  /*82a70*/  STL [R1+0x5b0], R16 ;  /* 0x0005b01001007387 */ /* 0x0001e20000100800 */
[----:B------:R-:W-:Y:S02]  /*82a80*/  IMAD.MOV.U32 R3, RZ, RZ, R17 ;  /* 0x000000ffff037224 */ /* 0x000fe400078e0011 */
[----:B------:R-:W-:Y:S02]  /*82a90*/  IMAD.MOV.U32 R2, RZ, RZ, R18 ;  /* 0x000000ffff027224 */ /* 0x000fe400078e0012 */
[----:B------:R-:W-:Y:S01]  /*82aa0*/  IMAD.MOV.U32 R0, RZ, RZ, R19 ;  /* 0x000000ffff007224 */ /* 0x000fe200078e0013 */
[----:B0-----:R-:W2:Y:S04]  /*82ab0*/  LDL.LU R16, [R1+0x550] ;  /* 0x0005500001107983 */ /* 0x001ea80000300800 */
[----:B------:R-:W2:Y:S04]  /*82ac0*/  LDL.LU R17, [R1+0x554] ;  /* 0x0005540001117983 */ /* 0x000ea80000300800 */
[----:B------:R-:W3:Y:S04]  /*82ad0*/  LDL.LU R18, [R1+0x558] ;  /* 0x0005580001127983 */ /* 0x000ee80000300800 */
[----:B------:R-:W3:Y:S04]  /*82ae0*/  LDL.LU R19, [R1+0x55c] ;  /* 0x00055c0001137983 */ /* 0x000ee80000300800 */
[----:B---3--:R-:W-:Y:S04]  /*82af0*/  STL.64 [R1+0x54d8], R18 ;  /* 0x0054d81201007387 */ /* 0x008fe80000100a00 */
[----:B--2---:R0:W-:Y:S04]  /*82b00*/  STL.64 [R1+0x54d0], R16 ;  /* 0x0054d01001007387 */ /* 0x0041e80000100a00 */
[----:B0-----:R-:W2:Y:S04]  /*82b10*/  LDL.LU.64 R16, [R1+0x170] ;  /* 0x0001700001107983 */ /* 0x001ea80000300a00 */
[----:B--2---:R0:W-:Y:S04]  /*82b20*/  STL.64 [R1+0x54e0], R16 ;  /* 0x0054e01001007387 */ /* 0x0041e80000100a00 */
[----:B0-----:R-:W2:Y:S04]  /*82b30*/  LDL.LU.64 R16, [R1+0x180] ;  /* 0x0001800001107983 */ /* 0x001ea80000300a00 */
[----:B--2---:R0:W-:Y:S04]  /*82b40*/  STL.64 [R1+0x54e8], R16 ;  /* 0x0054e81001007387 */ /* 0x0041e80000100a00 */
[----:B0-----:R-:W2:Y:S04]  /*82b50*/  LDL.LU.64 R16, [R1+0x190] ;  /* 0x0001900001107983 */ /* 0x001ea80000300a00 */
[----:B--2---:R-:W-:Y:S04]  /*82b60*/  STL.64 [R1+0x54f8], R16 ;  /* 0x0054f81001007387 */ /* 0x004fe80000100a00 */
[----:B------:R-:W2:Y:S04]  /*82b70*/  LDL.LU.64 R12, [R1+0x160] ;  /* 0x00016000010c7983 */ /* 0x000ea80000300a00 */
[----:B--2---:R0:W-:Y:S04]  /*82b80*/  STL.64 [R1+0x54f0], R12 ;  /* 0x0054f00c01007387 */ /* 0x0041e80000100a00 */
[----:B0-----:R-:W2:Y:S04]  /*82b90*/  LDL.LU R12, [R1+0x590] ;  /* 0x00059000010c7983 */ /* 0x001ea80000300800 */
[----:B------:R-:W2:Y:S04]  /*82ba0*/  LDL.LU R13, [R1+0x594] ;  /* 0x00059400010d7983 */ /* 0x000ea80000300800 */
[----:B------:R-:W3:Y:S04]  /*82bb0*/  LDL.LU R14, [R1+0x598] ;  /* 0x00059800010e7983 */ /* 0x000ee80000300800 */
[----:B------:R-:W3:Y:S04]  /*82bc0*/  LDL.LU R15, [R1+0x59c] ;  /* 0x00059c00010f7983 */ /* 0x000ee80000300800 */
[----:B---3--:R-:W-:Y:S04]  /*82bd0*/  STL.64 [R1+0x5508], R14 ;  /* 0x0055080e01007387 */ /* 0x008fe80000100a00 */
[----:B--2---:R0:W-:Y:S04]  /*82be0*/  STL.64 [R1+0x5500], R12 ;  /* 0x0055000c01007387 */ /* 0x0041e80000100a00 */
[----:B0-----:R-:W2:Y:S01]  /*82bf0*/  LDL.LU.64 R12, [R1+0x1a0] ;  /* 0x0001a000010c7983 */ /* 0x001ea20000300a00 */
[----:B------:R-:W-:-:S02]  /*82c00*/  IMAD.MOV.U32 R26, RZ, RZ, R21 ;  /* 0x000000ffff1a7224 */ /* 0x000fc400078e0015 */
[----:B------:R-:W-:Y:S02]  /*82c10*/  IMAD.MOV.U32 R27, RZ, RZ, R20 ;  /* 0x000000ffff1b7224 */ /* 0x000fe400078e0014 */
[----:B------:R-:W3:Y:S04]  /*82c20*/  LDL.LU.64 R20, [R1+0x150] ;  /* 0x0001500001147983 */ /* 0x000ee80000300a00 */
[----:B------:R-:W-:Y:S04]  /*82c30*/  STL [R1+0x52f4], R26 ;  /* 0x0052f41a01007387 */ /* 0x000fe80000100800 */
[----:B------:R-:W-:Y:S04]  /*82c40*/  STL [R1+0x52f0], R27 ;  /* 0x0052f01b01007387 */ /* 0x000fe80000100800 */
[----:B------:R-:W-:Y:S04]  /*82c50*/  STL [R1+0x5188], R0 ;  /* 0x0051880001007387 */ /* 0x000fe80000100800 */
[----:B------:R-:W-:Y:S04]  /*82c60*/  STL [R1+0x5184], R2 ;  /* 0x0051840201007387 */ /* 0x000fe80000100800 */
[----:B------:R-:W-:Y:S04]  /*82c70*/  STL [R1+0x5180], R3 ;  /* 0x0051800301007387 */ /* 0x000fe80000100800 */
[----:B------:R-:W4:Y:S01]  /*82c80*/  LDL.LU.64 R14, [R1+0x5508] ;  /* 0x00550800010e7983 */ /* 0x000f220000300a00 */
[----:B--2---:R-:W-:Y:S01]  /*82c90*/  HMMA.16816.F32.BF16 R16, R8, R12, R4 ;  /* 0x0000000c0810723c */ /* 0x004fe20000041804 */
[----:B------:R-:W-:-:S02]  /*82ca0*/  IMAD.MOV.U32 R4, RZ, RZ, R12 ;  /* 0x000000ffff047224 */ /* 0x000fc400078e000c */
[----:B------:R-:W-:Y:S02]  /*82cb0*/  IMAD.MOV.U32 R5, RZ, RZ, R13 ;  /* 0x000000ffff057224 */ /* 0x000fe400078e000d */
[----:B------:R-:W4:-:S14]  /*82cc0*/  LDL.LU.64 R12, [R1+0x5500] ;  /* 0x00550000010c7983 */ /* 0x000f1c0000300a00 */
[----:B------:R0:W-:Y:S04]  /*82cd0*/  STL.64 [R1+0x5a0], R16 ;  /* 0x0005a01001007387 */ /* 0x0001e80000100a00 */
[----:B0-----:R-:W4:Y:S01]  /*82ce0*/  LDL.LU.64 R16, [R1+0x54f8] ;  /* 0x0054f80001107983 */ /* 0x001f220000300a00 */
[----:B------:R-:W-:Y:S02]  /*82cf0*/  IMAD.MOV.U32 R7, RZ, RZ, R19 ;  /* 0x000000ffff077224 */ /* 0x000fe400078e0013 */
[----:B------:R-:W-:-:S03]  /*82d00*/  IMAD.MOV.U32 R6, RZ, RZ, R18 ;  /* 0x000000ffff067224 */ /* 0x000fc600078e0012 */
[----:B------:R-:W-:Y:S04]  /*82d10*/  STL [R1+0x5304], R7 ;  /* 0x0053040701007387 */ /* 0x000fe80000100800 */
[----:B------:R-:W-:Y:S04]  /*82d20*/  STL [R1+0x5300], R6 ;  /* 0x0053000601007387 */ /* 0x000fe80000100800 */
[----:B------:R-:W-:Y:S04]  /*82d30*/  STL [R1+0x52fc], R5 ;  /* 0x0052fc0501007387 */ /* 0x000fe80000100800 */
[----:B------:R0:W-:Y:S04]  /*82d40*/  STL [R1+0x52f8], R4 ;  /* 0x0052f80401007387 */ /* 0x0001e80000100800 */
[----:B0-----:R-:W2:Y:S04]  /*82d50*/  LDL.LU R4, [R1+0x580] ;  /* 0x0005800001047983 */ /* 0x001ea80000300800 */
[----:B------:R-:W2:Y:S04]  /*82d60*/  LDL.LU R5, [R1+0x584] ;  /* 0x0005840001057983 */ /* 0x000ea80000300800 */
[----:B------:R-:W2:Y:S04]  /*82d70*/  LDL.LU R6, [R1+0x588] ;  /* 0x0005880001067983 */ /* 0x000ea80000300800 */
[----:B------:R-:W2:Y:S01]  /*82d80*/  LDL.LU R7, [R1+0x58c] ;  /* 0x00058c0001077983 */ /* 0x000ea20000300800 */
[----:B----4-:R-:W-:Y:S01]  /*82d90*/  HMMA.16816.F32.BF16 R12, R8, R16, R12 ;  /* 0x00000010080c723c */ /* 0x010fe2000004180c */
[----:B------:R-:W-:-:S02]  /*82da0*/  IMAD.MOV.U32 R26, RZ, RZ, R16 ;  /* 0x000000ffff1a7224 */ /* 0x000fc400078e0010 */
[----:B------:R-:W-:-:S15]  /*82db0*/  IMAD.MOV.U32 R27, RZ, RZ, R17 ;  /* 0x000000ffff1b7224 */ /* 0x000fde00078e0011 */
[----:B------:R-:W-:Y:S01]  /*82dc0*/  NOP ;  /* 0x0000000000007918 */ /* 0x000fe20000000000 */
[----:B------:R0:W-:Y:S04]  /*82dd0*/  STL.64 [R1+0x590], R12 ;  /* 0x0005900c01007387 */ /* 0x0001e80000100a00 */
[----:B------:R-:W-:Y:S04]  /*82de0*/  STL.64 [R1+0x598], R14 ;  /* 0x0005980e01007387 */ /* 0x000fe80000100a00 */
[----:B0-----:R-:W4:Y:S04]  /*82df0*/  LDL.LU.64 R12, [R1+0x54f0] ;  /* 0x0054f000010c7983 */ /* 0x001f280000300a00 */
[----:B------:R-:W2:Y:S04]  /*82e00*/  LDL.LU.64 R16, [R1+0x54e8] ;  /* 0x0054e80001107983 */ /* 0x000ea80000300a00 */
[----:B------:R-:W-:Y:S04]  /*82e10*/  STL [R1+0x530c], R27 ;  /* 0x00530c1b01007387 */ /* 0x000fe80000100800 */
[----:B------:R-:W-:Y:S01]  /*82e20*/  STL [R1+0x5308], R26 ;  /* 0x0053081a01007387 */ /* 0x000fe20000100800 */
[----:B--2---:R-:W-:-:S15]  /*82e30*/  HMMA.16816.F32.BF16 R4, R8, R16, R4 ;  /* 0x000000100804723c */ /* 0x004fde0000041804 */
[----:B------:R-:W-:-:S04]  /*82e40*/  NOP ;  /* 0x0000000000007918 */ /* 0x000fc80000000000 */
[----:B------:R0:W-:Y:S04]  /*82e50*/  STL.64 [R1+0x580], R4 ;  /* 0x0005800401007387 */ /* 0x0001e80000100a00 */
[----:B------:R-:W-:Y:S01]  /*82e60*/  STL.64 [R1+0x588], R6 ;  /* 0x0005880601007387 */ /* 0x000fe20000100a00 */
[----:B0-----:R-:W-:Y:S02]  /*82e70*/  IMAD.MOV.U32 R4, RZ, RZ, R17 ;  /* 0x000000ffff047224 */ /* 0x001fe400078e0011 */
[----:B------:R-:W-:Y:S02]  /*82e80*/  IMAD.MOV.U32 R5, RZ, RZ, R16 ;  /* 0x000000ffff057224 */ /* 0x000fe400078e0010 */
[----:B------:R-:W2:Y:S04]  /*82e90*/  LDL.LU.64 R16, [R1+0x54e0] ;  /* 0x0054e00001107983 */ /* 0x000ea80000300a00 */
[----:B------:R0:W-:Y:S04]  /*82ea0*/  STL [R1+0x5314], R4 ;  /* 0x0053140401007387 */ /* 0x0001e80000100800 */
[----:B------:R1:W-:Y:S04]  /*82eb0*/  STL [R1+0x5310], R5 ;  /* 0x0053100501007387 */ /* 0x0003e80000100800 */
[----:B0-----:R-:W2:Y:S04]  /*82ec0*/  LDL.LU R4, [R1+0x570] ;  /* 0x0005700001047983 */ /* 0x001ea80000300800 */
[----:B-1----:R-:W2:Y:S04]  /*82ed0*/  LDL.LU R5, [R1+0x574] ;  /* 0x0005740001057983 */ /* 0x002ea80000300800 */
[----:B------:R-:W2:Y:S04]  /*82ee0*/  LDL.LU R6, [R1+0x578] ;  /* 0x0005780001067983 */ /* 0x000ea80000300800 */
[----:B------:R-:W2:Y:S02]  /*82ef0*/  LDL.LU R7, [R1+0x57c] ;  /* 0x00057c0001077983 */ /* 0x000ea40000300800 */
[----:B--2---:R-:W-:-:S15]  /*82f00*/  HMMA.16816.F32.BF16 R4, R8, R16, R4 ;  /* 0x000000100804723c */ /* 0x004fde0000041804 */
[----:B------:R-:W-:-:S04]  /*82f10*/  NOP ;  /* 0x0000000000007918 */ /* 0x000fc80000000000 */
[----:B------:R-:W-:Y:S04]  /*82f20*/  STL.64 [R1+0x570], R4 ;  /* 0x0005700401007387 */ /* 0x000fe80000100a00 */
[----:B------:R0:W-:Y:S04]  /*82f30*/  STL.64 [R1+0x578], R6 ;  /* 0x0005780601007387 */ /* 0x0001e80000100a00 */
[----:B------:R-:W3:Y:S01]  /*82f40*/  LDL.LU.64 R18, [R1+0x54d8] ;  /* 0x0054d80001127983 */ /* 0x000ee20000300a00 */
[----:B0-----:R-:W-:Y:S02]  /*82f50*/  IMAD.MOV.U32 R6, RZ, RZ, R17 ;  /* 0x000000ffff067224 */ /* 0x001fe400078e0011 */
[----:B------:R-:W-:-:S02]  /*82f60*/  IMAD.MOV.U32 R7, RZ, RZ, R16 ;  /* 0x000000ffff077224 */ /* 0x000fc400078e0010 */
[----:B------:R-:W3:Y:S04]  /*82f70*/  LDL.LU.64 R16, [R1+0x54d0] ;  /* 0x0054d00001107983 */ /* 0x000ee80000300a00 */
[----:B------:R0:W-:Y:S04]  /*82f80*/  STL [R1+0x531c], R6 ;  /* 0x00531c0601007387 */ /* 0x0001e80000100800 */
[----:B------:R1:W-:Y:S04]  /*82f90*/  STL [R1+0x5318], R7 ;  /* 0x0053180701007387 */ /* 0x0003e80000100800 */
[----:B------:R-:W2:Y:S04]  /*82fa0*/  LDL.LU R4, [R1+0x560] ;  /* 0x0005600001047983 */ /* 0x000ea80000300800 */
[----:B------:R-:W2:Y:S04]  /*82fb0*/  LDL.LU R5, [R1+0x564] ;  /* 0x0005640001057983 */ /* 0x000ea80000300800 */
[----:B0-----:R-:W2:Y:S04]  /*82fc0*/  LDL.LU R6, [R1+0x568] ;  /* 0x0005680001067983 */ /* 0x001ea80000300800 */
[----:B-1----:R-:W2:Y:S01]  /*82fd0*/  LDL.LU R7, [R1+0x56c] ;  /* 0x00056c0001077983 */ /* 0x002ea20000300800 */
[----:B----4-:R-:W-:-:S02]  /*82fe0*/  IMAD.MOV.U32 R27, RZ, RZ, R12 ;  /* 0x000000ffff1b7224 */ /* 0x010fc400078e000c */
[----:B------:R-:W-:Y:S01]  /*82ff0*/  IMAD.MOV.U32 R26, RZ, RZ, R13 ;  /* 0x000000ffff1a7224 */ /* 0x000fe200078e000d */
[C---:B--2---:R-:W-:Y:S08]  /*83000*/  HMMA.16816.F32.BF16 R4, R8.reuse, R12, R4 ;  /* 0x0000000c0804723c */ /* 0x044ff00000041804 */
[----:B---3--:R-:W-:Y:S11]  /*83010*/  HMMA.16816.F32.BF16 R12, R8, R20, R16 ;  /* 0x00000014080c723c */ /* 0x008ff60000041810 */
[----:B------:R0:W-:Y:S04]  /*83020*/  STL.64 [R1+0x560], R4 ;  /* 0x0005600401007387 */ /* 0x0001e80000100a00 */
[----:B------:R-:W-:Y:S04]  /*83030*/  STL.64 [R1+0x568], R6 ;  /* 0x0005680601007387 */ /* 0x000fe80000100a00 */
[----:B------:R-:W-:Y:S01]  /*83040*/  STL.64 [R1+0x5350], R26 ;  /* 0x0053501a01007387 */ /* 0x000fe20000100a00 */
[----:B0-----:R-:W-:-:S02]  /*83050*/  IMAD.MOV.U32 R4, RZ, RZ, R20 ;  /* 0x000000ffff047224 */ /* 0x001fc400078e0014 */
[----:B------:R-:W-:Y:S01]  /*83060*/  IMAD.MOV.U32 R5, RZ, RZ, R21 ;  /* 0x000000ffff057224 */ /* 0x000fe200078e0015 */
[----:B------:R0:W-:Y:S04]  /*83070*/  STL.64 [R1+0x5348], R24 ;  /* 0x0053481801007387 */ /* 0x0001e80000100a00 */
[----:B------:R1:W-:Y:S04]  /*83080*/  STL.64 [R1+0x550], R12 ;  /* 0x0005500c01007387 */ /* 0x0003e80000100a00 */
[----:B------:R2:W-:Y:S04]  /*83090*/  STL.64 [R1+0x558], R14 ;  /* 0x0005580e01007387 */ /* 0x0005e80000100a00 */
[----:B------:R3:W-:Y:S04]  /*830a0*/  STL.64 [R1+0x54c8], R4 ;  /* 0x0054c80401007387 */ /* 0x0007e80000100a00 */
[----:B0-----:R-:W4:Y:S04]  /*830b0*/  LDL.LU R24, [R1+0x4d0] ;  /* 0x0004d00001187983 */ /* 0x001f280000300800 */
[----:B------:R-:W4:Y:S04]  /*830c0*/  LDL.LU R25, [R1+0x4d4] ;  /* 0x0004d40001197983 */ /* 0x000f280000300800 */
[----:B------:R-:W3:Y:S04]  /*830d0*/  LDL.LU R26, [R1+0x4d8] ;  /* 0x0004d800011a7983 */ /* 0x000ee80000300800 */
[----:B------:R-:W3:Y:S04]  /*830e0*/  LDL.LU R27, [R1+0x4dc] ;  /* 0x0004dc00011b7983 */ /* 0x000ee80000300800 */
[----:B-1----:R-:W3:Y:S04]  /*830f0*/  LDL.LU R12, [R1+0x520] ;  /* 0x00052000010c7983 */ /* 0x002ee80000300800 */
[----:B------:R-:W3:Y:S04]  /*83100*/  LDL.LU R13, [R1+0x524] ;  /* 0x00052400010d7983 */ /* 0x000ee80000300800 */
[----:B--2---:R-:W2:Y:S04]  /*83110*/  LDL.LU R14, [R1+0x528] ;  /* 0x00052800010e7983 */ /* 0x004ea80000300800 */
[----:B------:R-:W2:Y:S04]  /*83120*/  LDL.LU R15, [R1+0x52c] ;  /* 0x00052c00010f7983 */ /* 0x000ea80000300800 */
[----:B--2---:R-:W-:Y:S04]  /*83130*/  STL.64 [R1+0x54b0], R14 ;  /* 0x0054b00e01007387 */ /* 0x004fe80000100a00 */
[----:B---3--:R0:W-:Y:S04]  /*83140*/  STL.64 [R1+0x54a8], R12 ;  /* 0x0054a80c01007387 */ /* 0x0081e80000100a00 */
[----:B------:R-:W2:Y:S04]  /*83150*/  LDL.LU R4, [R1+0x540] ;  /* 0x0005400001047983 */ /* 0x000ea80000300800 */
[----:B------:R-:W2:Y:S01]  /*83160*/  LDL.LU R5, [R1+0x544] ;  /* 0x0005440001057983 */ /* 0x000ea20000300800 */
[----:B0-----:R-:W-:-:S03]  /*83170*/  IMAD.MOV.U32 R12, RZ, RZ, R29 ;  /* 0x000000ffff0c7224 */ /* 0x001fc600078e001d */
[----:B------:R-:W2:Y:S01]  /*83180*/  LDL.LU R6, [R1+0x548] ;  /* 0x0005480001067983 */ /* 0x000ea20000300800 */
[----:B------:R-:W-:-:S03]  /*83190*/  IMAD.MOV.U32 R13, RZ, RZ, R28 ;  /* 0x000000ffff0d7224 */ /* 0x000fc600078e001c */
[----:B------:R-:W2:Y:S04]  /*831a0*/  LDL.LU R7, [R1+0x54c] ;  /* 0x00054c0001077983 */ /* 0x000ea80000300800 */
[----:B------:R0:W-:Y:S04]  /*831b0*/  STL.64 [R1+0x54c0], R12 ;  /* 0x0054c00c01007387 */ /* 0x0001e80000100a00 */
[----:B0-----:R-:W2:Y:S04]  /*831c0*/  LDL.LU.64 R12, [R1+0x140] ;  /* 0x00014000010c7983 */ /* 0x001ea80000300a00 */
[----:B------:R-:W3:Y:S04]  /*831d0*/  LDL.LU R16, [R1+0x510] ;  /* 0x0005100001107983 */ /* 0x000ee80000300800 */
[----:B------:R-:W3:Y:S04]  /*831e0*/  LDL.LU R17, [R1+0x514] ;  /* 0x0005140001117983 */ /* 0x000ee80000300800 */
[----:B------:R-:W2:Y:S04]  /*831f0*/  LDL.LU R18, [R1+0x518] ;  /* 0x0005180001127983 */ /* 0x000ea80000300800 */
[----:B------:R-:W2:Y:S04]  /*83200*/  LDL.LU R19, [R1+0x51c] ;  /* 0x00051c0001137983 */ /* 0x000ea80000300800 */
[----:B--2---:R-:W-:Y:S04]  /*83210*/  STL.64 [R1+0x5498], R18 ;  /* 0x0054981201007387 */ /* 0x004fe80000100a00 */
[----:B---3--:R0:W-:Y:S04]  /*83220*/  STL.64 [R1+0x5490], R16 ;  /* 0x0054901001007387 */ /* 0x0081e80000100a00 */
[----:B0-----:R-:W2:Y:S04]  /*83230*/  LDL.LU.64 R16, [R1+0x120] ;  /* 0x0001200001107983 */ /* 0x001ea80000300a00 */
[----:B--2---:R0:W-:Y:S04]  /*83240*/  STL.64 [R1+0x54b8], R16 ;  /* 0x0054b81001007387 */ /* 0x0041e80000100a00 */
[----:B0-----:R-:W2:Y:S04]  /*83250*/  LDL.LU R16, [R1+0x530] ;  /* 0x0005300001107983 */ /* 0x001ea80000300800 */
[----:B------:R-:W2:Y:S04]  /*83260*/  LDL.LU R17, [R1+0x534] ;  /* 0x0005340001117983 */ /* 0x000ea80000300800 */
[----:B------:R-:W2:Y:S04]  /*83270*/  LDL.LU R18, [R1+0x538] ;  /* 0x0005380001127983 */ /* 0x000ea80000300800 */
[----:B------:R-:W2:Y:S04]  /*83280*/  LDL.LU R19, [R1+0x53c] ;  /* 0x00053c0001137983 */ /* 0x000ea80000300800 */
[----:B------:R-:W-:Y:S04]  /*83290*/  STL.64 [R1+0x5460], R26 ;  /* 0x0054601a01007387 */ /* 0x000fe80000100a00 */
[----:B----4-:R0:W-:Y:S04]  /*832a0*/  STL.64 [R1+0x5458], R24 ;  /* 0x0054581801007387 */ /* 0x0101e80000100a00 */
[----:B0-----:R-:W3:Y:S04]  /*832b0*/  LDL.LU R24, [R1+0x4f0] ;  /* 0x0004f00001187983 */ /* 0x001ee80000300800 */
[----:B------:R-:W3:Y:S04]  /*832c0*/  LDL.LU R25, [R1+0x4f4] ;  /* 0x0004f40001197983 */ /* 0x000ee80000300800 */
[----:B------:R-:W4:Y:S04]  /*832d0*/  LDL.LU R26, [R1+0x4f8] ;  /* 0x0004f800011a7983 */ /* 0x000f280000300800 */
[----:B------:R-:W4:Y:S04]  /*832e0*/  LDL.LU R27, [R1+0x4fc] ;  /* 0x0004fc00011b7983 */ /* 0x000f280000300800 */
[----:B----4-:R-:W-:Y:S04]  /*832f0*/  STL.64 [R1+0x5470], R26 ;  /* 0x0054701a01007387 */ /* 0x010fe80000100a00 */
[----:B---3--:R0:W-:Y:S04]  /*83300*/  STL.64 [R1+0x5468], R24 ;  /* 0x0054681801007387 */ /* 0x0081e80000100a00 */
[----:B0-----:R-:W3:Y:S01]  /*83310*/  LDL.LU.64 R24, [R1+0x100] ;  /* 0x0001000001187983 */ /* 0x001ee20000300a00 */
[----:B------:R-:W-:Y:S03]  /*83320*/  HMMA.16816.F32.BF16 R4, R8, R12, R4 ;  /* 0x0000000c0804723c */ /* 0x000fe60000041804 */
[----:B---3--:R0:W-:Y:S04]  /*83330*/  STL.64 [R1+0x5480], R24 ;  /* 0x0054801801007387 */ /* 0x0081e80000100a00 */
[----:B0-----:R-:W3:Y:S04]  /*83340*/  LDL.LU.64 R24, [R1+0x110] ;  /* 0x0001100001187983 */ /* 0x001ee80000300a00 */
[----:B------:R-:W4:Y:S04]  /*83350*/  LDL.LU.64 R20, [R1+0xd0] ;  /* 0x0000d00001147983 */ /* 0x000f280000300a00 */
[----:B----4-:R0:W-:Y:S04]  /*83360*/  STL.64 [R1+0x5478], R20 ;  /* 0x0054781401007387 */ /* 0x0101e80000100a00 */
[----:B0-----:R-:W4:Y:S04]  /*83370*/  LDL.LU R20, [R1+0x500] ;  /* 0x0005000001147983 */ /* 0x001f280000300800 */
[----:B------:R-:W4:Y:S04]  /*83380*/  LDL.LU R21, [R1+0x504] ;  /* 0x0005040001157983 */ /* 0x000f280000300800 */
[----:B------:R-:W4:Y:S04]  /*83390*/  LDL.LU R22, [R1+0x508] ;  /* 0x0005080001167983 */ /* 0x000f280000300800 */
[----:B------:R-:W4:Y:S04]  /*833a0*/  LDL.LU R23, [R1+0x50c] ;  /* 0x00050c0001177983 */ /* 0x000f280000300800 */
[----:B------:R0:W-:Y:S04]  /*833b0*/  STL.64 [R1+0x540], R4 ;  /* 0x0005400401007387 */ /* 0x0001e80000100a00 */
[----:B------:R1:W-:Y:S04]  /*833c0*/  STL.64 [R1+0x548], R6 ;  /* 0x0005480601007387 */ /* 0x0003e80000100a00 */
[----:B0-----:R-:W2:Y:S01]  /*833d0*/  LDL.LU.64 R4, [R1+0x54c8] ;  /* 0x0054c80001047983 */ /* 0x001ea20000300a00 */
[----:B-1----:R-:W-:-:S02]  /*833e0*/  IMAD.MOV.U32 R6, RZ, RZ, R12 ;  /* 0x000000ffff067224 */ /* 0x002fc400078e000c */
[----:B------:R-:W-:Y:S02]  /*833f0*/  IMAD.MOV.U32 R7, RZ, RZ, R13 ;  /* 0x000000ffff077224 */ /* 0x000fe400078e000d */
[----:B------:R-:W2:Y:S04]  /*83400*/  LDL.LU.64 R12, [R1+0x54c0] ;  /* 0x0054c000010c7983 */ /* 0x000ea80000300a00 */
[----:B------:R-:W-:Y:S01]  /*83410*/  STL.64 [R1+0x5330], R6 ;  /* 0x0053300601007387 */ /* 0x000fe20000100a00 */
[C---:B--2---:R-:W-:Y:S03]  /*83420*/  HMMA.16816.F32.BF16 R12, R8.reuse, R12, R16 ;  /* 0x0000000c080c723c */ /* 0x044fe60000041810 */
[----:B------:R0:W-:Y:S04]  /*83430*/  STL.64 [R1+0x5328], R4 ;  /* 0x0053280401007387 */ /* 0x0001e80000100a00 */
[----:B0-----:R-:W2:Y:S04]  /*83440*/  LDL.LU.64 R4, [R1+0xe0] ;  /* 0x0000e00001047983 */ /* 0x001ea80000300a00 */
[----:B------:R-:W2:Y:S08]  /*83450*/  LDL.LU.64 R16, [R1+0x54b8] ;  /* 0x0054b80001107983 */ /* 0x000eb00000300a00 */
[----:B------:R-:W-:Y:S04]  /*83460*/  STL.64 [R1+0x530], R12 ;  /* 0x0005300c01007387 */ /* 0x000fe80000100a00 */
[----:B------:R0:W-:Y:S04]  /*83470*/  STL.64 [R1+0x538], R14 ;  /* 0x0005380e01007387 */ /* 0x0001e80000100a00 */
[----:B0-----:R-:W2:Y:S04]  /*83480*/  LDL.LU.64 R14, [R1+0x54b0] ;  /* 0x0054b000010e7983 */ /* 0x001ea80000300a00 */
[----:B------:R-:W2:Y:S02]  /*83490*/  LDL.LU.64 R12, [R1+0x54a8] ;  /* 0x0054a800010c7983 */ /* 0x000ea40000300a00 */
[----:B--2---:R-:W-:-:S15]  /*834a0*/  HMMA.16816.F32.BF16 R12, R8, R16, R12 ;  /* 0x00000010080c723c */ /* 0x004fde000004180c */
[----:B------:R-:W-:-:S04]  /*834b0*/  NOP ;  /* 0x0000000000007918 */ /* 0x000fc80000000000 */
[----:B------:R0:W-:Y:S04]  /*834c0*/  STL.64 [R1+0x520], R12 ;  /* 0x0005200c01007387 */ /* 0x0001e80000100a00 */
[----:B------:R1:W-:Y:S04]  /*834d0*/  STL.64 [R1+0x528], R14 ;  /* 0x0005280e01007387 */ /* 0x0003e80000100a00 */
[----:B0-----:R-:W2:Y:S01]  /*834e0*/  LDL.LU.64 R12, [R1+0x54a0] ;  /* 0x0054a000010c7983 */ /* 0x001ea20000300a00 */
[----:B-1----:R-:W-:-:S03]  /*834f0*/  IMAD.MOV.U32 R14, RZ, RZ, R16 ;  /* 0x000000ffff0e7224 */ /* 0x002fc600078e0010 */
[----:B------:R-:W3:Y:S01]  /*83500*/  LDL.LU.64 R18, [R1+0x5498] ;  /* 0x0054980001127983 */ /* 0x000ee20000300a00 */
[----:B------:R-:W-:-:S03]  /*83510*/  IMAD.MOV.U32 R15, RZ, RZ, R17 ;  /* 0x000000ffff0f7224 */ /* 0x000fc600078e0011 */
[----:B------:R-:W3:Y:S04]  /*83520*/  LDL.LU.64 R16, [R1+0x5490] ;  /* 0x0054900001107983 */ /* 0x000ee80000300a00 */
[----:B------:R-:W-:Y:S01]  /*83530*/  STL.64 [R1+0x52e0], R14 ;  /* 0x0052e00e01007387 */ /* 0x000fe20000100a00 */
[----:B---3--:R-:W-:Y:S03]  /*83540*/  HMMA.16816.F32.BF16 R16, R8, R24, R16 ;  /* 0x000000180810723c */ /* 0x008fe60000041810 */
[----:B--2---:R0:W-:Y:S04]  /*83550*/  STL.64 [R1+0x52d8], R12 ;  /* 0x0052d80c01007387 */ /* 0x0041e80000100a00 */
[----:B0-----:R-:W2:Y:S04]  /*83560*/  LDL.LU R12, [R1+0x4e0] ;  /* 0x0004e000010c7983 */ /* 0x001ea80000300800 */
[----:B------:R-:W2:Y:S04]  /*83570*/  LDL.LU R13, [R1+0x4e4] ;  /* 0x0004e400010d7983 */ /* 0x000ea80000300800 */
[----:B------:R-:W2:Y:S04]  /*83580*/  LDL.LU R14, [R1+0x4e8] ;  /* 0x0004e800010e7983 */ /* 0x000ea80000300800 */
[----:B------:R-:W2:Y:S04]  /*83590*/  LDL.LU R15, [R1+0x4ec] ;  /* 0x0004ec00010f7983 */ /* 0x000ea80000300800 */
[----:B------:R0:W-:Y:S04]  /*835a0*/  STL.64 [R1+0x510], R16 ;  /* 0x0005101001007387 */ /* 0x0001e80000100a00 */
[----:B------:R1:W-:Y:S04]  /*835b0*/  STL.64 [R1+0x518], R18 ;  /* 0x0005181201007387 */ /* 0x0003e80000100a00 */
[----:B0-----:R-:W3:Y:S01]  /*835c0*/  LDL.LU.64 R16, [R1+0x5488] ;  /* 0x0054880001107983 */ /* 0x001ee20000300a00 */
[----:B-1----:R-:W-:-:S02]  /*835d0*/  IMAD.MOV.U32 R18, RZ, RZ, R24 ;  /* 0x000000ffff127224 */ /* 0x002fc400078e0018 */
[----:B------:R-:W-:Y:S02]  /*835e0*/  IMAD.MOV.U32 R19, RZ, RZ, R25 ;  /* 0x000000ffff137224 */ /* 0x000fe400078e0019 */
[----:B------:R-:W4:Y:S04]  /*835f0*/  LDL.LU.64 R24, [R1+0x5480] ;  /* 0x0054800001187983 */ /* 0x000f280000300a00 */
[----:B------:R-:W-:Y:S01]  /*83600*/  STL.64 [R1+0x5360], R18 ;  /* 0x0053601201007387 */ /* 0x000fe20000100a00 */
[----:B----4-:R-:W-:Y:S03]  /*83610*/  HMMA.16816.F32.BF16 R20, R8, R24, R20 ;  /* 0x000000180814723c */ /* 0x010fe60000041814 */
[----:B---3--:R0:W-:Y:S01]  /*83620*/  STL.64 [R1+0x5358], R16 ;  /* 0x0053581001007387 */ /* 0x0081e20000100a00 */
[----:B------:R-:W-:-:S02]  /*83630*/  IMAD.MOV.U32 R28, RZ, RZ, R24 ;  /* 0x000000ffff1c7224 */ /* 0x000fc400078e0018 */
[----:B------:R-:W-:Y:S01]  /*83640*/  IMAD.MOV.U32 R29, RZ, RZ, R25 ;  /* 0x000000ffff1d7224 */ /* 0x000fe200078e0019 */
[----:B0-----:R-:W3:-:S12]  /*83650*/  LDL.LU.64 R16, [R1+0xf0] ;  /* 0x0000f00001107983 */ /* 0x001ed80000300a00 */
[----:B------:R0:W-:Y:S04]  /*83660*/  STL.64 [R1+0x500], R20 ;  /* 0x0005001401007387 */ /* 0x0001e80000100a00 */
[----:B------:R-:W-:Y:S04]  /*83670*/  STL.64 [R1+0x508], R22 ;  /* 0x0005081601007387 */ /* 0x000fe80000100a00 */
[----:B0-----:R-:W4:Y:S04]  /*83680*/  LDL.LU.64 R20, [R1+0x5478] ;  /* 0x0054780001147983 */ /* 0x001f280000300a00 */
        /* <DEDUP_REMOVED lines=8> */
[----:B0-----:R-:W4:Y:S04]  /*83710*/  LDL.LU.64 R26, [R1+0x5460] ;  /* 0x00546000011a7983 */ /* 0x001f280000300a00 */
[----:B------:R-:W4:Y:S01]  /*83720*/  LDL.LU.64 R24, [R1+0x5458] ;  /* 0x0054580001187983 */ /* 0x000f220000300a00 */
[----:B--2---:R-:W-:Y:S01]  /*83730*/  HMMA.16816.F32.BF16 R12, R8, R4, R12 ;  /* 0x00000004080c723c */ /* 0x004fe2000004180c */
[----:B------:R-:W-:-:S02]  /*83740*/  IMAD.MOV.U32 R28, RZ, RZ, R4 ;  /* 0x000000ffff1c7224 */ /* 0x000fc400078e0004 */
[----:B------:R-:W-:Y:S02]  /*83750*/  IMAD.MOV.U32 R0, RZ, RZ, R5 ;  /* 0x000000ffff007224 */ /* 0x000fe400078e0005 */
[----:B------:R-:W-:Y:S02]  /*83760*/  IMAD.MOV.U32 R3, RZ, RZ, R17 ;  /* 0x000000ffff037224 */ /* 0x000fe400078e0011 */
[----:B------:R-:W-:-:S03]  /*83770*/  IMAD.MOV.U32 R2, RZ, RZ, R16 ;  /* 0x000000ffff027224 */ /* 0x000fc600078e0010 */
[----:B------:R-:W-:Y:S04]  /*83780*/  STL [R1+0x5198], R3 ;  /* 0x0051980301007387 */ /* 0x000fe80000100800 */
[----:B------:R-:W-:Y:S05]  /*83790*/  STL [R1+0x5194], R2 ;  /* 0x0051940201007387 */ /* 0x000fea0000100800 */
[----:B------:R-:W-:Y:S04]  /*837a0*/  STL.64 [R1+0x4e0], R12 ;  /* 0x0004e00c01007387 */ /* 0x000fe80000100a00 */
[----:B------:R-:W-:Y:S04]  /*837b0*/  STL.64 [R1+0x4e8], R14 ;  /* 0x0004e80e01007387 */ /* 0x000fe80000100a00 */
[----:B------:R-:W-:Y:S04]  /*837c0*/  STL [R1+0x51a0], R0 ;  /* 0x0051a00001007387 */ /* 0x000fe80000100800 */
[----:B------:R-:W-:Y:S01]  /*837d0*/  STL [R1+0x519c], R28 ;  /* 0x00519c1c01007387 */ /* 0x000fe20000100800 */
[----:B----4-:R-:W-:-:S15]  /*837e0*/  HMMA.16816.F32.BF16 R4, R8, R20, R24 ;  /* 0x000000140804723c */ /* 0x010fde0000041818 */
[----:B------:R-:W-:-:S04]  /*837f0*/  NOP ;  /* 0x0000000000007918 */ /* 0x000fc80000000000 */
[----:B------:R-:W-:Y:S04]  /*83800*/  STL.64 [R1+0x4d0], R4 ;  /* 0x0004d00401007387 */ /* 0x000fe80000100a00 */
[----:B------:R-:W-:Y:S04]  /*83810*/  STL.64 [R1+0x4d8], R6 ;  /* 0x0004d80601007387 */ /* 0x000fe80000100a00 */
[----:B------:R-:W2:Y:S04]  /*83820*/  LDL.LU.64 R16, [R1+0x80] ;  /* 0x0000800001107983 */ /* 0x000ea80000300a00 */
[----:B--2---:R0:W-:Y:S04]  /*83830*/  STL.64 [R1+0x53f8], R16 ;  /* 0x0053f81001007387 */ /* 0x0041e80000100a00 */
[----:B0-----:R-:W2:Y:S04]  /*83840*/  LDL.LU.64 R16, [R1+0x90] ;  /* 0x0000900001107983 */ /* 0x001ea80000300a00 */
[----:B--2---:R0:W-:Y:S04]  /*83850*/  STL.64 [R1+0x5410], R16 ;  /* 0x0054101001007387 */ /* 0x0041e80000100a00 */
[----:B------:R-:W2:Y:S04]  /*83860*/  LDL.LU R12, [R1+0x470] ;  /* 0x00047000010c7983 */ /* 0x000ea80000300800 */
[----:B------:R-:W2:Y:S04]  /*83870*/  LDL.LU R13, [R1+0x474] ;  /* 0x00047400010d7983 */ /* 0x000ea80000300800 */
[----:B------:R-:W3:Y:S04]  /*83880*/  LDL.LU R14, [R1+0x478] ;  /* 0x00047800010e7983 */ /* 0x000ee80000300800 */
[----:B------:R-:W3:Y:S04]  /*83890*/  LDL.LU R15, [R1+0x47c] ;  /* 0x00047c00010f7983 */ /* 0x000ee80000300800 */
[----:B0-----:R-:W4:Y:S04]  /*838a0*/  LDL.LU.64 R16, [R1+0xa0] ;  /* 0x0000a00001107983 */ /* 0x001f280000300a00 */
[----:B----4-:R0:W-:Y:S04]  /*838b0*/  STL.64 [R1+0x5428], R16 ;  /* 0x0054281001007387 */ /* 0x0101e80000100a00 */
[----:B0-----:R-:W4:Y:S04]  /*838c0*/  LDL.LU.64 R16, [R1+0xb0] ;  /* 0x0000b00001107983 */ /* 0x001f280000300a00 */
[----:B----4-:R0:W-:Y:S04]  /*838d0*/  STL.64 [R1+0x5440], R16 ;  /* 0x0054401001007387 */ /* 0x0101e80000100a00 */
[----:B0-----:R-:W4:Y:S04]  /*838e0*/  LDL.LU.64 R16, [R1+0xc0] ;  /* 0x0000c00001107983 */ /* 0x001f280000300a00 */
[----:B---3--:R-:W-:Y:S04]  /*838f0*/  STL.64 [R1+0x53f0], R14 ;  /* 0x0053f00e01007387 */ /* 0x008fe80000100a00 */
[----:B--2---:R0:W-:Y:S04]  /*83900*/  STL.64 [R1+0x53e8], R12 ;  /* 0x0053e80c01007387 */ /* 0x0041e80000100a00 */
[----:B0-----:R-:W2:Y:S04]  /*83910*/  LDL.LU R12, [R1+0x480] ;  /* 0x00048000010c7983 */ /* 0x001ea80000300800 */
[----:B------:R-:W2:Y:S04]  /*83920*/  LDL.LU R13, [R1+0x484] ;  /* 0x00048400010d7983 */ /* 0x000ea80000300800 */
[----:B------:R-:W3:Y:S04]  /*83930*/  LDL.LU R14, [R1+0x488] ;  /* 0x00048800010e7983 */ /* 0x000ee80000300800 */
[----:B------:R-:W3:Y:S04]  /*83940*/  LDL.LU R15, [R1+0x48c] ;  /* 0x00048c00010f7983 */ /* 0x000ee80000300800 */
        /* <DEDUP_REMOVED lines=22> */
[----:B------:R-:W2:Y:S04]  /*83ab0*/  LDL.LU R14, [R1+0x4c8] ;  /* 0x0004c800010e7983 */ /* 0x000ea80000300800 */
[----:B------:R-:W2:Y:S01]  /*83ac0*/  LDL.LU R15, [R1+0x4cc] ;  /* 0x0004cc00010f7983 */ /* 0x000ea20000300800 */
[----:B------:R-:W-:-:S03]  /*83ad0*/  IMAD.MOV.U32 R29, RZ, RZ, R21 ;  /* 0x000000ffff1d7224 */ /* 0x000fc600078e0015 */
[----:B------:R-:W3:Y:S01]  /*83ae0*/  LDL.LU.64 R4, [R1+0x70] ;  /* 0x0000700001047983 */ /* 0x000ee20000300a00 */
[----:B------:R-:W-:-:S03]  /*83af0*/  IMAD.MOV.U32 R2, RZ, RZ, R20 ;  /* 0x000000ffff027224 */ /* 0x000fc600078e0014 */
[----:B------:R-:W3:Y:S04]  /*83b00*/  LDL.LU R24, [R1+0x460] ;  /* 0x0004600001187983 */ /* 0x000ee80000300800 */
[----:B------:R-:W3:Y:S04]  /*83b10*/  LDL.LU R25, [R1+0x464] ;  /* 0x0004640001197983 */ /* 0x000ee80000300800 */
[----:B------:R-:W3:Y:S04]  /*83b20*/  LDL.LU R26, [R1+0x468] ;  /* 0x00046800011a7983 */ /* 0x000ee80000300800 */
[----:B------:R-:W3:Y:S04]  /*83b30*/  LDL.LU R27, [R1+0x46c] ;  /* 0x00046c00011b7983 */ /* 0x000ee80000300800 */
[----:B------:R-:W3:Y:S04]  /*83b40*/  LDL.LU.64 R20, [R1+0x60] ;  /* 0x0000600001147983 */ /* 0x000ee80000300a00 */
[----:B------:R-:W-:Y:S04]  /*83b50*/  STL [R1+0x51a8], R29 ;  /* 0x0051a81d01007387 */ /* 0x000fe80000100800 */
[----:B------:R-:W-:Y:S01]  /*83b60*/  STL [R1+0x51a4], R2 ;  /* 0x0051a40201007387 */ /* 0x000fe20000100800 */
[----:B----4-:R-:W-:-:S02]  /*83b70*/  IMAD.MOV.U32 R28, RZ, RZ, R16 ;  /* 0x000000ffff1c7224 */ /* 0x010fc400078e0010 */
[----:B------:R-:W-:Y:S01]  /*83b80*/  IMAD.MOV.U32 R3, RZ, RZ, R17 ;  /* 0x000000ffff037224 */ /* 0x000fe200078e0011 */
[----:B--2---:R-:W-:-:S15]  /*83b90*/  HMMA.16816.F32.BF16 R12, R8, R16, R12 ;  /* 0x00000010080c723c */ /* 0x004fde000004180c */
[----:B------:R-:W-:-:S04]  /*83ba0*/  NOP ;  /* 0x0000000000007918 */ /* 0x000fc80000000000 */
[----:B------:R-:W-:Y:S04]  /*83bb0*/  STL.64 [R1+0x4c0], R12 ;  /* 0x0004c00c01007387 */ /* 0x000fe80000100a00 */
[----:B------:R0:W-:Y:S04]  /*83bc0*/  STL.64 [R1+0x4c8], R14 ;  /* 0x0004c80e01007387 */ /* 0x0001e80000100a00 */
[----:B0-----:R-:W2:Y:S04]  /*83bd0*/  LDL.LU.64 R14, [R1+0x5450] ;  /* 0x00545000010e7983 */ /* 0x001ea80000300a00 */
[----:B------:R-:W2:Y:S04]  /*83be0*/  LDL.LU.64 R12, [R1+0x5448] ;  /* 0x00544800010c7983 */ /* 0x000ea80000300a00 */
        /* <DEDUP_REMOVED lines=40> */
[----:B0-----:R-:W2:Y:S04]  /*83e70*/  LDL.LU.64 R14, [R1+0x53f0] ;  /* 0x0053f000010e7983 */ /* 0x001ea80000300a00 */
[----:B------:R-:W2:Y:S01]  /*83e80*/  LDL.LU.64 R12, [R1+0x53e8] ;  /* 0x0053e800010c7983 */ /* 0x000ea20000300a00 */
[----:B---3--:R-:W-:-:S02]  /*83e90*/  IMAD.MOV.U32 R2, RZ, RZ, R4 ;  /* 0x000000ffff027224 */ /* 0x008fc400078e0004 */
[----:B------:R-:W-:Y:S02]  /*83ea0*/  IMAD.MOV.U32 R29, RZ, RZ, R5 ;  /* 0x000000ffff1d7224 */ /* 0x000fe400078e0005 */
[----:B------:R-:W-:Y:S02]  /*83eb0*/  IMAD.MOV.U32 R0, RZ, RZ, R17 ;  /* 0x000000ffff007224 */ /* 0x000fe400078e0011 */
[----:B------:R-:W-:-:S03]  /*83ec0*/  IMAD.MOV.U32 R28, RZ, RZ, R16 ;  /* 0x000000ffff1c7224 */ /* 0x000fc600078e0010 */
[----:B------:R-:W-:Y:S04]  /*83ed0*/  STL [R1+0x51d0], R0 ;  /* 0x0051d00001007387 */ /* 0x000fe80000100800 */
[----:B------:R-:W-:Y:S01]  /*83ee0*/  STL [R1+0x51cc], R28 ;  /* 0x0051cc1c01007387 */ /* 0x000fe20000100800 */
[C---:B--2---:R-:W-:Y:S08]  /*83ef0*/  HMMA.16816.F32.BF16 R12, R8.reuse, R4, R12 ;  /* 0x00000004080c723c */ /* 0x044ff0000004180c */
[----:B------:R-:W-:Y:S11]  /*83f00*/  HMMA.16816.F32.BF16 R4, R8, R20, R24 ;  /* 0x000000140804723c */ /* 0x000ff60000041818 */
[----:B------:R-:W-:Y:S04]  /*83f10*/  STL.64 [R1+0x470], R12 ;  /* 0x0004700c01007387 */ /* 0x000fe80000100a00 */
[----:B------:R-:W-:Y:S04]  /*83f20*/  STL.64 [R1+0x478], R14 ;  /* 0x0004780e01007387 */ /* 0x000fe80000100a00 */
[----:B------:R-:W-:Y:S04]  /*83f30*/  STL [R1+0x51d8], R29 ;  /* 0x0051d81d01007387 */ /* 0x000fe80000100800 */
[----:B------:R-:W-:Y:S04]  /*83f40*/  STL [R1+0x51d4], R2 ;  /* 0x0051d40201007387 */ /* 0x000fe80000100800 */
[----:B------:R0:W-:Y:S04]  /*83f50*/  STL.64 [R1+0x460], R4 ;  /* 0x0004600401007387 */ /* 0x0001e80000100a00 */
[----:B------:R1:W-:Y:S04]  /*83f60*/  STL.64 [R1+0x468], R6 ;  /* 0x0004680601007387 */ /* 0x0003e80000100a00 */
[----:B0-----:R-:W2:Y:S04]  /*83f70*/  LDL.LU R4, [R1+0x3e0] ;  /* 0x0003e00001047983 */ /* 0x001ea80000300800 */
[----:B------:R-:W2:Y:S04]  /*83f80*/  LDL.LU R5, [R1+0x3e4] ;  /* 0x0003e40001057983 */ /* 0x000ea80000300800 */
[----:B-1----:R-:W3:Y:S04]  /*83f90*/  LDL.LU R6, [R1+0x3e8] ;  /* 0x0003e80001067983 */ /* 0x002ee80000300800 */
[----:B------:R-:W3:Y:S04]  /*83fa0*/  LDL.LU R7, [R1+0x3ec] ;  /* 0x0003ec0001077983 */ /* 0x000ee80000300800 */
[----:B---3--:R-:W-:Y:S04]  /*83fb0*/  STL.64 [R1+0x5370], R6 ;  /* 0x0053700601007387 */ /* 0x008fe80000100a00 */
[----:B--2---:R-:W-:Y:S04]  /*83fc0*/  STL.64 [R1+0x5368], R4 ;  /* 0x0053680401007387 */ /* 0x004fe80000100a00 */
[----:B------:R-:W2:Y:S04]  /*83fd0*/  LDL.LU R16, [R1+0x400] ;  /* 0x0004000001107983 */ /* 0x000ea80000300800 */
        /* <DEDUP_REMOVED lines=16> */
[----:B--2---:R0:W-:Y:S04]  /*840e0*/  STL.64 [R1+0x53d0], R16 ;  /* 0x0053d01001007387 */ /* 0x0041e80000100a00 */
[----:B0-----:R-:W2:Y:S04]  /*840f0*/  LDL.LU.64 R16, [R1+0x50] ;  /* 0x0000500001107983 */ /* 0x001ea80000300a00 */
[----:B------:R-:W3:Y:S04]  /*84100*/  LDL.LU.64 R4, [R1+0x10] ;  /* 0x0000100001047983 */ /* 0x000ee80000300a00 */
[----:B---3--:R0:W-:Y:S04]  /*84110*/  STL.64 [R1+0x5398], R4 ;  /* 0x0053980401007387 */ /* 0x0081e80000100a00 */
[----:B0-----:R-:W3:Y:S04]  /*84120*/  LDL.LU R4, [R1+0x420] ;  /* 0x0004200001047983 */ /* 0x001ee80000300800 */
[----:B------:R-:W3:Y:S04]  /*84130*/  LDL.LU R5, [R1+0x424] ;  /* 0x0004240001057983 */ /* 0x000ee80000300800 */
[----:B------:R-:W4:Y:S04]  /*84140*/  LDL.LU R6, [R1+0x428] ;  /* 0x0004280001067983 */ /* 0x000f280000300800 */
[----:B------:R-:W4:Y:S04]  /*84150*/  LDL.LU R7, [R1+0x42c] ;  /* 0x00042c0001077983 */ /* 0x000f280000300800 */
[----:B----4-:R-:W-:Y:S04]  /*84160*/  STL.64 [R1+0x53b0], R6 ;  /* 0x0053b00601007387 */ /* 0x010fe80000100a00 */
        /* <DEDUP_REMOVED lines=15> */
[----:B------:R-:W3:Y:S04]  /*84260*/  LDL.LU R6, [R1+0x458] ;  /* 0x0004580001067983 */ /* 0x000ee80000300800 */
[----:B------:R-:W3:Y:S01]  /*84270*/  LDL.LU R7, [R1+0x45c] ;  /* 0x00045c0001077983 */ /* 0x000ee20000300800 */
[----:B------:R-:W-:-:S02]  /*84280*/  IMAD.MOV.U32 R28, RZ, RZ, R20 ;  /* 0x000000ffff1c7224 */ /* 0x000fc400078e0014 */
[----:B------:R-:W-:Y:S01]  /*84290*/  IMAD.MOV.U32 R3, RZ, RZ, R21 ;  /* 0x000000ffff037224 */ /* 0x000fe200078e0015 */
[----:B------:R-:W4:Y:S04]  /*842a0*/  LDL.LU.64 R24, [R1] ;  /* 0x0000000001187983 */ /* 0x000f280000300a00 */
        /* <DEDUP_REMOVED lines=8> */
[----:B------:R-:W-:Y:S04]  /*84330*/  STL [R1+0x51e0], R3 ;  /* 0x0051e00301007387 */ /* 0x000fe80000100800 */
[----:B------:R-:W-:Y:S01]  /*84340*/  STL [R1+0x51dc], R28 ;  /* 0x0051dc1c01007387 */ /* 0x000fe20000100800 */
[----:B--2---:R-:W-:-:S02]  /*84350*/  IMAD.MOV.U32 R2, RZ, RZ, R16 ;  /* 0x000000ffff027224 */ /* 0x004fc400078e0010 */
[----:B------:R-:W-:Y:S01]  /*84360*/  IMAD.MOV.U32 R0, RZ, RZ, R17 ;  /* 0x000000ffff007224 */ /* 0x000fe200078e0011 */
[----:B---3--:R-:W-:-:S15]  /*84370*/  HMMA.16816.F32.BF16 R4, R8, R16, R4 ;  /* 0x000000100804723c */ /* 0x008fde0000041804 */
        /* <DEDUP_REMOVED lines=34> */
[----:B------:R0:W-:Y:S04]  /*845a0*/  STL.64 [R1+0x420], R4 ;  /* 0x0004200401007387 */ /* 0x0001e80000100a00 */
[----:B------:R-:W-:Y:S04]  /*845b0*/  STL.64 [R1+0x428], R6 ;  /* 0x0004280601007387 */ /* 0x000fe80000100a00 */
[----:B0-----:R-:W2:Y:S04]  /*845c0*/  LDL.LU.64 R4, [R1+0x5398] ;  /* 0x0053980001047983 */ /* 0x001ea80000300a00 */
[----:B------:R-:W2:Y:S04]  /*845d0*/  LDL.LU.64 R18, [R1+0x5390] ;  /* 0x0053900001127983 */ /* 0x000ea80000300a00 */
[----:B------:R-:W2:Y:S04]  /*845e0*/  LDL.LU.64 R16, [R1+0x5388] ;  /* 0x0053880001107983 */ /* 0x000ea80000300a00 */
[----:B------:R-:W-:Y:S01]  /*845f0*/  STL [R1+0x51fc], R28 ;  /* 0x0051fc1c01007387 */ /* 0x000fe20000100800 */
[----:B--2---:R-:W-:-:S15]  /*84600*/  HMMA.16816.F32.BF16 R16, R8, R4, R16 ;  /* 0x000000040810723c */ /* 0x004fde0000041810 */
[----:B------:R-:W-:-:S04]  /*84610*/  NOP ;  /* 0x0000000000007918 */ /* 0x000fc80000000000 */
[----:B------:R-:W-:Y:S04]  /*84620*/  STL.64 [R1+0x410], R16 ;  /* 0x0004101001007387 */ /* 0x000fe80000100a00 */
[----:B------:R0:W-:Y:S04]  /*84630*/  STL.64 [R1+0x418], R18 ;  /* 0x0004181201007387 */ /* 0x0001e80000100a00 */
[----:B0-----:R-:W2:Y:S04]  /*84640*/  LDL.LU.64 R18, [R1+0x5380] ;  /* 0x0053800001127983 */ /* 0x001ea80000300a00 */
[----:B------:R-:W2:Y:S01]  /*84650*/  LDL.LU.64 R16, [R1+0x5378] ;  /* 0x0053780001107983 */ /* 0x000ea20000300a00 */
[----:B------:R-:W-:-:S02]  /*84660*/  IMAD.MOV.U32 R2, RZ, RZ, R4 ;  /* 0x000000ffff027224 */ /* 0x000fc400078e0004 */
[----:B------:R-:W-:Y:S01]  /*84670*/  IMAD.MOV.U32 R29, RZ, RZ, R5 ;  /* 0x000000ffff1d7224 */ /* 0x000fe200078e0005 */
[----:B------:R-:W3:Y:S04]  /*84680*/  LDL.LU.64 R6, [R1+0x5370] ;  /* 0x0053700001067983 */ /* 0x000ee80000300a00 */
[----:B------:R-:W3:Y:S01]  /*84690*/  LDL.LU.64 R4, [R1+0x5368] ;  /* 0x0053680001047983 */ /* 0x000ee20000300a00 */
[----:B----4-:R-:W-:Y:S02]  /*846a0*/  IMAD.MOV.U32 R28, RZ, RZ, R24 ;  /* 0x000000ffff1c7224 */ /* 0x010fe400078e0018 */
[----:B------:R-:W-:Y:S01]  /*846b0*/  IMAD.MOV.U32 R3, RZ, RZ, R25 ;  /* 0x000000ffff037224 */ /* 0x000fe200078e0019 */
[----:B--2---:R-:W-:-:S15]  /*846c0*/  HMMA.16816.F32.BF16 R16, R8, R24, R16 ;  /* 0x000000180810723c */ /* 0x004fde0000041810 */
[----:B------:R-:W-:-:S04]  /*846d0*/  NOP ;  /* 0x0000000000007918 */ /* 0x000fc80000000000 */
[----:B------:R-:W-:Y:S04]  /*846e0*/  STL.64 [R1+0x400], R16 ;  /* 0x0004001001007387 */ /* 0x000fe80000100a00 */
[----:B------:R0:W-:Y:S04]  /*846f0*/  STL.64 [R1+0x408], R18 ;  /* 0x0004081201007387 */ /* 0x0001e80000100a00 */
[----:B0-----:R-:W2:Y:S04]  /*84700*/  LDL.LU.64 R18, [R1+0x5360] ;  /* 0x0053600001127983 */ /* 0x001ea80000300a00 */
[----:B------:R-:W4:Y:S04]  /*84710*/  LDL.LU.64 R16, [R1+0x5358] ;  /* 0x0053580001107983 */ /* 0x000f280000300a00 */
[----:B------:R-:W2:Y:S04]  /*84720*/  LDL.LU.64 R26, [R1+0x5350] ;  /* 0x00535000011a7983 */ /* 0x000ea80000300a00 */
[----:B------:R-:W2:Y:S02]  /*84730*/  LDL.LU.64 R24, [R1+0x5348] ;  /* 0x0053480001187983 */ /* 0x000ea40000300a00 */
[----:B--2---:R-:W-:-:S15]  /*84740*/  HMMA.16816.F32.BF16 R20, R8, R24, R20 ;  /* 0x000000180814723c */ /* 0x004fde0000041814 */
[----:B------:R-:W-:-:S04]  /*84750*/  NOP ;  /* 0x0000000000007918 */ /* 0x000fc80000000000 */
[----:B------:R-:W-:Y:S04]  /*84760*/  STL.64 [R1+0x3f0], R20 ;  /* 0x0003f01401007387 */ /* 0x000fe80000100a00 */
[----:B------:R0:W-:Y:S04]  /*84770*/  STL.64 [R1+0x3f8], R22 ;  /* 0x0003f81601007387 */ /* 0x0001e80000100a00 */
[----:B0-----:R-:W2:Y:S04]  /*84780*/  LDL.LU.64 R22, [R1+0x5340] ;  /* 0x0053400001167983 */ /* 0x001ea80000300a00 */
[----:B------:R-:W3:Y:S01]  /*84790*/  LDL.LU.64 R20, [R1+0x5338] ;  /* 0x0053380001147983 */ /* 0x000ee20000300a00 */
[C---:B----4-:R-:W-:Y:S08]  /*847a0*/  HMMA.16816.F32.BF16 R12, R8.reuse, R16, R12 ;  /* 0x00000010080c723c */ /* 0x050ff0000004180c */
[----:B---3--:R-:W-:-:S15]  /*847b0*/  HMMA.16816.F32.BF16 R4, R8, R20, R4 ;  /* 0x000000140804723c */ /* 0x008fde0000041804 */
[----:B------:R-:W-:-:S04]  /*847c0*/  NOP ;  /* 0x0000000000007918 */ /* 0x000fc80000000000 */
[----:B------:R-:W-:Y:S04]  /*847d0*/  STL.64 [R1+0x3e0], R4 ;  /* 0x0003e00401007387 */ /* 0x000fe80000100a00 */
[----:B------:R0:W-:Y:S04]  /*847e0*/  STL.64 [R1+0x3e8], R6 ;  /* 0x0003e80601007387 */ /* 0x0001e80000100a00 */
[----:B0-----:R-:W3:Y:S04]  /*847f0*/  LDL.LU.64 R6, [R1+0x5330] ;  /* 0x0053300001067983 */ /* 0x001ee80000300a00 */
[----:B------:R-:W4:Y:S04]  /*84800*/  LDL.LU.64 R4, [R1+0x5328] ;  /* 0x0053280001047983 */ /* 0x000f280000300a00 */
[----:B--2---:R-:W-:Y:S04]  /*84810*/  STL.64 [R1+0x4ff0], R22 ;  /* 0x004ff01601007387 */ /* 0x004fe80000100a00 */
[----:B------:R0:W-:Y:S02]  /*84820*/  STL.64 [R1+0x4fe8], R20 ;  /* 0x004fe81401007387 */ /* 0x0001e40000100a00 */
[----:B0-----:R-:W-:-:S02]  /*84830*/  IMAD.MOV.U32 R20, RZ, RZ, R18 ;  /* 0x000000ffff147224 */ /* 0x001fc400078e0012 */
[----:B------:R-:W-:Y:S01]  /*84840*/  IMAD.MOV.U32 R21, RZ, RZ, R19 ;  /* 0x000000ffff157224 */ /* 0x000fe200078e0013 */
[----:B------:R-:W2:Y:S04]  /*84850*/  LDL.LU R18, [R1+0x5324] ;  /* 0x0053240001127983 */ /* 0x000ea80000300800 */
[----:B------:R-:W2:Y:S04]  /*84860*/  LDL.LU R19, [R1+0x5320] ;  /* 0x0053200001137983 */ /* 0x000ea80000300800 */
[----:B------:R0:W-:Y:S04]  /*84870*/  STL.64 [R1+0x5200], R20 ;  /* 0x0052001401007387 */ /* 0x0001e80000100a00 */
[----:B0-----:R-:W2:Y:S04]  /*84880*/  LDL.LU R20, [R1+0x330] ;  /* 0x0003300001147983 */ /* 0x001ea80000300800 */
[----:B------:R-:W-:Y:S04]  /*84890*/  STL.64 [R1+0x3d0], R12 ;  /* 0x0003d00c01007387 */ /* 0x000fe80000100a00 */
[----:B------:R-:W-:Y:S04]  /*848a0*/  STL.64 [R1+0x3d8], R14 ;  /* 0x0003d80e01007387 */ /* 0x000fe80000100a00 */
[----:B------:R-:W2:Y:S04]  /*848b0*/  LDL.LU R21, [R1+0x334] ;  /* 0x0003340001157983 */ /* 0x000ea80000300800 */
[----:B------:R-:W2:Y:S04]  /*848c0*/  LDL.LU R22, [R1+0x338] ;  /* 0x0003380001167983 */ /* 0x000ea80000300800 */
[----:B------:R-:W2:Y:S04]  /*848d0*/  LDL.LU R23, [R1+0x33c] ;  /* 0x00033c0001177983 */ /* 0x000ea80000300800 */
[----:B--2---:R-:W-:Y:S04]  /*848e0*/  STL.64 [R1+0x5210], R22 ;  /* 0x0052101601007387 */ /* 0x004fe80000100a00 */
[----:B------:R3:W-:Y:S02]  /*848f0*/  STL.64 [R1+0x5208], R20 ;  /* 0x0052081401007387 */ /* 0x0007e40000100a00 */
[----:B---3--:R-:W-:-:S02]  /*84900*/  IMAD.MOV.U32 R20, RZ, RZ, R6 ;  /* 0x000000ffff147224 */ /* 0x008fc400078e0006 */
[----:B------:R-:W-:Y:S01]  /*84910*/  IMAD.MOV.U32 R21, RZ, RZ, R7 ;  /* 0x000000ffff157224 */ /* 0x000fe200078e0007 */
[----:B------:R-:W2:Y:S04]  /*84920*/  LDL.LU R6, [R1+0x531c] ;  /* 0x00531c0001067983 */ /* 0x000ea80000300800 */
[----:B------:R-:W3:Y:S04]  /*84930*/  LDL.LU R7, [R1+0x5318] ;  /* 0x0053180001077983 */ /* 0x000ee80000300800 */
[----:B------:R4:W-:Y:S02]  /*84940*/  STL.64 [R1+0x5228], R20 ;  /* 0x0052281401007387 */ /* 0x0009e40000100a00 */
[----:B----4-:R-:W-:-:S02]  /*84950*/  IMAD.MOV.U32 R20, RZ, RZ, R4 ;  /* 0x000000ffff147224 */ /* 0x010fc400078e0004 */
[----:B------:R-:W-:Y:S01]  /*84960*/  IMAD.MOV.U32 R21, RZ, RZ, R5 ;  /* 0x000000ffff157224 */ /* 0x000fe200078e0005 */
[----:B------:R-:W4:Y:S04]  /*84970*/  LDL.LU R4, [R1+0x5314] ;  /* 0x0053140001047983 */ /* 0x000f280000300800 */
[----:B------:R-:W2:Y:S04]  /*84980*/  LDL.LU R5, [R1+0x5310] ;  /* 0x0053100001057983 */ /* 0x000ea80000300800 */
[----:B------:R-:W-:Y:S04]  /*84990*/  STL.64 [R1+0x5240], R20 ;  /* 0x0052401401007387 */ /* 0x000fe80000100a00 */
[----:B------:R-:W-:Y:S04]  /*849a0*/  STL.64 [R1+0x4fe0], R18 ;  /* 0x004fe01201007387 */ /* 0x000fe80000100a00 */
        /* <DEDUP_REMOVED lines=19> */
[----:B------:R-:W3:Y:S04]  /*84ae0*/  LDL.LU R6, [R1+0x5300] ;  /* 0x0053000001067983 */ /* 0x000ee80000300800 */
[----:B------:R0:W-:Y:S02]  /*84af0*/  STL.64 [R1+0x5270], R20 ;  /* 0x0052701401007387 */ /* 0x0001e40000100a00 */
[----:B0-----:R-:W-:-:S02]  /*84b00*/  IMAD.MOV.U32 R20, RZ, RZ, R5 ;  /* 0x000000ffff147224 */ /* 0x001fc400078e0005 */
[----:B----4-:R-:W-:Y:S01]  /*84b10*/  IMAD.MOV.U32 R21, RZ, RZ, R4 ;  /* 0x000000ffff157224 */ /* 0x010fe200078e0004 */
        /* <DEDUP_REMOVED lines=21> */
[----:B----4-:R-:W-:Y:S01]  /*84c70*/  IMAD.MOV.U32 R21, RZ, RZ, R5 ;  /* 0x000000ffff157224 */ /* 0x010fe200078e0005 */
[----:B------:R-:W3:Y:S04]  /*84c80*/  LDL.LU R4, [R1+0x52ec] ;  /* 0x0052ec0001047983 */ /* 0x000ee80000300800 */
[----:B------:R-:W3:Y:S04]  /*84c90*/  LDL.LU R5, [R1+0x52e8] ;  /* 0x0052e80001057983 */ /* 0x000ee80000300800 */
[----:B------:R-:W3:Y:S04]  /*84ca0*/  LDL.LU R12, [R1+0x3c0] ;  /* 0x0003c000010c7983 */ /* 0x000ee80000300800 */
[----:B------:R-:W3:Y:S04]  /*84cb0*/  LDL.LU R13, [R1+0x3c4] ;  /* 0x0003c400010d7983 */ /* 0x000ee80000300800 */
[----:B------:R-:W3:Y:S04]  /*84cc0*/  LDL.LU R14, [R1+0x3c8] ;  /* 0x0003c800010e7983 */ /* 0x000ee80000300800 */
[----:B------:R-:W3:Y:S04]  /*84cd0*/  LDL.LU R15, [R1+0x3cc] ;  /* 0x0003cc00010f7983 */ /* 0x000ee80000300800 */
[----:B------:R-:W-:Y:S04]  /*84ce0*/  STL.64 [R1+0x52b8], R20 ;  /* 0x0052b81401007387 */ /* 0x000fe80000100a00 */
[----:B--2---:R-:W-:Y:S04]  /*84cf0*/  STL.64 [R1+0x5268], R18 ;  /* 0x0052681201007387 */ /* 0x004fe80000100a00 */
[----:B------:R0:W-:Y:S04]  /*84d00*/  STL.64 [R1+0x5260], R16 ;  /* 0x0052601001007387 */ /* 0x0001e80000100a00 */
[----:B0-----:R-:W2:Y:S04]  /*84d10*/  LDL.LU R16, [R1+0x370] ;  /* 0x0003700001107983 */ /* 0x001ea80000300800 */
[----:B------:R-:W2:Y:S04]  /*84d20*/  LDL.LU R17, [R1+0x374] ;  /* 0x0003740001117983 */ /* 0x000ea80000300800 */
[----:B------:R-:W4:Y:S04]  /*84d30*/  LDL.LU R18, [R1+0x378] ;  /* 0x0003780001127983 */ /* 0x000f280000300800 */
[----:B------:R-:W4:Y:S04]  /*84d40*/  LDL.LU R19, [R1+0x37c] ;  /* 0x00037c0001137983 */ /* 0x000f280000300800 */
[----:B----4-:R-:W-:Y:S04]  /*84d50*/  STL.64 [R1+0x5280], R18 ;  /* 0x0052801201007387 */ /* 0x010fe80000100a00 */
[----:B--2---:R0:W-:Y:S04]  /*84d60*/  STL.64 [R1+0x5278], R16 ;  /* 0x0052781001007387 */ /* 0x0041e80000100a00 */
        /* <DEDUP_REMOVED lines=15> */
[----:B------:R-:W4:Y:S01]  /*84e60*/  LDL.LU R19, [R1+0x3ac] ;  /* 0x0003ac0001137983 */ /* 0x000f220000300800 */
[----:B---3--:R-:W-:Y:S01]  /*84e70*/  HMMA.16816.F32.BF16 R8, R8, R4, R12 ;  /* 0x000000040808723c */ /* 0x008fe2000004180c */
[----:B------:R-:W-:-:S02]  /*84e80*/  IMAD.MOV.U32 R20, RZ, RZ, R27 ;  /* 0x000000ffff147224 */ /* 0x000fc400078e001b */
[----:B----4-:R-:W-:Y:S04]  /*84e90*/  STL.64 [R1+0x52c8], R18 ;  /* 0x0052c81201007387 */ /* 0x010fe80000100a00 */
[----:B--2---:R0:W-:Y:S04]  /*84ea0*/  STL.64 [R1+0x52c0], R16 ;  /* 0x0052c01001007387 */ /* 0x0041e80000100a00 */
[----:B0-----:R-:W2:Y:S04]  /*84eb0*/  LDL.LU R16, [R1+0x3b0] ;  /* 0x0003b00001107983 */ /* 0x001ea80000300800 */
[----:B------:R-:W2:Y:S04]  /*84ec0*/  LDL.LU R17, [R1+0x3b4] ;  /* 0x0003b40001117983 */ /* 0x000ea80000300800 */
[----:B------:R-:W2:Y:S04]  /*84ed0*/  LDL.LU R18, [R1+0x3b8] ;  /* 0x0003b80001127983 */ /* 0x000ea80000300800 */
[----:B------:R-:W2:Y:S04]  /*84ee0*/  LDL.LU R19, [R1+0x3bc] ;  /* 0x0003bc0001137983 */ /* 0x000ea80000300800 */
[----:B------:R-:W3:Y:S01]  /*84ef0*/  LDL.LU.64 R14, [R1+0x52e0] ;  /* 0x0052e000010e7983 */ /* 0x000ee20000300a00 */
[----:B------:R-:W-:-:S02]  /*84f00*/  IMAD.MOV.U32 R21, RZ, RZ, R26 ;  /* 0x000000ffff157224 */ /* 0x000fc400078e001a */
[----:B------:R-:W-:Y:S01]  /*84f10*/  IMAD.MOV.U32 R26, RZ, RZ, R10 ;  /* 0x000000ffff1a7224 */ /* 0x000fe200078e000a */
[----:B------:R-:W2:Y:S01]  /*84f20*/  LDL.LU.64 R12, [R1+0x52d8] ;  /* 0x0052d800010c7983 */ /* 0x000ea20000300a00 */
[----:B------:R-:W-:-:S03]  /*84f30*/  IMAD.MOV.U32 R27, RZ, RZ, R11 ;  /* 0x000000ffff1b7224 */ /* 0x000fc600078e000b */
[----:B------:R-:W-:Y:S04]  /*84f40*/  STL.64 [R1+0x3c0], R8 ;  /* 0x0003c00801007387 */ /* 0x000fe80000100a00 */
[----:B------:R-:W4:Y:S04]  /*84f50*/  LDL R11, [R1+0xda4] ;  /* 0x000da400010b7983 */ /* 0x000f280000100800 */
[----:B------:R-:W-:Y:S04]  /*84f60*/  STL.64 [R1+0x5000], R26 ;  /* 0x0050001a01007387 */ /* 0x000fe80000100a00 */
[----:B------:R3:W-:Y:S02]  /*84f70*/  STL.64 [R1+0x4ff8], R24 ;  /* 0x004ff81801007387 */ /* 0x0007e40000100a00 */
[----:B---3--:R-:W-:-:S02]  /*84f80*/  IMAD.MOV.U32 R24, RZ, RZ, R14 ;  /* 0x000000ffff187224 */ /* 0x008fc400078e000e */
[----:B------:R-:W2:Y:S01]  /*84f90*/  LDL.LU R14, [R1+0x52d4] ;  /* 0x0052d400010e7983 */ /* 0x000ea20000300800 */
[----:B------:R-:W-:-:S03]  /*84fa0*/  IMAD.MOV.U32 R25, RZ, RZ, R15 ;  /* 0x000000ffff197224 */ /* 0x000fc600078e000f */
[----:B------:R-:W2:Y:S04]  /*84fb0*/  LDL.LU R15, [R1+0x52d0] ;  /* 0x0052d000010f7983 */ /* 0x000ea80000300800 */
[----:B------:R-:W-:Y:S04]  /*84fc0*/  STL.64 [R1+0x4fd0], R6 ;  /* 0x004fd00601007387 */ /* 0x000fe80000100a00 */
[----:B------:R0:W-:Y:S04]  /*84fd0*/  STL.64 [R1+0x4fc8], R4 ;  /* 0x004fc80401007387 */ /* 0x0001e80000100a00 */
[----:B----4-:R-:W1:Y:S04]  /*84fe0*/  LDSM.16.MT88.4 R8, [R11+UR5+0x20c00] ;  /* 0x020c00050b08783b */ /* 0x010e680008004200 */
[----:B0-----:R-:W3:Y:S04]  /*84ff0*/  LDL.LU R4, [R1+0x320] ;  /* 0x0003200001047983 */ /* 0x001ee80000300800 */
[----:B------:R-:W3:Y:S04]  /*85000*/  LDL.LU R5, [R1+0x324] ;  /* 0x0003240001057983 */ /* 0x000ee80000300800 */
[----:B------:R-:W3:Y:S04]  /*85010*/  LDL.LU R6, [R1+0x328] ;  /* 0x0003280001067983 */ /* 0x000ee80000300800 */
        /* <DEDUP_REMOVED lines=48> */
[----:B0-----:R-:W4:Y:S04]  /*85320*/  LDL.LU.64 R22, [R1+0x5210] ;  /* 0x0052100001167983 */ /* 0x001f280000300a00 */
[----:B------:R-:W4:Y:S04]  /*85330*/  LDL.LU.64 R20, [R1+0x5208] ;  /* 0x0052080001147983 */ /* 0x000f280000300a00 */
[----:B-1----:R-:W-:Y:S04]  /*85340*/  STL.64 [R1+0x4fb8], R10 ;  /* 0x004fb80a01007387 */ /* 0x002fe80000100a00 */
[----:B------:R0:W-:Y:S04]  /*85350*/  STL.64 [R1+0x4fb0], R8 ;  /* 0x004fb00801007387 */ /* 0x0001e80000100a00 */
[----:B0-----:R-:W4:Y:S04]  /*85360*/  LDL.LU R8, [R1+0x130] ;  /* 0x0001300001087983 */ /* 0x001f280000300800 */
[----:B------:R-:W4:Y:S02]  /*85370*/  LDL.LU R9, [R1+0x134] ;  /* 0x0001340001097983 */ /* 0x000f240000300800 */
[----:B----4-:R-:W-:Y:S02]  /*85380*/  HMMA.16816.F32.BF16 R8, R12, R8, R20 ;  /* 0x000000080c08723c */ /* 0x010fe40000041814 */
[----:B------:R-:W2:-:S15]  /*85390*/  LDL.LU.64 R20, [R1+0x5200] ;  /* 0x0052000001147983 */ /* 0x000e9e0000300a00 */
[----:B------:R-:W-:Y:S02]  /*853a0*/  NOP ;  /* 0x0000000000007918 */ /* 0x000fe40000000000 */
[----:B------:R-:W-:Y:S04]  /*853b0*/  STL.64 [R1+0x330], R8 ;  /* 0x0003300801007387 */ /* 0x000fe80000100a00 */
[----:B------:R3:W-:Y:S02]  /*853c0*/  STL.64 [R1+0x338], R10 ;  /* 0x0003380a01007387 */ /* 0x0007e40000100a00 */
[----:B---3--:R-:W-:Y:S01]  /*853d0*/  HMMA.16816.F32.BF16 R8, R12, R24, R4 ;  /* 0x000000180c08723c */ /* 0x008fe20000041804 */
[----:B------:R-:W-:Y:S02]  /*853e0*/  IMAD.MOV.U32 R24, RZ, RZ, R28 ;  /* 0x000000ffff187224 */ /* 0x000fe400078e001c */
[----:B------:R-:W-:-:S15]  /*853f0*/  IMAD.MOV.U32 R25, RZ, RZ, R3 ;  /* 0x000000ffff197224 */ /* 0x000fde00078e0003 */
[----:B------:R-:W-:Y:S01]  /*85400*/  NOP ;  /* 0x0000000000007918 */ /* 0x000fe20000000000 */
[----:B------:R0:W-:Y:S04]  /*85410*/  STL.64 [R1+0x320], R8 ;  /* 0x0003200801007387 */ /* 0x0001e80000100a00 */
[----:B------:R-:W-:Y:S04]  /*85420*/  STL.64 [R1+0x328], R10 ;  /* 0x0003280a01007387 */ /* 0x000fe80000100a00 */
[----:B------:R-:W3:Y:S01]  /*85430*/  LDL.LU R28, [R1+0x51fc] ;  /* 0x0051fc00011c7983 */ /* 0x000ee20000300800 */
[----:B0-----:R-:W-:Y:S02]  /*85440*/  IMAD.MOV.U32 R8, RZ, RZ, R2 ;  /* 0x000000ffff087224 */ /* 0x001fe400078e0002 */
[----:B------:R-:W-:Y:S01]  /*85450*/  IMAD.MOV.U32 R9, RZ, RZ, R29 ;  /* 0x000000ffff097224 */ /* 0x000fe200078e001d */
[----:B--2---:R-:W-:-:S15]  /*85460*/  HMMA.16816.F32.BF16 R4, R12, R20, R16 ;  /* 0x000000140c04723c */ /* 0x004fde0000041810 */
[----:B------:R-:W-:-:S04]  /*85470*/  NOP ;  /* 0x0000000000007918 */ /* 0x000fc80000000000 */
[----:B------:R-:W-:Y:S04]  /*85480*/  STL.64 [R1+0x310], R4 ;  /* 0x0003100401007387 */ /* 0x000fe80000100a00 */
[----:B------:R-:W-:Y:S04]  /*85490*/  STL.64 [R1+0x318], R6 ;  /* 0x0003180601007387 */ /* 0x000fe80000100a00 */
[----:B------:R-:W2:Y:S04]  /*854a0*/  LDL.LU R3, [R1+0x51f8] ;  /* 0x0051f80001037983 */ /* 0x000ea80000300800 */
[----:B------:R0:W-:Y:S04]  /*854b0*/  STL.64 [R1+0x5018], R24 ;  /* 0x0050181801007387 */ /* 0x0001e80000100a00 */
[----:B------:R-:W4:Y:S04]  /*854c0*/  LDL.LU R2, [R1+0x51f4] ;  /* 0x0051f40001027983 */ /* 0x000f280000300800 */
[----:B------:R-:W2:Y:S04]  /*854d0*/  LDL.LU R29, [R1+0x51f0] ;  /* 0x0051f000011d7983 */ /* 0x000ea80000300800 */
[----:B------:R1:W-:Y:S04]  /*854e0*/  STL.64 [R1+0x5020], R8 ;  /* 0x0050200801007387 */ /* 0x0003e80000100a00 */
[----:B0-----:R-:W2:Y:S04]  /*854f0*/  LDL.LU R24, [R1+0x210] ;  /* 0x0002100001187983 */ /* 0x001ea80000300800 */
[----:B------:R-:W2:Y:S04]  /*85500*/  LDL.LU R25, [R1+0x214] ;  /* 0x0002140001197983 */ /* 0x000ea80000300800 */
[----:B------:R-:W2:Y:S04]  /*85510*/  LDL.LU R26, [R1+0x218] ;  /* 0x00021800011a7983 */ /* 0x000ea80000300800 */
[----:B------:R-:W2:Y:S01]  /*85520*/  LDL.LU R27, [R1+0x21c] ;  /* 0x00021c00011b7983 */ /* 0x000ea20000300800 */
[----:B-1----:R-:W-:-:S02]  /*85530*/  IMAD.MOV.U32 R9, RZ, RZ, R0 ;  /* 0x000000ffff097224 */ /* 0x002fc400078e0000 */
[----:B---3--:R-:W-:Y:S01]  /*85540*/  IMAD.MOV.U32 R8, RZ, RZ, R28 ;  /* 0x000000ffff087224 */ /* 0x008fe200078e001c */
[----:B--2---:R-:W-:Y:S04]  /*85550*/  STL.64 [R1+0x5030], R26 ;  /* 0x0050301a01007387 */ /* 0x004fe80000100a00 */
[----:B------:R0:W-:Y:S04]  /*85560*/  STL.64 [R1+0x5028], R24 ;  /* 0x0050281801007387 */ /* 0x0001e80000100a00 */
[----:B------:R-:W2:Y:S04]  /*85570*/  LDL.LU R28, [R1+0x51ec] ;  /* 0x0051ec00011c7983 */ /* 0x000ea80000300800 */
[----:B------:R-:W3:Y:S04]  /*85580*/  LDL.LU R0, [R1+0x51e8] ;  /* 0x0051e80001007983 */ /* 0x000ee80000300800 */
[----:B------:R4:W-:Y:S04]  /*85590*/  STL.64 [R1+0x5038], R8 ;  /* 0x0050380801007387 */ /* 0x0009e80000100a00 */
[----:B0-----:R-:W2:Y:S04]  /*855a0*/  LDL.LU R24, [R1+0x220] ;  /* 0x0002200001187983 */ /* 0x001ea80000300800 */
[----:B------:R-:W2:Y:S04]  /*855b0*/  LDL.LU R25, [R1+0x224] ;  /* 0x0002240001197983 */ /* 0x000ea80000300800 */
[----:B------:R-:W2:Y:S04]  /*855c0*/  LDL.LU R26, [R1+0x228] ;  /* 0x00022800011a7983 */ /* 0x000ea80000300800 */
[----:B------:R-:W2:Y:S01]  /*855d0*/  LDL.LU R27, [R1+0x22c] ;  /* 0x00022c00011b7983 */ /* 0x000ea20000300800 */
[----:B----4-:R-:W-:-:S02]  /*855e0*/  IMAD.MOV.U32 R8, RZ, RZ, R2 ;  /* 0x000000ffff087224 */ /* 0x010fc400078e0002 */
[----:B------:R-:W-:Y:S01]  /*855f0*/  IMAD.MOV.U32 R9, RZ, RZ, R3 ;  /* 0x000000ffff097224 */ /* 0x000fe200078e0003 */
[----:B--2---:R-:W-:Y:S04]  /*85600*/  STL.64 [R1+0x5048], R26 ;  /* 0x0050481a01007387 */ /* 0x004fe80000100a00 */
[----:B------:R0:W-:Y:S04]  /*85610*/  STL.64 [R1+0x5040], R24 ;  /* 0x0050401801007387 */ /* 0x0001e80000100a00 */
        /* <DEDUP_REMOVED lines=14> */
[----:B0-----:R-:W-:-:S02]  /*85700*/  IMAD.MOV.U32 R8, RZ, RZ, R2 ;  /* 0x000000ffff087224 */ /* 0x001fc400078e0002 */
[----:B---3--:R-:W-:Y:S01]  /*85710*/  IMAD.MOV.U32 R9, RZ, RZ, R0 ;  /* 0x000000ffff097224 */ /* 0x008fe200078e0000 */
[----:B------:R-:W3:Y:S04]  /*85720*/  LDL.LU R2, [R1+0x51d4] ;  /* 0x0051d40001027983 */ /* 0x000ee80000300800 */
[----:B------:R-:W3:Y:S04]  /*85730*/  LDL.LU R0, [R1+0x51d0] ;  /* 0x0051d00001007983 */ /* 0x000ee80000300800 */
[----:B------:R4:W-:Y:S04]  /*85740*/  STL.64 [R1+0x5080], R8 ;  /* 0x0050800801007387 */ /* 0x0009e80000100a00 */
[----:B------:R-:W3:Y:S04]  /*85750*/  LDL.LU R24, [R1+0x240] ;  /* 0x0002400001187983 */ /* 0x000ee80000300800 */
[----:B------:R-:W3:Y:S04]  /*85760*/  LDL.LU R25, [R1+0x244] ;  /* 0x0002440001197983 */ /* 0x000ee80000300800 */
[----:B------:R-:W3:Y:S04]  /*85770*/  LDL.LU R26, [R1+0x248] ;  /* 0x00024800011a7983 */ /* 0x000ee80000300800 */
[----:B------:R-:W3:Y:S01]  /*85780*/  LDL.LU R27, [R1+0x24c] ;  /* 0x00024c00011b7983 */ /* 0x000ee20000300800 */
[----:B----4-:R-:W-:-:S02]  /*85790*/  IMAD.MOV.U32 R9, RZ, RZ, R3 ;  /* 0x000000ffff097224 */ /* 0x010fc400078e0003 */
[----:B--2---:R-:W-:Y:S02]  /*857a0*/  IMAD.MOV.U32 R8, RZ, RZ, R28 ;  /* 0x000000ffff087224 */ /* 0x004fe400078e001c */
[----:B------:R-:W2:Y:S04]  /*857b0*/  LDL.LU R28, [R1+0x51cc] ;  /* 0x0051cc00011c7983 */ /* 0x000ea80000300800 */
[----:B------:R-:W4:Y:S04]  /*857c0*/  LDL.LU R3, [R1+0x51c8] ;  /* 0x0051c80001037983 */ /* 0x000f280000300800 */
[----:B------:R-:W-:Y:S04]  /*857d0*/  STL.64 [R1+0x5098], R8 ;  /* 0x0050980801007387 */ /* 0x000fe80000100a00 */
[----:B---3--:R-:W-:Y:S04]  /*857e0*/  STL.64 [R1+0x5078], R26 ;  /* 0x0050781a01007387 */ /* 0x008fe80000100a00 */
[----:B------:R0:W-:Y:S04]  /*857f0*/  STL.64 [R1+0x5070], R24 ;  /* 0x0050701801007387 */ /* 0x0001e80000100a00 */
[----:B0-----:R-:W3:Y:S04]  /*85800*/  LDL.LU R24, [R1+0x250] ;  /* 0x0002500001187983 */ /* 0x001ee80000300800 */
[----:B------:R-:W3:Y:S04]  /*85810*/  LDL.LU R25, [R1+0x254] ;  /* 0x0002540001197983 */ /* 0x000ee80000300800 */
[----:B------:R-:W2:Y:S04]  /*85820*/  LDL.LU R26, [R1+0x258] ;  /* 0x00025800011a7983 */ /* 0x000ea80000300800 */
[----:B------:R-:W2:Y:S01]  /*85830*/  LDL.LU R27, [R1+0x25c] ;  /* 0x00025c00011b7983 */ /* 0x000ea20000300800 */
[----:B------:R-:W-:-:S02]  /*85840*/  IMAD.MOV.U32 R8, RZ, RZ, R2 ;  /* 0x000000ffff087224 */ /* 0x000fc400078e0002 */
[----:B------:R-:W-:Y:S01]  /*85850*/  IMAD.MOV.U32 R9, RZ, RZ, R29 ;  /* 0x000000ffff097224 */ /* 0x000fe200078e001d */
[----:B------:R-:W3:Y:S04]  /*85860*/  LDL.LU R2, [R1+0x51c4] ;  /* 0x0051c40001027983 */ /* 0x000ee80000300800 */
[----:B------:R-:W4:Y:S04]  /*85870*/  LDL.LU R29, [R1+0x51c0] ;  /* 0x0051c000011d7983 */ /* 0x000f280000300800 */
[----:B------:R-:W-:Y:S04]  /*85880*/  STL.64 [R1+0x50b0], R8 ;  /* 0x0050b00801007387 */ /* 0x000fe80000100a00 */
[----:B--2---:R-:W-:Y:S04]  /*85890*/  STL.64 [R1+0x5090], R26 ;  /* 0x0050901a01007387 */ /* 0x004fe80000100a00 */
[----:B---3--:R0:W-:Y:S04]  /*858a0*/  STL.64 [R1+0x5088], R24 ;  /* 0x0050881801007387 */ /* 0x0081e80000100a00 */
[----:B0-----:R-:W2:Y:S04]  /*858b0*/  LDL.LU R24, [R1+0x260] ;  /* 0x0002600001187983 */ /* 0x001ea80000300800 */
[----:B------:R-:W2:Y:S04]  /*858c0*/  LDL.LU R25, [R1+0x264] ;  /* 0x0002640001197983 */ /* 0x000ea80000300800 */
[----:B------:R-:W3:Y:S04]  /*858d0*/  LDL.LU R26, [R1+0x268] ;  /* 0x00026800011a7983 */ /* 0x000ee80000300800 */
[----:B------:R-:W3:Y:S01]  /*858e0*/  LDL.LU R27, [R1+0x26c] ;  /* 0x00026c00011b7983 */ /* 0x000ee20000300800 */
[----:B------:R-:W-:-:S02]  /*858f0*/  IMAD.MOV.U32 R8, RZ, RZ, R28 ;  /* 0x000000ffff087224 */ /* 0x000fc400078e001c */
[----:B------:R-:W-:Y:S01]  /*85900*/  IMAD.MOV.U32 R9, RZ, RZ, R0 ;  /* 0x000000ffff097224 */ /* 0x000fe200078e0000 */
[----:B------:R-:W2:Y:S04]  /*85910*/  LDL.LU R28, [R1+0x51bc] ;  /* 0x0051bc00011c7983 */ /* 0x000ea80000300800 */
[----:B------:R-:W4:Y:S04]  /*85920*/  LDL.LU R0, [R1+0x51b8] ;  /* 0x0051b80001007983 */ /* 0x000f280000300800 */
[----:B------:R0:W-:Y:S02]  /*85930*/  STL.64 [R1+0x50c8], R8 ;  /* 0x0050c80801007387 */ /* 0x0001e40000100a00 */
[----:B0-----:R-:W-:-:S02]  /*85940*/  IMAD.MOV.U32 R8, RZ, RZ, R2 ;  /* 0x000000ffff087224 */ /* 0x001fc400078e0002 */
[----:B---3--:R-:W-:Y:S04]  /*85950*/  STL.64 [R1+0x50a8], R26 ;  /* 0x0050a81a01007387 */ /* 0x008fe80000100a00 */
[----:B--2---:R0:W-:Y:S04]  /*85960*/  STL.64 [R1+0x50a0], R24 ;  /* 0x0050a01801007387 */ /* 0x0041e80000100a00 */
[----:B0-----:R-:W2:Y:S04]  /*85970*/  LDL.LU R24, [R1+0x270] ;  /* 0x0002700001187983 */ /* 0x001ea80000300800 */
[----:B------:R-:W2:Y:S04]  /*85980*/  LDL.LU R25, [R1+0x274] ;  /* 0x0002740001197983 */ /* 0x000ea80000300800 */
[----:B------:R-:W3:Y:S04]  /*85990*/  LDL.LU R26, [R1+0x278] ;  /* 0x00027800011a7983 */ /* 0x000ee80000300800 */
[----:B------:R-:W3:Y:S04]  /*859a0*/  LDL.LU R27, [R1+0x27c] ;  /* 0x00027c00011b7983 */ /* 0x000ee80000300800 */
[----:B------:R-:W2:Y:S01]  /*859b0*/  LDL.LU R2, [R1+0x51b4] ;  /* 0x0051b40001027983 */ /* 0x000ea20000300800 */
[----:B----4-:R-:W-:-:S03]  /*859c0*/  IMAD.MOV.U32 R9, RZ, RZ, R3 ;  /* 0x000000ffff097224 */ /* 0x010fc600078e0003 */
[----:B------:R-:W4:Y:S04]  /*859d0*/  LDL.LU R3, [R1+0x51b0] ;  /* 0x0051b00001037983 */ /* 0x000f280000300800 */
[----:B------:R0:W-:Y:S01]  /*859e0*/  STL.64 [R1+0x50e0], R8 ;  /* 0x0050e00801007387 */ /* 0x0001e20000100a00 */
[----:B------:R-:W-:Y:S02]  /*859f0*/  IMAD.MOV.U32 R5, RZ, RZ, R0 ;  /* 0x000000ffff057224 */ /* 0x000fe400078e0000 */
[----:B0-----:R-:W-:Y:S02]  /*85a00*/  IMAD.MOV.U32 R8, RZ, RZ, R28 ;  /* 0x000000ffff087224 */ /* 0x001fe400078e001c */
[----:B------:R-:W-:Y:S01]  /*85a10*/  IMAD.MOV.U32 R9, RZ, RZ, R29 ;  /* 0x000000ffff097224 */ /* 0x000fe200078e001d */
[----:B---3--:R-:W-:Y:S04]  /*85a20*/  STL.64 [R1+0x50c0], R26 ;  /* 0x0050c01a01007387 */ /* 0x008fe80000100a00 */
[----:B--2---:R0:W-:Y:S01]  /*85a30*/  STL.64 [R1+0x50b8], R24 ;  /* 0x0050b81801007387 */ /* 0x0041e20000100a00 */
[----:B------:R-:W-:-:S03]  /*85a40*/  IMAD.MOV.U32 R4, RZ, RZ, R2 ;  /* 0x000000ffff047224 */ /* 0x000fc600078e0002 */
[----:B0-----:R-:W2:Y:S04]  /*85a50*/  LDL.LU R24, [R1+0x280] ;  /* 0x0002800001187983 */ /* 0x001ea80000300800 */
[----:B------:R-:W2:Y:S04]  /*85a60*/  LDL.LU R25, [R1+0x284] ;  /* 0x0002840001197983 */ /* 0x000ea80000300800 */
[----:B------:R-:W3:Y:S04]  /*85a70*/  LDL.LU R26, [R1+0x288] ;  /* 0x00028800011a7983 */ /* 0x000ee80000300800 */
[----:B------:R-:W3:Y:S04]  /*85a80*/  LDL.LU R27, [R1+0x28c] ;  /* 0x00028c00011b7983 */ /* 0x000ee80000300800 */
[----:B------:R-:W2:Y:S04]  /*85a90*/  LDL.LU R28, [R1+0x51ac] ;  /* 0x0051ac00011c7983 */ /* 0x000ea80000300800 */
[----:B------:R-:W3:Y:S04]  /*85aa0*/  LDL.LU R29, [R1+0x51a8] ;  /* 0x0051a800011d7983 */ /* 0x000ee80000300800 */
[----:B------:R0:W-:Y:S04]  /*85ab0*/  STL.64 [R1+0x50f8], R8 ;  /* 0x0050f80801007387 */ /* 0x0001e80000100a00 */
[----:B------:R-:W3:Y:S04]  /*85ac0*/  LDL.LU R2, [R1+0x51a4] ;  /* 0x0051a40001027983 */ /* 0x000ee80000300800 */
[----:B------:R-:W3:Y:S04]  /*85ad0*/  LDL.LU R0, [R1+0x51a0] ;  /* 0x0051a00001007983 */ /* 0x000ee80000300800 */
[----:B------:R4:W-:Y:S04]  /*85ae0*/  STL.64 [R1+0x5100], R4 ;  /* 0x0051000401007387 */ /* 0x0009e80000100a00 */
[----:B0-----:R-:W3:Y:S04]  /*85af0*/  LDL.LU R8, [R1+0x2b0] ;  /* 0x0002b00001087983 */ /* 0x001ee80000300800 */
[----:B------:R-:W3:Y:S04]  /*85b00*/  LDL.LU R9, [R1+0x2b4] ;  /* 0x0002b40001097983 */ /* 0x000ee80000300800 */
[----:B------:R-:W3:Y:S04]  /*85b10*/  LDL.LU R10, [R1+0x2b8] ;  /* 0x0002b800010a7983 */ /* 0x000ee80000300800 */
[----:B------:R-:W3:Y:S01]  /*85b20*/  LDL.LU R11, [R1+0x2bc] ;  /* 0x0002bc00010b7983 */ /* 0x000ee20000300800 */
[----:B----4-:R-:W-:-:S02]  /*85b30*/  IMAD.MOV.U32 R5, RZ, RZ, R3 ;  /* 0x000000ffff057224 */ /* 0x010fc400078e0003 */
[----:B--2---:R-:W-:Y:S01]  /*85b40*/  IMAD.MOV.U32 R4, RZ, RZ, R28 ;  /* 0x000000ffff047224 */ /* 0x004fe200078e001c */
[----:B---3--:R-:W-:Y:S04]  /*85b50*/  STL.64 [R1+0x5110], R10 ;  /* 0x0051100a01007387 */ /* 0x008fe80000100a00 */
[----:B------:R-:W-:Y:S04]  /*85b60*/  STL.64 [R1+0x5108], R8 ;  /* 0x0051080801007387 */ /* 0x000fe80000100a00 */
[----:B------:R-:W2:Y:S04]  /*85b70*/  LDL.LU R28, [R1+0x519c] ;  /* 0x00519c00011c7983 */ /* 0x000ea80000300800 */
[----:B------:R-:W3:Y:S04]  /*85b80*/  LDL.LU R3, [R1+0x5198] ;  /* 0x0051980001037983 */ /* 0x000ee80000300800 */
[----:B------:R0:W-:Y:S02]  /*85b90*/  STL.64 [R1+0x5118], R4 ;  /* 0x0051180401007387 */ /* 0x0001e40000100a00 */
[----:B0-----:R-:W-:-:S02]  /*85ba0*/  IMAD.MOV.U32 R4, RZ, RZ, R2 ;  /* 0x000000ffff047224 */ /* 0x001fc400078e0002 */
[----:B------:R-:W-:Y:S01]  /*85bb0*/  IMAD.MOV.U32 R5, RZ, RZ, R29 ;  /* 0x000000ffff057224 */ /* 0x000fe200078e001d */
[----:B------:R-:W4:Y:S04]  /*85bc0*/  LDL.LU R2, [R1+0x5194] ;  /* 0x0051940001027983 */ /* 0x000f280000300800 */
[----:B------:R-:W3:Y:S04]  /*85bd0*/  LDL.LU R29, [R1+0x5190] ;  /* 0x00519000011d7983 */ /* 0x000ee80000300800 */
[----:B------:R0:W-:Y:S04]  /*85be0*/  STL.64 [R1+0x5130], R4 ;  /* 0x0051300401007387 */ /* 0x0001e80000100a00 */
[----:B------:R-:W3:Y:S04]  /*85bf0*/  LDL.LU R8, [R1+0x2c0] ;  /* 0x0002c00001087983 */ /* 0x000ee80000300800 */
[----:B------:R-:W3:Y:S04]  /*85c00*/  LDL.LU R9, [R1+0x2c4] ;  /* 0x0002c40001097983 */ /* 0x000ee80000300800 */
[----:B------:R-:W3:Y:S04]  /*85c10*/  LDL.LU R10, [R1+0x2c8] ;  /* 0x0002c800010a7983 */ /* 0x000ee80000300800 */
[----:B------:R-:W3:Y:S01]  /*85c20*/  LDL.LU R11, [R1+0x2cc] ;  /* 0x0002cc00010b7983 */ /* 0x000ee20000300800 */
[----:B0-----:R-:W-:-:S02]  /*85c30*/  IMAD.MOV.U32 R5, RZ, RZ, R0 ;  /* 0x000000ffff057224 */ /* 0x001fc400078e0000 */
[----:B--2---:R-:W-:Y:S02]  /*85c40*/  IMAD.MOV.U32 R4, RZ, RZ, R28 ;  /* 0x000000ffff047224 */ /* 0x004fe400078e001c */
[----:B------:R-:W2:Y:S04]  /*85c50*/  LDL.LU R28, [R1+0x518c] ;  /* 0x00518c00011c7983 */ /* 0x000ea80000300800 */
[----:B------:R-:W2:Y:S04]  /*85c60*/  LDL.LU R0, [R1+0x5188] ;  /* 0x0051880001007983 */ /* 0x000ea80000300800 */
[----:B------:R-:W-:Y:S04]  /*85c70*/  STL.64 [R1+0x5148], R4 ;  /* 0x0051480401007387 */ /* 0x000fe80000100a00 */
[----:B---3--:R-:W-:Y:S04]  /*85c80*/  STL.64 [R1+0x5128], R10 ;  /* 0x0051280a01007387 */ /* 0x008fe80000100a00 */
[----:B------:R0:W-:Y:S04]  /*85c90*/  STL.64 [R1+0x5120], R8 ;  /* 0x0051200801007387 */ /* 0x0001e80000100a00 */
[----:B0-----:R-:W3:Y:S04]  /*85ca0*/  LDL.LU R8, [R1+0x2d0] ;  /* 0x0002d00001087983 */ /* 0x001ee80000300800 */
[----:B------:R-:W3:Y:S04]  /*85cb0*/  LDL.LU R9, [R1+0x2d4] ;  /* 0x0002d40001097983 */ /* 0x000ee80000300800 */
[----:B------:R-:W2:Y:S04]  /*85cc0*/  LDL.LU R10, [R1+0x2d8] ;  /* 0x0002d800010a7983 */ /* 0x000ea80000300800 */
[----:B------:R-:W2:Y:S01]  /*85cd0*/  LDL.LU R11, [R1+0x2dc] ;  /* 0x0002dc00010b7983 */ /* 0x000ea20000300800 */
[----:B----4-:R-:W-:-:S02]  /*85ce0*/  IMAD.MOV.U32 R4, RZ, RZ, R2 ;  /* 0x000000ffff047224 */ /* 0x010fc400078e0002 */
[----:B------:R-:W-:Y:S01]  /*85cf0*/  IMAD.MOV.U32 R5, RZ, RZ, R3 ;  /* 0x000000ffff057224 */ /* 0x000fe200078e0003 */
[----:B------:R-:W4:Y:S04]  /*85d00*/  LDL.LU R2, [R1+0x5184] ;  /* 0x0051840001027983 */ /* 0x000f280000300800 */
        /* <DEDUP_REMOVED lines=23> */
[----:B------:R-:W2:Y:S04]  /*85e80*/  LDL.LU R11, [R1+0x30c] ;  /* 0x00030c00010b7983 */ /* 0x000ea80000300800 */
[----:B------:R-:W-:Y:S04]  /*85e90*/  STL.64 [R1+0x50d8], R26 ;  /* 0x0050d81a01007387 */ /* 0x000fe80000100a00 */
[----:B------:R0:W-:Y:S04]  /*85ea0*/  STL.64 [R1+0x50d0], R24 ;  /* 0x0050d01801007387 */ /* 0x0001e80000100a00 */
[----:B0-----:R-:W3:Y:S04]  /*85eb0*/  LDL.LU R24, [R1+0x290] ;  /* 0x0002900001187983 */ /* 0x001ee80000300800 */
[----:B------:R-:W3:Y:S04]  /*85ec0*/  LDL.LU R25, [R1+0x294] ;  /* 0x0002940001197983 */ /* 0x000ee80000300800 */
[----:B------:R-:W2:Y:S04]  /*85ed0*/  LDL.LU R26, [R1+0x298] ;  /* 0x00029800011a7983 */ /* 0x000ea80000300800 */
[----:B------:R-:W2:Y:S04]  /*85ee0*/  LDL.LU R27, [R1+0x29c] ;  /* 0x00029c00011b7983 */ /* 0x000ea80000300800 */
[----:B--2---:R-:W-:Y:S04]  /*85ef0*/  STL.64 [R1+0x50f0], R26 ;  /* 0x0050f01a01007387 */ /* 0x004fe80000100a00 */
[----:B---3--:R0:W-:Y:S04]  /*85f00*/  STL.64 [R1+0x50e8], R24 ;  /* 0x0050e81801007387 */ /* 0x0081e80000100a00 */
[----:B0-----:R-:W2:Y:S04]  /*85f10*/  LDL.LU R24, [R1+0x2a0] ;  /* 0x0002a00001187983 */ /* 0x001ea80000300800 */
[----:B------:R-:W2:Y:S04]  /*85f20*/  LDL.LU R25, [R1+0x2a4] ;  /* 0x0002a40001197983 */ /* 0x000ea80000300800 */
[----:B------:R-:W2:Y:S04]  /*85f30*/  LDL.LU R26, [R1+0x2a8] ;  /* 0x0002a800011a7983 */ /* 0x000ea80000300800 */
[----:B------:R-:W2:Y:S04]  /*85f40*/  LDL.LU R27, [R1+0x2ac] ;  /* 0x0002ac00011b7983 */ /* 0x000ea80000300800 */
[----:B------:R-:W3:Y:S04]  /*85f50*/  LDL.LU R20, [R1+0x1f0] ;  /* 0x0001f00001147983 */ /* 0x000ee80000300800 */
[----:B------:R-:W3:Y:S04]  /*85f60*/  LDL.LU R21, [R1+0x1f4] ;  /* 0x0001f40001157983 */ /* 0x000ee80000300800 */
[----:B------:R-:W2:Y:S04]  /*85f70*/  LDL.LU R22, [R1+0x1f8] ;  /* 0x0001f80001167983 */ /* 0x000ea80000300800 */
[----:B------:R-:W2:Y:S01]  /*85f80*/  LDL.LU R23, [R1+0x1fc] ;  /* 0x0001fc0001177983 */ /* 0x000ea20000300800 */
[C---:B------:R-:W-:Y:S03]  /*85f90*/  HMMA.16816.F32.BF16 R4, R12.reuse, R4, R8 ;  /* 0x000000040c04723c */ /* 0x040fe60000041808 */
        /* <DEDUP_REMOVED lines=8> */
[----:B------:R-:W3:Y:S04]  /*86020*/  LDL.LU R18, [R1+0x1e8] ;  /* 0x0001e80001127983 */ /* 0x000ee80000300800 */
[----:B------:R-:W3:Y:S04]  /*86030*/  LDL.LU R19, [R1+0x1ec] ;  /* 0x0001ec0001137983 */ /* 0x000ee80000300800 */
        /* <DEDUP_REMOVED lines=34> */
[----:B0-----:R-:W3:Y:S04]  /*86260*/  LDL.LU R4, [R1+0x1d0] ;  /* 0x0001d00001047983 */ /* 0x001ee80000300800 */
[----:B------:R-:W3:Y:S04]  /*86270*/  LDL.LU R5, [R1+0x1d4] ;  /* 0x0001d40001057983 */ /* 0x000ee80000300800 */
[----:B-1----:R-:W3:Y:S04]  /*86280*/  LDL.LU R6, [R1+0x1d8] ;  /* 0x0001d80001067983 */ /* 0x002ee80000300800 */
        /* <DEDUP_REMOVED lines=61> */
[----:B------:R-:W3:Y:S01]  /*86660*/  LDL.LU R9, [R1+0x1c4] ;  /* 0x0001c40001097983 */ /* 0x000ee20000300800 */
[----:B----4-:R-:W-:-:S02]  /*86670*/  IMAD.MOV.U32 R10, RZ, RZ, R29 ;  /* 0x000000ffff0a7224 */ /* 0x010fc400078e001d */
[----:B------:R-:W-:Y:S01]  /*86680*/  IMAD.MOV.U32 R11, RZ, RZ, R28 ;  /* 0x000000ffff0b7224 */ /* 0x000fe200078e001c */
[----:B--2---:R-:W-:Y:S01]  /*86690*/  HMMA.16816.F32.BF16 R24, R12, R24, R20 ;  /* 0x000000180c18723c */ /* 0x004fe20000041814 */
[----:B------:R-:W2:Y:S04]  /*866a0*/  LDL.LU.64 R22, [R1+0x5010] ;  /* 0x0050100001167983 */ /* 0x000ea80000300a00 */
[----:B------:R-:W2:-:S14]  /*866b0*/  LDL.LU.64 R20, [R1+0x5008] ;  /* 0x0050080001147983 */ /* 0x000e9c0000300a00 */
[----:B------:R-:W-:Y:S01]  /*866c0*/  IMAD.MOV.U32 R28, RZ, RZ, R26 ;  /* 0x000000ffff1c7224 */ /* 0x000fe200078e001a */
[----:B------:R0:W-:Y:S01]  /*866d0*/  STL.64 [R1+0x200], R24 ;  /* 0x0002001801007387 */ /* 0x0001e20000100a00 */
[----:B------:R-:W-:-:S03]  /*866e0*/  IMAD.MOV.U32 R29, RZ, RZ, R27 ;  /* 0x000000ffff1d7224 */ /* 0x000fc600078e001b */
[----:B------:R-:W4:Y:S04]  /*866f0*/  LDL.LU.64 R26, [R1+0x5000] ;  /* 0x00500000011a7983 */ /* 0x000f280000300a00 */
[----:B0-----:R-:W2:Y:S04]  /*86700*/  LDL.LU.64 R24, [R1+0x4ff8] ;  /* 0x004ff80001187983 */ /* 0x001ea80000300a00 */
[----:B------:R-:W-:Y:S04]  /*86710*/  STL [R1+0x4cd0], R29 ;  /* 0x004cd01d01007387 */ /* 0x000fe80000100800 */
[----:B------:R-:W-:Y:S01]  /*86720*/  STL [R1+0x4ccc], R28 ;  /* 0x004ccc1c01007387 */ /* 0x000fe20000100800 */
        /* <DEDUP_REMOVED lines=11> */
[----:B------:R-:W3:Y:S04]  /*867e0*/  LDL.LU.64 R16, [R1+0x4fd8] ;  /* 0x004fd80001107983 */ /* 0x000ee80000300a00 */
[----:B--2---:R0:W-:Y:S04]  /*867f0*/  STL.64 [R1+0x4f78], R22 ;  /* 0x004f781601007387 */ /* 0x0041e80000100a00 */
[----:B0-----:R-:W2:Y:S04]  /*86800*/  LDL.LU.64 R22, [R1+0x198] ;  /* 0x0001980001167983 */ /* 0x001ea80000300a00 */
[----:B--2---:R0:W-:Y:S01]  /*86810*/  STL.64 [R1+0x4f88], R22 ;  /* 0x004f881601007387 */ /* 0x0041e20000100a00 */
[C---:B---3--:R-:W-:Y:S03]  /*86820*/  HMMA.16816.F32.BF16 R4, R12.reuse, R16, R4 ;  /* 0x000000100c04723c */ /* 0x048fe60000041804 */
[----:B------:R-:W2:Y:S04]  /*86830*/  LDL R29, [R1+0xd28] ;  /* 0x000d2800011d7983 */ /* 0x000ea80000100800 */
[----:B0-----:R-:W3:Y:S04]  /*86840*/  LDL R22, [R1+0x1a8] ;  /* 0x0001a80001167983 */ /* 0x001ee80000100800 */
[----:B------:R-:W3:Y:S04]  /*86850*/  LDL R23, [R1+0x1ac] ;  /* 0x0001ac0001177983 */ /* 0x000ee80000100800 */
[----:B---3--:R0:W-:Y:S04]  /*86860*/  STL.64 [R1+0x4f98], R22 ;  /* 0x004f981601007387 */ /* 0x0081e80000100a00 */
[----:B0-----:R-:W3:Y:S04]  /*86870*/  LDL R22, [R1+0x1b8] ;  /* 0x0001b80001167983 */ /* 0x001ee80000100800 */
[----:B------:R-:W3:Y:S04]  /*86880*/  LDL R23, [R1+0x1bc] ;  /* 0x0001bc0001177983 */ /* 0x000ee80000100800 */
[----:B------:R-:W-:Y:S04]  /*86890*/  STL.64 [R1+0x1d0], R4 ;  /* 0x0001d00401007387 */ /* 0x000fe80000100a00 */
[----:B------:R0:W-:Y:S04]  /*868a0*/  STL.64 [R1+0x1d8], R6 ;  /* 0x0001d80601007387 */ /* 0x0001e80000100a00 */
[----:B0-----:R-:W2:Y:S04]  /*868b0*/  LDL.LU.64 R6, [R1+0x4fd0] ;  /* 0x004fd00001067983 */ /* 0x001ea80000300a00 */
[----:B------:R-:W2:Y:S04]  /*868c0*/  LDL.LU.64 R4, [R1+0x4fc8] ;  /* 0x004fc80001047983 */ /* 0x000ea80000300a00 */
[----:B------:R0:W-:Y:S04]  /*868d0*/  STL.64 [R1+0x4f80], R18 ;  /* 0x004f801201007387 */ /* 0x0001e80000100a00 */
[----:B0-----:R-:W2:Y:S04]  /*868e0*/  LDL.LU.64 R18, [R1+0x188] ;  /* 0x0001880001127983 */ /* 0x001ea80000300a00 */
[----:B--2---:R0:W-:Y:S04]  /*868f0*/  STL.64 [R1+0x4f90], R18 ;  /* 0x004f901201007387 */ /* 0x0041e80000100a00 */
[----:B------:R-:W2:Y:S04]  /*86900*/  LDL.LU R16, [R1+0x5a0] ;  /* 0x0005a00001107983 */ /* 0x000ea80000300800 */
[----:B------:R-:W2:Y:S01]  /*86910*/  LDL.LU R17, [R1+0x5a4] ;  /* 0x0005a40001117983 */ /* 0x000ea20000300800 */
[----:B------:R-:W-:Y:S01]  /*86920*/  HMMA.16816.F32.BF16 R12, R12, R4, R8 ;  /* 0x000000040c0c723c */ /* 0x000fe20000041808 */
[----:B0-----:R-:W-:-:S02]  /*86930*/  IMAD.MOV.U32 R18, RZ, RZ, R6 ;  /* 0x000000ffff127224 */ /* 0x001fc400078e0006 */
[----:B------:R-:W-:Y:S01]  /*86940*/  IMAD.MOV.U32 R19, RZ, RZ, R7 ;  /* 0x000000ffff137224 */ /* 0x000fe200078e0007 */
[----:B------:R-:W3:Y:S04]  /*86950*/  LDL.LU R6, [R1+0x4fc4] ;  /* 0x004fc40001067983 */ /* 0x000ee80000300800 */
[----:B------:R-:W3:Y:S04]  /*86960*/  LDL.LU R7, [R1+0x4fc0] ;  /* 0x004fc00001077983 */ /* 0x000ee80000300800 */
[----:B------:R0:W-:Y:S07]  /*86970*/  STL.64 [R1+0x4fa8], R18 ;  /* 0x004fa81201007387 */ /* 0x0001ee0000100a00 */
[----:B------:R-:W-:-:S02]  /*86980*/  IMAD.MOV.U32 R24, RZ, RZ, R12 ;  /* 0x000000ffff187224 */ /* 0x000fc400078e000c */
[----:B0-----:R-:W-:Y:S01]  /*86990*/  IMAD.MOV.U32 R18, RZ, RZ, R2 ;  /* 0x000000ffff127224 */ /* 0x001fe200078e0002 */
[----:B--2---:R0:W-:Y:S04]  /*869a0*/  STL.64 [R1+0x4fa0], R16 ;  /* 0x004fa01001007387 */ /* 0x0041e80000100a00 */
[----:B0-----:R-:W2:Y:S04]  /*869b0*/  LDL.LU R16, [R1+0x5b0] ;  /* 0x0005b00001107983 */ /* 0x001ea80000300800 */
[----:B------:R-:W2:Y:S04]  /*869c0*/  LDL.LU.64 R10, [R1+0x4fb8] ;  /* 0x004fb800010a7983 */ /* 0x000ea80000300a00 */
[----:B------:R-:W2:Y:S01]  /*869d0*/  LDL.LU.64 R8, [R1+0x4fb0] ;  /* 0x004fb00001087983 */ /* 0x000ea20000300a00 */
[----:B------:R-:W-:-:S02]  /*869e0*/  IMAD.MOV.U32 R17, RZ, RZ, R3 ;  /* 0x000000ffff117224 */ /* 0x000fc400078e0003 */
[----:B------:R-:W-:Y:S02]  /*869f0*/  IMAD.MOV.U32 R19, RZ, RZ, R0 ;  /* 0x000000ffff137224 */ /* 0x000fe400078e0000 */
[----:B------:R-:W-:Y:S02]  /*86a00*/  IMAD.MOV.U32 R3, RZ, RZ, R13 ;  /* 0x000000ffff037224 */ /* 0x000fe400078e000d */
[----:B------:R-:W-:Y:S02]  /*86a10*/  IMAD.MOV.U32 R2, RZ, RZ, R14 ;  /* 0x000000ffff027224 */ /* 0x000fe400078e000e */
[----:B------:R-:W-:Y:S02]  /*86a20*/  IMAD.MOV.U32 R0, RZ, RZ, R15 ;  /* 0x000000ffff007224 */ /* 0x000fe400078e000f */
[----:B------:R-:W0:Y:S04]  /*86a30*/  LDSM.16.MT88.4 R12, [R29+UR5+0x20c00] ;  /* 0x020c00051d0c783b */ /* 0x000e280008004200 */
[----:B---3--:R1:W-:Y:S04]  /*86a40*/  STL.64 [R1+0x4f68], R6 ;  /* 0x004f680601007387 */ /* 0x0083e80000100a00 */
[----:B------:R-:W3:Y:S04]  /*86a50*/  LDL.LU R4, [R1+0x590] ;  /* 0x0005900001047983 */ /* 0x000ee80000300800 */
[----:B------:R-:W3:Y:S04]  /*86a60*/  LDL.LU R5, [R1+0x594] ;  /* 0x0005940001057983 */ /* 0x000ee80000300800 */
[----:B-1----:R-:W3:Y:S04]  /*86a70*/  LDL.LU R6, [R1+0x598] ;  /* 0x0005980001067983 */ /* 0x002ee80000300800 */
[----:B------:R-:W3:Y:S04]  /*86a80*/  LDL.LU R7, [R1+0x59c] ;  /* 0x00059c0001077983 */ /* 0x000ee80000300800 */
[----:B------:R-:W-:Y:S04]  /*86a90*/  STL [R1+0x4ce0], R0 ;  /* 0x004ce00001007387 */ /* 0x000fe80000100800 */
[----:B------:R-:W-:Y:S04]  /*86aa0*/  STL [R1+0x4cdc], R2 ;  /* 0x004cdc0201007387 */ /* 0x000fe80000100800 */
[----:B------:R-:W-:Y:S04]  /*86ab0*/  STL [R1+0x4cd8], R3 ;  /* 0x004cd80301007387 */ /* 0x000fe80000100800 */
[----:B------:R-:W-:Y:S04]  /*86ac0*/  STL [R1+0x4cd4], R24 ;  /* 0x004cd41801007387 */ /* 0x000fe80000100800 */
[----:B0-----:R-:W-:Y:S04]  /*86ad0*/  STL.64 [R1+0x4da0], R14 ;  /* 0x004da00e01007387 */ /* 0x001fe80000100a00 */
[----:B------:R0:W-:Y:S04]  /*86ae0*/  STL.64 [R1+0x4d98], R12 ;  /* 0x004d980c01007387 */ /* 0x0001e80000100a00 */
[----:B0-----:R-:W3:Y:S04]  /*86af0*/  LDL.LU R12, [R1+0x580] ;  /* 0x00058000010c7983 */ /* 0x001ee80000300800 */
[----:B------:R-:W3:Y:S04]  /*86b00*/  LDL.LU R13, [R1+0x584] ;  /* 0x00058400010d7983 */ /* 0x000ee80000300800 */
[----:B------:R-:W3:Y:S04]  /*86b10*/  LDL.LU R14, [R1+0x588] ;  /* 0x00058800010e7983 */ /* 0x000ee80000300800 */
[----:B------:R-:W3:Y:S01]  /*86b20*/  LDL.LU R15, [R1+0x58c] ;  /* 0x00058c00010f7983 */ /* 0x000ee20000300800 */
[----:B--2---:R-:W-:Y:S03]  /*86b30*/  HMMA.16816.F32.BF16 R20, R8, R22, R16 ;  /* 0x000000160814723c */ /* 0x004fe60000041810 */
[----:B------:R-:W2:Y:S04]  /*86b40*/  LDL.LU.64 R18, [R1+0x4fa8] ;  /* 0x004fa80001127983 */ /* 0x000ea80000300a00 */
[----:B------:R-:W2:-:S12]  /*86b50*/  LDL.LU.64 R16, [R1+0x4fa0] ;  /* 0x004fa00001107983 */ /* 0x000e980000300a00 */
[----:B------:R-:W-:Y:S04]  /*86b60*/  STL.64 [R1+0x5b0], R20 ;  /* 0x0005b01401007387 */ /* 0x000fe80000100a00 */
[----:B------:R0:W-:Y:S04]  /*86b70*/  STL.64 [R1+0x5b8], R22 ;  /* 0x0005b81601007387 */ /* 0x0001e80000100a00 */
[----:B0-----:R-:W2:Y:S02]  /*86b80*/  LDL.LU.64 R22, [R1+0x4f98] ;  /* 0x004f980001167983 */ /* 0x001ea40000300a00 */
[----:B--2---:R-:W-:Y:S02]  /*86b90*/  HMMA.16816.F32.BF16 R20, R8, R22, R16 ;  /* 0x000000160814723c */ /* 0x004fe40000041810 */
[----:B------:R-:W2:-:S15]  /*86ba0*/  LDL.LU.64 R18, [R1+0x4f90] ;  /* 0x004f900001127983 */ /* 0x000e9e0000300a00 */
[----:B------:R-:W-:Y:S02]  /*86bb0*/  NOP ;  /* 0x0000000000007918 */ /* 0x000fe40000000000 */
[----:B------:R-:W-:Y:S04]  /*86bc0*/  STL.64 [R1+0x5a0], R20 ;  /* 0x0005a01401007387 */ /* 0x000fe80000100a00 */
[----:B------:R0:W-:Y:S04]  /*86bd0*/  STL.64 [R1+0x5a8], R22 ;  /* 0x0005a81601007387 */ /* 0x0001e80000100a00 */
[----:B0-----:R-:W3:Y:S02]  /*86be0*/  LDL.LU.64 R22, [R1+0x4f88] ;  /* 0x004f880001167983 */ /* 0x001ee40000300a00 */
[----:B---3--:R-:W-:Y:S01]  /*86bf0*/  HMMA.16816.F32.BF16 R4, R8, R22, R4 ;  /* 0x000000160804723c */ /* 0x008fe20000041804 */
[----:B------:R-:W-:-:S02]  /*86c00*/  IMAD.MOV.U32 R28, RZ, RZ, R22 ;  /* 0x000000ffff1c7224 */ /* 0x000fc400078e0016 */
[----:B------:R-:W-:-:S15]  /*86c10*/  IMAD.MOV.U32 R25, RZ, RZ, R23 ;  /* 0x000000ffff197224 */ /* 0x000fde00078e0017 */
[----:B------:R-:W-:Y:S01]  /*86c20*/  NOP ;  /* 0x0000000000007918 */ /* 0x000fe20000000000 */
[----:B------:R-:W-:Y:S04]  /*86c30*/  STL.64 [R1+0x590], R4 ;  /* 0x0005900401007387 */ /* 0x000fe80000100a00 */
[----:B------:R0:W-:Y:S04]  /*86c40*/  STL.64 [R1+0x598], R6 ;  /* 0x0005980601007387 */ /* 0x0001e80000100a00 */
[----:B------:R-:W3:Y:S04]  /*86c50*/  LDL.LU.64 R22, [R1+0x178] ;  /* 0x0001780001167983 */ /* 0x000ee80000300a00 */
[----:B0-----:R-:W3:Y:S01]  /*86c60*/  LDL.LU.64 R6, [R1+0x168] ;  /* 0x0001680001067983 */ /* 0x001ee20000300a00 */
[----:B--2---:R-:W-:Y:S01]  /*86c70*/  HMMA.16816.F32.BF16 R12, R8, R18, R12 ;  /* 0x00000012080c723c */ /* 0x004fe2000004180c */
[----:B------:R-:W-:-:S02]  /*86c80*/  IMAD.MOV.U32 R24, RZ, RZ, R18 ;  /* 0x000000ffff187224 */ /* 0x000fc400078e0012 */
[----:B------:R-:W-:-:S15]  /*86c90*/  IMAD.MOV.U32 R29, RZ, RZ, R19 ;  /* 0x000000ffff1d7224 */ /* 0x000fde00078e0013 */
[----:B------:R-:W-:Y:S01]  /*86ca0*/  NOP ;  /* 0x0000000000007918 */ /* 0x000fe20000000000 */
[----:B------:R-:W-:Y:S02]  /*86cb0*/  IMAD.MOV.U32 R17, RZ, RZ, R14 ;  /* 0x000000ffff117224 */ /* 0x000fe400078e000e */
[----:B------:R-:W-:Y:S01]  /*86cc0*/  IMAD.MOV.U32 R16, RZ, RZ, R15 ;  /* 0x000000ffff107224 */ /* 0x000fe200078e000f */
[----:B---3--:R0:W-:Y:S04]  /*86cd0*/  STL.64 [R1+0x4f70], R6 ;  /* 0x004f700601007387 */ /* 0x0081e80000100a00 */
[----:B------:R-:W2:Y:S04]  /*86ce0*/  LDL.LU R4, [R1+0x570] ;  /* 0x0005700001047983 */ /* 0x000ea80000300800 */
[----:B------:R-:W2:Y:S04]  /*86cf0*/  LDL.LU R5, [R1+0x574] ;  /* 0x0005740001057983 */ /* 0x000ea80000300800 */
[----:B0-----:R-:W2:Y:S04]  /*86d00*/  LDL.LU R6, [R1+0x578] ;  /* 0x0005780001067983 */ /* 0x001ea80000300800 */
[----:B------:R-:W2:Y:S04]  /*86d10*/  LDL.LU R7, [R1+0x57c] ;  /* 0x00057c0001077983 */ /* 0x000ea80000300800 */
[----:B------:R-:W-:Y:S04]  /*86d20*/  STL [R1+0x4ce8], R25 ;  /* 0x004ce81901007387 */ /* 0x000fe80000100800 */
[----:B------:R-:W-:Y:S04]  /*86d30*/  STL [R1+0x4ce4], R28 ;  /* 0x004ce41c01007387 */ /* 0x000fe80000100800 */
[----:B------:R-:W3:Y:S04]  /*86d40*/  LDL.LU.64 R18, [R1+0x4f80] ;  /* 0x004f800001127983 */ /* 0x000ee80000300a00 */
[----:B------:R-:W-:Y:S04]  /*86d50*/  STL.64 [R1+0x580], R12 ;  /* 0x0005800c01007387 */ /* 0x000fe80000100a00 */
[----:B------:R-:W2:Y:S04]  /*86d60*/  LDL.LU.64 R14, [R1+0x138] ;  /* 0x00013800010e7983 */ /* 0x000ea80000300a00 */
[----:B--2---:R0:W-:Y:S04]  /*86d70*/  STL.64 [R1+0x4f48], R14 ;  /* 0x004f480e01007387 */ /* 0x0041e80000100a00 */
[----:B0-----:R-:W2:Y:S04]  /*86d80*/  LDL.LU.64 R14, [R1+0x158] ;  /* 0x00015800010e7983 */ /* 0x001ea80000300a00 */
[----:B--2---:R0:W-:Y:S04]  /*86d90*/  STL.64 [R1+0x4f60], R14 ;  /* 0x004f600e01007387 */ /* 0x0041e80000100a00 */
[----:B------:R-:W2:Y:S04]  /*86da0*/  LDL.LU R12, [R1+0x560] ;  /* 0x00056000010c7983 */ /* 0x000ea80000300800 */
[----:B------:R-:W2:Y:S04]  /*86db0*/  LDL.LU R13, [R1+0x564] ;  /* 0x00056400010d7983 */ /* 0x000ea80000300800 */
[----:B0-----:R-:W2:Y:S04]  /*86dc0*/  LDL.LU R14, [R1+0x568] ;  /* 0x00056800010e7983 */ /* 0x001ea80000300800 */
[----:B------:R-:W2:Y:S04]  /*86dd0*/  LDL.LU R15, [R1+0x56c] ;  /* 0x00056c00010f7983 */ /* 0x000ea80000300800 */
[----:B---3--:R-:W-:Y:S04]  /*86de0*/  STL.64 [R1+0x4dc0], R18 ;  /* 0x004dc01201007387 */ /* 0x008fe80000100a00 */
[----:B------:R0:W-:Y:S04]  /*86df0*/  STL.64 [R1+0x4db8], R16 ;  /* 0x004db81001007387 */ /* 0x0001e80000100a00 */
[----:B0-----:R-:W3:Y:S04]  /*86e00*/  LDL.LU R16, [R1+0x530] ;  /* 0x0005300001107983 */ /* 0x001ee80000300800 */
[----:B------:R-:W3:Y:S04]  /*86e10*/  LDL.LU R17, [R1+0x534] ;  /* 0x0005340001117983 */ /* 0x000ee80000300800 */
[----:B------:R-:W2:Y:S04]  /*86e20*/  LDL.LU R18, [R1+0x538] ;  /* 0x0005380001127983 */ /* 0x000ea80000300800 */
[----:B------:R-:W2:Y:S01]  /*86e30*/  LDL.LU R19, [R1+0x53c] ;  /* 0x00053c0001137983 */ /* 0x000ea20000300800 */
[----:B------:R-:W-:Y:S01]  /*86e40*/  HMMA.16816.F32.BF16 R4, R8, R22, R4 ;  /* 0x000000160804723c */ /* 0x000fe20000041804 */
[----:B------:R-:W-:-:S02]  /*86e50*/  IMAD.MOV.U32 R2, RZ, RZ, R22 ;  /* 0x000000ffff027224 */ /* 0x000fc400078e0016 */
[----:B------:R-:W-:-:S15]  /*86e60*/  IMAD.MOV.U32 R3, RZ, RZ, R23 ;  /* 0x000000ffff037224 */ /* 0x000fde00078e0017 */
[----:B------:R-:W-:Y:S01]  /*86e70*/  NOP ;  /* 0x0000000000007918 */ /* 0x000fe20000000000 */
[----:B------:R-:W-:Y:S02]  /*86e80*/  IMAD.MOV.U32 R21, RZ, RZ, R6 ;  /* 0x000000ffff157224 */ /* 0x000fe400078e0006 */
[----:B------:R-:W-:Y:S01]  /*86e90*/  IMAD.MOV.U32 R20, RZ, RZ, R7 ;  /* 0x000000ffff147224 */ /* 0x000fe200078e0007 */
[----:B--2---:R-:W-:Y:S04]  /*86ea0*/  STL.64 [R1+0x4f58], R18 ;  /* 0x004f581201007387 */ /* 0x004fe80000100a00 */
[----:B---3--:R0:W-:Y:S04]  /*86eb0*/  STL.64 [R1+0x4f50], R16 ;  /* 0x004f501001007387 */ /* 0x0081e80000100a00 */
[----:B0-----:R-:W2:Y:S04]  /*86ec0*/  LDL.LU R16, [R1+0x550] ;  /* 0x0005500001107983 */ /* 0x001ea80000300800 */
[----:B------:R-:W2:Y:S04]  /*86ed0*/  LDL.LU R17, [R1+0x554] ;  /* 0x0005540001117983 */ /* 0x000ea80000300800 */
[----:B------:R-:W2:Y:S04]  /*86ee0*/  LDL.LU R18, [R1+0x558] ;  /* 0x0005580001127983 */ /* 0x000ea80000300800 */
[----:B------:R-:W2:Y:S04]  /*86ef0*/  LDL.LU R19, [R1+0x55c] ;  /* 0x00055c0001137983 */ /* 0x000ea80000300800 */
[----:B------:R-:W-:Y:S04]  /*86f00*/  STL [R1+0x4cf0], R29 ;  /* 0x004cf01d01007387 */ /* 0x000fe80000100800 */
[----:B------:R-:W-:Y:S04]  /*86f10*/  STL [R1+0x4cec], R24 ;  /* 0x004cec1801007387 */ /* 0x000fe80000100800 */
[----:B------:R-:W3:Y:S04]  /*86f20*/  LDL.LU.64 R22, [R1+0x4f78] ;  /* 0x004f780001167983 */ /* 0x000ee80000300a00 */
[----:B------:R-:W-:Y:S04]  /*86f30*/  STL.64 [R1+0x570], R4 ;  /* 0x0005700401007387 */ /* 0x000fe80000100a00 */
[----:B------:R-:W2:Y:S02]  /*86f40*/  LDL.LU.64 R6, [R1+0x4f70] ;  /* 0x004f700001067983 */ /* 0x000ea40000300a00 */
[----:B--2---:R-:W-:Y:S02]  /*86f50*/  HMMA.16816.F32.BF16 R12, R8, R6, R12 ;  /* 0x00000006080c723c */ /* 0x004fe4000004180c */
[----:B---3--:R0:W-:Y:S04]  /*86f60*/  STL.64 [R1+0x4dd0], R22 ;  /* 0x004dd01601007387 */ /* 0x0081e80000100a00 */
[----:B------:R-:W-:Y:S01]  /*86f70*/  STL.64 [R1+0x4dc8], R20 ;  /* 0x004dc81401007387 */ /* 0x000fe20000100a00 */
[----:B------:R-:W-:-:S02]  /*86f80*/  IMAD.MOV.U32 R28, RZ, RZ, R6 ;  /* 0x000000ffff1c7224 */ /* 0x000fc400078e0006 */
[----:B------:R-:W-:Y:S01]  /*86f90*/  IMAD.MOV.U32 R0, RZ, RZ, R7 ;  /* 0x000000ffff007224 */ /* 0x000fe200078e0007 */
[----:B0-----:R-:W2:Y:S04]  /*86fa0*/  LDL.LU.64 R22, [R1+0x148] ;  /* 0x0001480001167983 */ /* 0x001ea80000300a00 */
[----:B------:R-:W-:Y:S04]  /*86fb0*/  STL [R1+0x4cf8], R3 ;  /* 0x004cf80301007387 */ /* 0x000fe80000100800 */
[----:B------:R-:W-:Y:S04]  /*86fc0*/  STL [R1+0x4cf4], R2 ;  /* 0x004cf40201007387 */ /* 0x000fe80000100800 */
[----:B------:R-:W3:Y:S01]  /*86fd0*/  LDL.LU.64 R6, [R1+0x4f68] ;  /* 0x004f680001067983 */ /* 0x000ee20000300a00 */
[----:B------:R-:W-:-:S03]  /*86fe0*/  IMAD.MOV.U32 R5, RZ, RZ, R14 ;  /* 0x000000ffff057224 */ /* 0x000fc600078e000e */
[----:B------:R-:W-:Y:S01]  /*86ff0*/  STL.64 [R1+0x560], R12 ;  /* 0x0005600c01007387 */ /* 0x000fe20000100a00 */
[----:B------:R-:W-:-:S03]  /*87000*/  IMAD.MOV.U32 R4, RZ, RZ, R15 ;  /* 0x000000ffff047224 */ /* 0x000fc600078e000f */
[----:B------:R-:W2:Y:S04]  /*87010*/  LDL.LU.64 R14, [R1+0x4f60] ;  /* 0x004f6000010e7983 */ /* 0x000ea80000300a00 */
[----:B---3--:R-:W-:Y:S04]  /*87020*/  STL.64 [R1+0x4db0], R6 ;  /* 0x004db00601007387 */ /* 0x008fe80000100a00 */
[----:B------:R0:W-:Y:S01]  /*87030*/  STL.64 [R1+0x4da8], R4 ;  /* 0x004da80401007387 */ /* 0x0001e20000100a00 */
[----:B--2---:R-:W-:Y:S03]  /*87040*/  HMMA.16816.F32.BF16 R16, R8, R14, R16 ;  /* 0x0000000e0810723c */ /* 0x004fe60000041810 */
[----:B0-----:R-:W2:Y:S04]  /*87050*/  LDL.LU R4, [R1+0x540] ;  /* 0x0005400001047983 */ /* 0x001ea80000300800 */
[----:B------:R-:W2:Y:S04]  /*87060*/  LDL.LU R5, [R1+0x544] ;  /* 0x0005440001057983 */ /* 0x000ea80000300800 */
[----:B------:R-:W2:Y:S04]  /*87070*/  LDL.LU R6, [R1+0x548] ;  /* 0x0005480001067983 */ /* 0x000ea80000300800 */
[----:B------:R-:W2:Y:S04]  /*87080*/  LDL.LU R7, [R1+0x54c] ;  /* 0x00054c0001077983 */ /* 0x000ea80000300800 */
[----:B------:R-:W-:Y:S04]  /*87090*/  STL [R1+0x4d00], R0 ;  /* 0x004d000001007387 */ /* 0x000fe80000100800 */
[----:B------:R-:W-:Y:S01]  /*870a0*/  STL [R1+0x4cfc], R28 ;  /* 0x004cfc1c01007387 */ /* 0x000fe20000100800 */
[----:B------:R-:W-:-:S02]  /*870b0*/  IMAD.MOV.U32 R24, RZ, RZ, R14 ;  /* 0x000000ffff187224 */ /* 0x000fc400078e000e */
[----:B------:R-:W-:Y:S01]  /*870c0*/  IMAD.MOV.U32 R25, RZ, RZ, R15 ;  /* 0x000000ffff197224 */ /* 0x000fe200078e000f */
[----:B------:R-:W-:Y:S04]  /*870d0*/  STL.64 [R1+0x550], R16 ;  /* 0x0005501001007387 */ /* 0x000fe80000100a00 */
[----:B------:R0:W-:Y:S04]  /*870e0*/  STL.64 [R1+0x558], R18 ;  /* 0x0005581201007387 */ /* 0x0001e80000100a00 */
[----:B0-----:R-:W3:Y:S04]  /*870f0*/  LDL.LU.64 R18, [R1+0x4f58] ;  /* 0x004f580001127983 */ /* 0x001ee80000300a00 */
[----:B------:R-:W3:Y:S04]  /*87100*/  LDL.LU.64 R16, [R1+0x4f50] ;  /* 0x004f500001107983 */ /* 0x000ee80000300a00 */
[----:B------:R-:W3:Y:S04]  /*87110*/  LDL.LU.64 R14, [R1+0x4f48] ;  /* 0x004f4800010e7983 */ /* 0x000ee80000300a00 */
[----:B------:R-:W-:Y:S04]  /*87120*/  STL [R1+0x4d08], R25 ;  /* 0x004d081901007387 */ /* 0x000fe80000100800 */
[----:B------:R-:W-:Y:S04]  /*87130*/  STL [R1+0x4d04], R24 ;  /* 0x004d041801007387 */ /* 0x000fe80000100800 */
[----:B----4-:R-:W-:Y:S01]  /*87140*/  STL.64 [R1+0x4f40], R26 ;  /* 0x004f401a01007387 */ /* 0x010fe20000100a00 */
[----:B------:R-:W-:-:S02]  /*87150*/  IMAD.MOV.U32 R29, RZ, RZ, R23 ;  /* 0x000000ffff1d7224 */ /* 0x000fc400078e0017 */
[----:B------:R-:W-:Y:S01]  /*87160*/  IMAD.MOV.U32 R2, RZ, RZ, R22 ;  /* 0x000000ffff027224 */ /* 0x000fe200078e0016 */
[----:B--2---:R-:W-:-:S15]  /*87170*/  HMMA.16816.F32.BF16 R4, R8, R22, R4 ;  /* 0x000000160804723c */ /* 0x004fde0000041804 */
[----:B------:R-:W-:-:S04]  /*87180*/  NOP ;  /* 0x0000000000007918 */ /* 0x000fc80000000000 */
[----:B------:R-:W-:Y:S04]  /*87190*/  STL.64 [R1+0x540], R4 ;  /* 0x0005400401007387 */ /* 0x000fe80000100a00 */
[----:B------:R3:W-:Y:S02]  /*871a0*/  STL.64 [R1+0x548], R6 ;  /* 0x0005480601007387 */ /* 0x0007e40000100a00 */
[----:B---3--:R-:W-:Y:S02]  /*871b0*/  HMMA.16816.F32.BF16 R4, R8, R14, R16 ;  /* 0x0000000e0804723c */ /* 0x008fe40000041810 */
[----:B------:R-:W-:Y:S04]  /*871c0*/  STL [R1+0x4d10], R29 ;  /* 0x004d101d01007387 */ /* 0x000fe80000100800 */
[----:B------:R-:W-:-:S13]  /*871d0*/  STL [R1+0x4d0c], R2 ;  /* 0x004d0c0201007387 */ /* 0x000fda0000100800 */
[----:B------:R0:W-:Y:S04]  /*871e0*/  STL.64 [R1+0x530], R4 ;  /* 0x0005300401007387 */ /* 0x0001e80000100a00 */
[----:B------:R1:W-:Y:S04]  /*871f0*/  STL.64 [R1+0x538], R6 ;  /* 0x0005380601007387 */ /* 0x0003e80000100a00 */
[----:B0-----:R-:W2:Y:S04]  /*87200*/  LDL.LU R4, [R1+0x4d0] ;  /* 0x0004d00001047983 */ /* 0x001ea80000300800 */
[----:B------:R-:W2:Y:S04]  /*87210*/  LDL.LU R5, [R1+0x4d4] ;  /* 0x0004d40001057983 */ /* 0x000ea80000300800 */
[----:B-1----:R-:W3:Y:S04]  /*87220*/  LDL.LU R6, [R1+0x4d8] ;  /* 0x0004d80001067983 */ /* 0x002ee80000300800 */
[----:B------:R-:W3:Y:S04]  /*87230*/  LDL.LU R7, [R1+0x4dc] ;  /* 0x0004dc0001077983 */ /* 0x000ee80000300800 */
[----:B------:R-:W4:Y:S04]  /*87240*/  LDL.LU R24, [R1+0x520] ;  /* 0x0005200001187983 */ /* 0x000f280000300800 */
[----:B------:R-:W4:Y:S04]  /*87250*/  LDL.LU R25, [R1+0x524] ;  /* 0x0005240001197983 */ /* 0x000f280000300800 */
[----:B------:R-:W4:Y:S04]  /*87260*/  LDL.LU R26, [R1+0x528] ;  /* 0x00052800011a7983 */ /* 0x000f280000300800 */
[----:B------:R-:W4:Y:S04]  /*87270*/  LDL.LU R27, [R1+0x52c] ;  /* 0x00052c00011b7983 */ /* 0x000f280000300800 */
[----:B---3--:R0:W-:Y:S04]  /*87280*/  STL.64 [R1+0x4ee0], R6 ;  /* 0x004ee00601007387 */ /* 0x0081e80000100a00 */
[----:B--2---:R-:W-:Y:S04]  /*87290*/  STL.64 [R1+0x4ed8], R4 ;  /* 0x004ed80401007387 */ /* 0x004fe80000100a00 */
[----:B0-----:R-:W2:Y:S04]  /*872a0*/  LDL.LU.64 R6, [R1+0xe8] ;  /* 0x0000e80001067983 */ /* 0x001ea80000300a00 */
[----:B--2---:R0:W-:Y:S04]  /*872b0*/  STL.64 [R1+0x4ef0], R6 ;  /* 0x004ef00601007387 */ /* 0x0041e80000100a00 */
[----:B0-----:R-:W2:Y:S04]  /*872c0*/  LDL.LU.64 R6, [R1+0xf8] ;  /* 0x0000f80001067983 */ /* 0x001ea80000300a00 */
[----:B--2---:R0:W-:Y:S04]  /*872d0*/  STL.64 [R1+0x4f08], R6 ;  /* 0x004f080601007387 */ /* 0x0041e80000100a00 */
[----:B0-----:R-:W2:Y:S04]  /*872e0*/  LDL.LU.64 R6, [R1+0x108] ;  /* 0x0001080001067983 */ /* 0x001ea80000300a00 */
[----:B--2---:R0:W-:Y:S04]  /*872f0*/  STL.64 [R1+0x4f20], R6 ;  /* 0x004f200601007387 */ /* 0x0041e80000100a00 */
[----:B0-----:R-:W2:Y:S04]  /*87300*/  LDL.LU.64 R6, [R1+0x118] ;  /* 0x0001180001067983 */ /* 0x001ea80000300a00 */
[----:B--2---:R0:W-:Y:S04]  /*87310*/  STL.64 [R1+0x4f38], R6 ;  /* 0x004f380601007387 */ /* 0x0041e80000100a00 */
[----:B0-----:R-:W4:Y:S04]  /*87320*/  LDL.LU.64 R6, [R1+0x128] ;  /* 0x0001280001067983 */ /* 0x001f280000300a00 */
[----:B------:R-:W2:Y:S04]  /*87330*/  LDL.LU.64 R22, [R1+0xd8] ;  /* 0x0000d80001167983 */ /* 0x000ea80000300a00 */
[----:B--2---:R0:W-:Y:S04]  /*87340*/  STL.64 [R1+0x4ee8], R22 ;  /* 0x004ee81601007387 */ /* 0x0041e80000100a00 */
[----:B------:R-:W2:Y:S04]  /*87350*/  LDL.LU R20, [R1+0x4e0] ;  /* 0x0004e00001147983 */ /* 0x000ea80000300800 */
[----:B------:R-:W2:Y:S04]  /*87360*/  LDL.LU R21, [R1+0x4e4] ;  /* 0x0004e40001157983 */ /* 0x000ea80000300800 */
[----:B0-----:R-:W3:Y:S04]  /*87370*/  LDL.LU R22, [R1+0x4e8] ;  /* 0x0004e80001167983 */ /* 0x001ee80000300800 */
[----:B------:R-:W3:Y:S04]  /*87380*/  LDL.LU R23, [R1+0x4ec] ;  /* 0x0004ec0001177983 */ /* 0x000ee80000300800 */
[----:B---3--:R-:W-:Y:S04]  /*87390*/  STL.64 [R1+0x4f00], R22 ;  /* 0x004f001601007387 */ /* 0x008fe80000100a00 */
[----:B--2---:R0:W-:Y:S04]  /*873a0*/  STL.64 [R1+0x4ef8], R20 ;  /* 0x004ef81401007387 */ /* 0x0041e80000100a00 */
[----:B0-----:R-:W2:Y:S04]  /*873b0*/  LDL.LU R20, [R1+0x4f0] ;  /* 0x0004f00001147983 */ /* 0x001ea80000300800 */
        /* <DEDUP_REMOVED lines=8> */
[----:B------:R-:W3:Y:S04]  /*87440*/  LDL.LU R22, [R1+0x508] ;  /* 0x0005080001167983 */ /* 0x000ee80000300800 */
[----:B------:R-:W3:Y:S01]  /*87450*/  LDL.LU R23, [R1+0x50c] ;  /* 0x00050c0001177983 */ /* 0x000ee20000300800 */
[----:B------:R-:W-:-:S02]  /*87460*/  IMAD.MOV.U32 R3, RZ, RZ, R15 ;  /* 0x000000ffff037224 */ /* 0x000fc400078e000f */
[----:B------:R-:W-:Y:S02]  /*87470*/  IMAD.MOV.U32 R28, RZ, RZ, R14 ;  /* 0x000000ffff1c7224 */ /* 0x000fe400078e000e */
[----:B------:R-:W-:Y:S01]  /*87480*/  IMAD.MOV.U32 R0, RZ, RZ, R7 ;  /* 0x000000ffff007224 */ /* 0x000fe200078e0007 */
[----:B---3--:R-:W-:Y:S04]  /*87490*/  STL.64 [R1+0x4f30], R22 ;  /* 0x004f301601007387 */ /* 0x008fe80000100a00 */
[----:B--2---:R0:W-:Y:S04]  /*874a0*/  STL.64 [R1+0x4f28], R20 ;  /* 0x004f281401007387 */ /* 0x0041e80000100a00 */
        /* <DEDUP_REMOVED lines=8> */
[----:B------:R-:W3:Y:S04]  /*87530*/  LDL.LU.64 R14, [R1+0xc8] ;  /* 0x0000c800010e7983 */ /* 0x000ee80000300a00 */
[----:B------:R-:W-:Y:S04]  /*87540*/  STL [R1+0x4d18], R3 ;  /* 0x004d180301007387 */ /* 0x000fe80000100800 */
[----:B------:R-:W-:Y:S04]  /*87550*/  STL [R1+0x4d14], R28 ;  /* 0x004d141c01007387 */ /* 0x000fe80000100800 */
[----:B------:R0:W-:Y:S04]  /*87560*/  STL.64 [R1+0x520], R24 ;  /* 0x0005201801007387 */ /* 0x0001e80000100a00 */
[----:B------:R1:W-:Y:S01]  /*87570*/  STL.64 [R1+0x528], R26 ;  /* 0x0005281a01007387 */ /* 0x0003e20000100a00 */
[----:B0-----:R-:W-:-:S03]  /*87580*/  IMAD.MOV.U32 R24, RZ, RZ, R6 ;  /* 0x000000ffff187224 */ /* 0x001fc600078e0006 */
[----:B-1----:R-:W4:Y:S04]  /*87590*/  LDL.LU.64 R26, [R1+0x4f40] ;  /* 0x004f4000011a7983 */ /* 0x002f280000300a00 */
        /* <DEDUP_REMOVED lines=75> */
[----:B------:R-:W3:Y:S04]  /*87a50*/  LDL.LU R20, [R1+0x470] ;  /* 0x0004700001147983 */ /* 0x000ee80000300800 */
[----:B------:R-:W3:Y:S04]  /*87a60*/  LDL.LU R21, [R1+0x474] ;  /* 0x0004740001157983 */ /* 0x000ee80000300800 */
[----:B0-----:R-:W2:Y:S04]  /*87a70*/  LDL.LU R22, [R1+0x478] ;  /* 0x0004780001167983 */ /* 0x001ea80000300800 */
[----:B------:R-:W2:Y:S04]  /*87a80*/  LDL.LU R23, [R1+0x47c] ;  /* 0x00047c0001177983 */ /* 0x000ea80000300800 */
[----:B--2---:R-:W-:Y:S04]  /*87a90*/  STL.64 [R1+0x4e88], R22 ;  /* 0x004e881601007387 */ /* 0x004fe80000100a00 */
[----:B---3--:R0:W-:Y:S04]  /*87aa0*/  STL.64 [R1+0x4e80], R20 ;  /* 0x004e801401007387 */ /* 0x0081e80000100a00 */
        /* <DEDUP_REMOVED lines=23> */
[----:B------:R-:W3:Y:S01]  /*87c20*/  LDL.LU R16, [R1+0x450] ;  /* 0x0004500001107983 */ /* 0x000ee20000300800 */
[----:B------:R-:W-:-:S03]  /*87c30*/  IMAD.MOV.U32 R24, RZ, RZ, R14 ;  /* 0x000000ffff187224 */ /* 0x000fc600078e000e */
[----:B------:R-:W3:Y:S04]  /*87c40*/  LDL.LU R17, [R1+0x454] ;  /* 0x0004540001117983 */ /* 0x000ee80000300800 */
[----:B------:R-:W3:Y:S04]  /*87c50*/  LDL.LU R18, [R1+0x458] ;  /* 0x0004580001127983 */ /* 0x000ee80000300800 */
[----:B------:R-:W3:Y:S04]  /*87c60*/  LDL.LU R19, [R1+0x45c] ;  /* 0x00045c0001137983 */ /* 0x000ee80000300800 */
[----:B------:R-:W3:Y:S04]  /*87c70*/  LDL.LU.64 R14, [R1+0x58] ;  /* 0x00005800010e7983 */ /* 0x000ee80000300a00 */
[----:B------:R-:W-:Y:S04]  /*87c80*/  STL [R1+0x4d50], R29 ;  /* 0x004d501d01007387 */ /* 0x000fe80000100800 */
[----:B------:R-:W-:Y:S01]  /*87c90*/  STL [R1+0x4d4c], R24 ;  /* 0x004d4c1801007387 */ /* 0x000fe20000100800 */
[----:B------:R-:W-:-:S02]  /*87ca0*/  IMAD.MOV.U32 R2, RZ, RZ, R6 ;  /* 0x000000ffff027224 */ /* 0x000fc400078e0006 */
        /* <DEDUP_REMOVED lines=63> */
[----:B------:R-:W-:Y:S04]  /*880a0*/  STL.64 [R1+0x450], R4 ;  /* 0x0004500401007387 */ /* 0x000fe80000100a00 */
[----:B------:R-:W-:Y:S04]  /*880b0*/  STL.64 [R1+0x458], R6 ;  /* 0x0004580601007387 */ /* 0x000fe80000100a00 */
[----:B------:R-:W2:Y:S04]  /*880c0*/  LDL.LU R20, [R1+0x3f0] ;  /* 0x0003f00001147983 */ /* 0x000ea80000300800 */
[----:B------:R-:W2:Y:S04]  /*880d0*/  LDL.LU R21, [R1+0x3f4] ;  /* 0x0003f40001157983 */ /* 0x000ea80000300800 */
[----:B------:R-:W3:Y:S04]  /*880e0*/  LDL.LU R22, [R1+0x3f8] ;  /* 0x0003f80001167983 */ /* 0x000ee80000300800 */
[----:B------:R-:W3:Y:S04]  /*880f0*/  LDL.LU R23, [R1+0x3fc] ;  /* 0x0003fc0001177983 */ /* 0x000ee80000300800 */
[----:B---3--:R0:W-:Y:S04]  /*88100*/  STL.64 [R1+0x4de0], R22 ;  /* 0x004de01601007387 */ /* 0x0081e80000100a00 */
[----:B--2---:R-:W-:Y:S04]  /*88110*/  STL.64 [R1+0x4dd8], R20 ;  /* 0x004dd81401007387 */ /* 0x004fe80000100a00 */
[----:B0-----:R-:W2:Y:S04]  /*88120*/  LDL.LU.64 R22, [R1+0x8] ;  /* 0x0000080001167983 */ /* 0x001ea80000300a00 */
[----:B--2---:R0:W-:Y:S04]  /*88130*/  STL.64 [R1+0x4df8], R22 ;  /* 0x004df81601007387 */ /* 0x0041e80000100a00 */
[----:B0-----:R-:W2:Y:S04]  /*88140*/  LDL.LU.64 R22, [R1+0x18] ;  /* 0x0000180001167983 */ /* 0x001ea80000300a00 */
[----:B--2---:R0:W-:Y:S04]  /*88150*/  STL.64 [R1+0x4e10], R22 ;  /* 0x004e101601007387 */ /* 0x0041e80000100a00 */
[----:B------:R-:W2:Y:S04]  /*88160*/  LDL.LU R16, [R1+0x3e0] ;  /* 0x0003e00001107983 */ /* 0x000ea80000300800 */
[----:B------:R-:W2:Y:S04]  /*88170*/  LDL.LU R17, [R1+0x3e4] ;  /* 0x0003e40001117983 */ /* 0x000ea80000300800 */
[----:B------:R-:W3:Y:S04]  /*88180*/  LDL.LU R18, [R1+0x3e8] ;  /* 0x0003e80001127983 */ /* 0x000ee80000300800 */
[----:B------:R-:W3:Y:S04]  /*88190*/  LDL.LU R19, [R1+0x3ec] ;  /* 0x0003ec0001137983 */ /* 0x000ee80000300800 */
[----:B0-----:R-:W2:Y:S04]  /*881a0*/  LDL.LU.64 R22, [R1+0x28] ;  /* 0x0000280001167983 */ /* 0x001ea80000300a00 */
[----:B--2---:R0:W-:Y:S04]  /*881b0*/  STL.64 [R1+0x4e28], R22 ;  /* 0x004e281601007387 */ /* 0x0041e80000100a00 */
[----:B0-----:R-:W2:Y:S04]  /*881c0*/  LDL.LU.64 R22, [R1+0x38] ;  /* 0x0000380001167983 */ /* 0x001ea80000300a00 */
[----:B--2---:R0:W-:Y:S04]  /*881d0*/  STL.64 [R1+0x4e40], R22 ;  /* 0x004e401601007387 */ /* 0x0041e80000100a00 */
[----:B0-----:R-:W2:Y:S04]  /*881e0*/  LDL.LU.64 R22, [R1+0x48] ;  /* 0x0000480001167983 */ /* 0x001ea80000300a00 */
[----:B---3--:R-:W-:Y:S04]  /*881f0*/  STL.64 [R1+0x4df0], R18 ;  /* 0x004df01201007387 */ /* 0x008fe80000100a00 */
        /* <DEDUP_REMOVED lines=31> */
[----:B------:R-:W3:Y:S01]  /*883f0*/  LDL.LU R6, [R1+0x3d8] ;  /* 0x0003d80001067983 */ /* 0x000ee20000300800 */
[----:B------:R-:W-:-:S03]  /*88400*/  IMAD.MOV.U32 R25, RZ, RZ, R15 ;  /* 0x000000ffff197224 */ /* 0x000fc600078e000f */
[----:B------:R-:W3:Y:S01]  /*88410*/  LDL.LU R7, [R1+0x3dc] ;  /* 0x0003dc0001077983 */ /* 0x000ee20000300800 */
[----:B------:R-:W-:-:S03]  /*88420*/  IMAD.MOV.U32 R2, RZ, RZ, R14 ;  /* 0x000000ffff027224 */ /* 0x000fc600078e000e */
[----:B------:R-:W3:Y:S04]  /*88430*/  LDL.LU R12, [R1+0x3c0] ;  /* 0x0003c000010c7983 */ /* 0x000ee80000300800 */
[----:B------:R-:W3:Y:S01]  /*88440*/  LDL.LU R13, [R1+0x3c4] ;  /* 0x0003c400010d7983 */ /* 0x000ee20000300800 */
[----:B----4-:R-:W-:Y:S02]  /*88450*/  IMAD.MOV.U32 R14, RZ, RZ, R26 ;  /* 0x000000ffff0e7224 */ /* 0x010fe400078e001a */
[----:B------:R-:W-:Y:S01]  /*88460*/  IMAD.MOV.U32 R15, RZ, RZ, R27 ;  /* 0x000000ffff0f7224 */ /* 0x000fe200078e001b */
[----:B------:R-:W4:Y:S04]  /*88470*/  LDL.LU R26, [R1+0x4e5c] ;  /* 0x004e5c00011a7983 */ /* 0x000f280000300800 */
[----:B------:R-:W4:Y:S04]  /*88480*/  LDL.LU R27, [R1+0x4e58] ;  /* 0x004e5800011b7983 */ /* 0x000f280000300800 */
        /* <DEDUP_REMOVED lines=31> */
[----:B------:R-:W2:Y:S02]  /*88680*/  LDL.LU.64 R22, [R1+0x4e10] ;  /* 0x004e100001167983 */ /* 0x000ea40000300a00 */
        /* <DEDUP_REMOVED lines=17> */
[----:B------:R-:W4:Y:S04]  /*887a0*/  LDL.LU.64 R22, [R1+0x4de0] ;  /* 0x004de00001167983 */ /* 0x000f280000300a00 */
[----:B------:R-:W4:Y:S02]  /*887b0*/  LDL.LU.64 R20, [R1+0x4dd8] ;  /* 0x004dd80001147983 */ /* 0x000f240000300a00 */
[----:B----4-:R-:W-:-:S15]  /*887c0*/  HMMA.16816.F32.BF16 R20, R8, R26, R20 ;  /* 0x0000001a0814723c */ /* 0x010fde0000041814 */
[----:B------:R-:W-:-:S04]  /*887d0*/  NOP ;  /* 0x0000000000007918 */ /* 0x000fc80000000000 */
[----:B------:R-:W-:Y:S04]  /*887e0*/  STL.64 [R1+0x3f0], R20 ;  /* 0x0003f01401007387 */ /* 0x000fe80000100a00 */
[----:B------:R0:W-:Y:S04]  /*887f0*/  STL.64 [R1+0x3f8], R22 ;  /* 0x0003f81601007387 */ /* 0x0001e80000100a00 */
[----:B0-----:R-:W2:Y:S04]  /*88800*/  LDL.LU.64 R22, [R1+0x4dd0] ;  /* 0x004dd00001167983 */ /* 0x001ea80000300a00 */
[----:B------:R-:W4:Y:S04]  /*88810*/  LDL.LU.64 R20, [R1+0x4dc8] ;  /* 0x004dc80001147983 */ /* 0x000f280000300a00 */
[----:B------:R-:W-:Y:S01]  /*88820*/  STL.64 [R1+0x4c10], R26 ;  /* 0x004c101a01007387 */ /* 0x000fe20000100a00 */
[----:B--2---:R-:W-:-:S15]  /*88830*/  HMMA.16816.F32.BF16 R16, R8, R22, R16 ;  /* 0x000000160810723c */ /* 0x004fde0000041810 */
[----:B------:R-:W-:-:S04]  /*88840*/  NOP ;  /* 0x0000000000007918 */ /* 0x000fc80000000000 */
[----:B------:R-:W-:Y:S04]  /*88850*/  STL.64 [R1+0x3e0], R16 ;  /* 0x0003e01001007387 */ /* 0x000fe80000100a00 */
[----:B------:R0:W-:Y:S04]  /*88860*/  STL.64 [R1+0x3e8], R18 ;  /* 0x0003e81201007387 */ /* 0x0001e80000100a00 */
[----:B0-----:R-:W3:Y:S04]  /*88870*/  LDL.LU.64 R18, [R1+0x4dc0] ;  /* 0x004dc00001127983 */ /* 0x001ee80000300a00 */
[----:B------:R-:W2:Y:S04]  /*88880*/  LDL.LU.64 R16, [R1+0x4db8] ;  /* 0x004db80001107983 */ /* 0x000ea80000300a00 */
[----:B------:R0:W-:Y:S04]  /*88890*/  STL.64 [R1+0x4a50], R22 ;  /* 0x004a501601007387 */ /* 0x0001e80000100a00 */
[----:B----4-:R-:W-:Y:S04]  /*888a0*/  STL.64 [R1+0x4a48], R20 ;  /* 0x004a481401007387 */ /* 0x010fe80000100a00 */
[----:B0-----:R-:W4:Y:S04]  /*888b0*/  LDL.LU R22, [R1+0x1a8] ;  /* 0x0001a80001167983 */ /* 0x001f280000300800 */
[----:B------:R-:W4:Y:S01]  /*888c0*/  LDL.LU R23, [R1+0x1ac] ;  /* 0x0001ac0001177983 */ /* 0x000f220000300800 */
[----:B---3--:R-:W-:-:S15]  /*888d0*/  HMMA.16816.F32.BF16 R4, R8, R18, R4 ;  /* 0x000000120804723c */ /* 0x008fde0000041804 */
[----:B------:R-:W-:-:S04]  /*888e0*/  NOP ;  /* 0x0000000000007918 */ /* 0x000fc80000000000 */
[----:B------:R-:W-:Y:S04]  /*888f0*/  STL.64 [R1+0x3d0], R4 ;  /* 0x0003d00401007387 */ /* 0x000fe80000100a00 */
[----:B------:R0:W-:Y:S04]  /*88900*/  STL.64 [R1+0x3d8], R6 ;  /* 0x0003d80601007387 */ /* 0x0001e80000100a00 */
[----:B0-----:R-:W3:Y:S04]  /*88910*/  LDL.LU.64 R6, [R1+0x4db0] ;  /* 0x004db00001067983 */ /* 0x001ee80000300a00 */
[----:B------:R-:W4:Y:S04]  /*88920*/  LDL.LU.64 R4, [R1+0x4da8] ;  /* 0x004da80001047983 */ /* 0x000f280000300a00 */
[----:B------:R-:W-:Y:S04]  /*88930*/  STL.64 [R1+0x4a40], R18 ;  /* 0x004a401201007387 */ /* 0x000fe80000100a00 */
[----:B--2---:R0:W-:Y:S04]  /*88940*/  STL.64 [R1+0x4a38], R16 ;  /* 0x004a381001007387 */ /* 0x0041e80000100a00 */
[----:B0-----:R-:W2:Y:S04]  /*88950*/  LDL.LU R16, [R1+0x3a0] ;  /* 0x0003a00001107983 */ /* 0x001ea80000300800 */
[----:B------:R-:W2:Y:S04]  /*88960*/  LDL.LU R17, [R1+0x3a4] ;  /* 0x0003a40001117983 */ /* 0x000ea80000300800 */
[----:B------:R-:W2:Y:S04]  /*88970*/  LDL.LU R18, [R1+0x3a8] ;  /* 0x0003a80001127983 */ /* 0x000ea80000300800 */
[----:B------:R-:W2:Y:S01]  /*88980*/  LDL.LU R19, [R1+0x3ac] ;  /* 0x0003ac0001137983 */ /* 0x000ea20000300800 */
[----:B---3--:R-:W-:Y:S03]  /*88990*/  HMMA.16816.F32.BF16 R8, R8, R6, R12 ;  /* 0x000000060808723c */ /* 0x008fe6000004180c */
[----:B------:R-:W3:Y:S04]  /*889a0*/  LDL.LU.64 R14, [R1+0x4da0] ;  /* 0x004da000010e7983 */ /* 0x000ee80000300a00 */
[----:B------:R-:W3:-:S12]  /*889b0*/  LDL.LU.64 R12, [R1+0x4d98] ;  /* 0x004d9800010c7983 */ /* 0x000ed80000300a00 */
[----:B------:R-:W-:Y:S04]  /*889c0*/  STL.64 [R1+0x3c0], R8 ;  /* 0x0003c00801007387 */ /* 0x000fe80000100a00 */
[----:B------:R0:W-:Y:S04]  /*889d0*/  STL.64 [R1+0x3c8], R10 ;  /* 0x0003c80a01007387 */ /* 0x0001e80000100a00 */
[----:B0-----:R-:W3:Y:S04]  /*889e0*/  LDL.LU R10, [R1+0x1b8] ;  /* 0x0001b800010a7983 */ /* 0x001ee80000300800 */
[----:B------:R-:W3:Y:S04]  /*889f0*/  LDL.LU R11, [R1+0x1bc] ;  /* 0x0001bc00010b7983 */ /* 0x000ee80000300800 */
[----:B------:R-:W-:Y:S04]  /*88a00*/  STL.64 [R1+0x4a30], R6 ;  /* 0x004a300601007387 */ /* 0x000fe80000100a00 */
[----:B----4-:R0:W-:Y:S04]  /*88a10*/  STL.64 [R1+0x4a28], R4 ;  /* 0x004a280401007387 */ /* 0x0101e80000100a00 */
[----:B0-----:R-:W3:Y:S04]  /*88a20*/  LDL.LU R4, [R1+0x3b0] ;  /* 0x0003b00001047983 */ /* 0x001ee80000300800 */
[----:B------:R-:W3:Y:S04]  /*88a30*/  LDL.LU R5, [R1+0x3b4] ;  /* 0x0003b40001057983 */ /* 0x000ee80000300800 */
[----:B------:R-:W3:Y:S04]  /*88a40*/  LDL.LU R6, [R1+0x3b8] ;  /* 0x0003b80001067983 */ /* 0x000ee80000300800 */
[----:B------:R-:W3:Y:S02]  /*88a50*/  LDL.LU R7, [R1+0x3bc] ;  /* 0x0003bc0001077983 */ /* 0x000ee40000300800 */
[C---:B---3--:R-:W-:Y:S08]  /*88a60*/  HMMA.16816.F32.BF16 R4, R12.reuse, R10, R4 ;  /* 0x0000000a0c04723c */ /* 0x048ff00000041804 */
[----:B--2---:R-:W-:Y:S11]  /*88a70*/  HMMA.16816.F32.BF16 R8, R12, R22, R16 ;  /* 0x000000160c08723c */ /* 0x004ff60000041810 */
[----:B------:R0:W-:Y:S04]  /*88a80*/  STL.64 [R1+0x3b0], R4 ;  /* 0x0003b00401007387 */ /* 0x0001e80000100a00 */
[----:B------:R1:W-:Y:S04]  /*88a90*/  STL.64 [R1+0x3b8], R6 ;  /* 0x0003b80601007387 */ /* 0x0003e80000100a00 */
[----:B0-----:R-:W2:Y:S04]  /*88aa0*/  LDL.LU R4, [R1+0x1d0] ;  /* 0x0001d00001047983 */ /* 0x001ea80000300800 */
[----:B------:R-:W-:Y:S04]  /*88ab0*/  STL.64 [R1+0x3a0], R8 ;  /* 0x0003a00801007387 */ /* 0x000fe80000100a00 */
[----:B------:R-:W-:Y:S04]  /*88ac0*/  STL.64 [R1+0x3a8], R10 ;  /* 0x0003a80a01007387 */ /* 0x000fe80000100a00 */
[----:B------:R-:W2:Y:S04]  /*88ad0*/  LDL.LU R5, [R1+0x1d4] ;  /* 0x0001d40001057983 */ /* 0x000ea80000300800 */
[----:B-1----:R-:W3:Y:S04]  /*88ae0*/  LDL.LU R6, [R1+0x1d8] ;  /* 0x0001d80001067983 */ /* 0x002ee80000300800 */
[----:B------:R-:W3:Y:S04]  /*88af0*/  LDL.LU R7, [R1+0x1dc] ;  /* 0x0001dc0001077983 */ /* 0x000ee80000300800 */
[----:B---3--:R0:W-:Y:S04]  /*88b00*/  STL.64 [R1+0x4a60], R6 ;  /* 0x004a600601007387 */ /* 0x0081e80000100a00 */
[----:B--2---:R-:W-:Y:S04]  /*88b10*/  STL.64 [R1+0x4a58], R4 ;  /* 0x004a580401007387 */ /* 0x004fe80000100a00 */
[----:B------:R-:W2:Y:S04]  /*88b20*/  LDL.LU R16, [R1+0x1e0] ;  /* 0x0001e00001107983 */ /* 0x000ea80000300800 */
[----:B------:R-:W2:Y:S04]  /*88b30*/  LDL.LU R17, [R1+0x1e4] ;  /* 0x0001e40001117983 */ /* 0x000ea80000300800 */
[----:B------:R-:W3:Y:S04]  /*88b40*/  LDL.LU R18, [R1+0x1e8] ;  /* 0x0001e80001127983 */ /* 0x000ee80000300800 */
[----:B------:R-:W3:Y:S04]  /*88b50*/  LDL.LU R19, [R1+0x1ec] ;  /* 0x0001ec0001137983 */ /* 0x000ee80000300800 */
[----:B---3--:R-:W-:Y:S04]  /*88b60*/  STL.64 [R1+0x4a70], R18 ;  /* 0x004a701201007387 */ /* 0x008fe80000100a00 */
[----:B--2---:R-:W-:Y:S04]  /*88b70*/  STL.64 [R1+0x4a68], R16 ;  /* 0x004a681001007387 */ /* 0x004fe80000100a00 */
[----:B------:R-:W2:Y:S04]  /*88b80*/  LDL.LU R20, [R1+0x1f0] ;  /* 0x0001f00001147983 */ /* 0x000ea80000300800 */
[----:B------:R-:W2:Y:S04]  /*88b90*/  LDL.LU R21, [R1+0x1f4] ;  /* 0x0001f40001157983 */ /* 0x000ea80000300800 */
[----:B------:R-:W3:Y:S04]  /*88ba0*/  LDL.LU R22, [R1+0x1f8] ;  /* 0x0001f80001167983 */ /* 0x000ee80000300800 */
[----:B------:R-:W3:Y:S01]  /*88bb0*/  LDL.LU R23, [R1+0x1fc] ;  /* 0x0001fc0001177983 */ /* 0x000ee20000300800 */
[----:B0-----:R-:W-:-:S02]  /*88bc0*/  IMAD.MOV.U32 R6, RZ, RZ, R24 ;  /* 0x000000ffff067224 */ /* 0x001fc400078e0018 */
[----:B------:R-:W-:Y:S01]  /*88bd0*/  IMAD.MOV.U32 R7, RZ, RZ, R29 ;  /* 0x000000ffff077224 */ /* 0x000fe200078e001d */
[----:B---3--:R0:W-:Y:S04]  /*88be0*/  STL.64 [R1+0x4a80], R22 ;  /* 0x004a801601007387 */ /* 0x0081e80000100a00 */
[----:B--2---:R-:W-:Y:S04]  /*88bf0*/  STL.64 [R1+0x4a78], R20 ;  /* 0x004a781401007387 */ /* 0x004fe80000100a00 */
[----:B------:R-:W2:Y:S04]  /*88c00*/  LDL.LU R24, [R1+0x4d94] ;  /* 0x004d940001187983 */ /* 0x000ea80000300800 */
[----:B------:R-:W3:Y:S04]  /*88c10*/  LDL.LU R29, [R1+0x4d90] ;  /* 0x004d9000011d7983 */ /* 0x000ee80000300800 */
[----:B------:R1:W-:Y:S01]  /*88c20*/  STL.64 [R1+0x4a88], R6 ;  /* 0x004a880601007387 */ /* 0x0003e20000100a00 */
[----:B0-----:R-:W-:-:S02]  /*88c30*/  IMAD.MOV.U32 R22, RZ, RZ, R28 ;  /* 0x000000ffff167224 */ /* 0x001fc400078e001c */
[----:B------:R-:W-:Y:S01]  /*88c40*/  IMAD.MOV.U32 R23, RZ, RZ, R25 ;  /* 0x000000ffff177224 */ /* 0x000fe200078e0019 */
[----:B------:R-:W4:Y:S04]  /*88c50*/  LDL.LU R28, [R1+0x4d8c] ;  /* 0x004d8c00011c7983 */ /* 0x000f280000300800 */
[----:B------:R-:W2:Y:S04]  /*88c60*/  LDL.LU R25, [R1+0x4d88] ;  /* 0x004d880001197983 */ /* 0x000ea80000300800 */
[----:B------:R0:W-:Y:S04]  /*88c70*/  STL.64 [R1+0x4a90], R22 ;  /* 0x004a901601007387 */ /* 0x0001e80000100a00 */
[----:B------:R-:W2:Y:S04]  /*88c80*/  LDL.LU R4, [R1+0x210] ;  /* 0x0002100001047983 */ /* 0x000ea80000300800 */
[----:B------:R-:W2:Y:S04]  /*88c90*/  LDL.LU R5, [R1+0x214] ;  /* 0x0002140001057983 */ /* 0x000ea80000300800 */
[----:B-1----:R-:W2:Y:S04]  /*88ca0*/  LDL.LU R6, [R1+0x218] ;  /* 0x0002180001067983 */ /* 0x002ea80000300800 */
[----:B------:R-:W2:Y:S01]  /*88cb0*/  LDL.LU R7, [R1+0x21c] ;  /* 0x00021c0001077983 */ /* 0x000ea20000300800 */
[----:B0-----:R-:W-:-:S02]  /*88cc0*/  IMAD.MOV.U32 R22, RZ, RZ, R2 ;  /* 0x000000ffff167224 */ /* 0x001fc400078e0002 */
        /* <DEDUP_REMOVED lines=24> */
[----:B------:R-:W-:Y:S04]  /*88e50*/  STL.64 [R1+0x4ac8], R4 ;  /* 0x004ac80401007387 */ /* 0x000fe80000100a00 */
[----:B------:R-:W2:Y:S04]  /*88e60*/  LDL.LU R28, [R1+0x4d74] ;  /* 0x004d7400011c7983 */ /* 0x000ea80000300800 */
[----:B------:R-:W3:Y:S04]  /*88e70*/  LDL.LU R29, [R1+0x4d70] ;  /* 0x004d7000011d7983 */ /* 0x000ee80000300800 */
[----:B------:R0:W-:Y:S02]  /*88e80*/  STL.64 [R1+0x4ad8], R22 ;  /* 0x004ad81601007387 */ /* 0x0001e40000100a00 */
[----:B0-----:R-:W-:-:S02]  /*88e90*/  IMAD.MOV.U32 R22, RZ, RZ, R2 ;  /* 0x000000ffff167224 */ /* 0x001fc400078e0002 */
[----:B------:R-:W-:Y:S01]  /*88ea0*/  IMAD.MOV.U32 R23, RZ, RZ, R25 ;  /* 0x000000ffff177224 */ /* 0x000fe200078e0019 */
        /* <DEDUP_REMOVED lines=53> */
[----:B------:R-:W4:Y:S04]  /*89200*/  LDL.LU R28, [R1+0x4d44] ;  /* 0x004d4400011c7983 */ /* 0x000f280000300800 */
[----:B------:R-:W4:Y:S04]  /*89210*/  LDL.LU R0, [R1+0x4d40] ;  /* 0x004d400001007983 */ /* 0x000f280000300800 */
[----:B------:R3:W-:Y:S02]  /*89220*/  STL.64 [R1+0x4b68], R22 ;  /* 0x004b681601007387 */ /* 0x0007e40000100a00 */
[----:B---3--:R-:W-:-:S02]  /*89230*/  IMAD.MOV.U32 R22, RZ, RZ, R2 ;  /* 0x000000ffff167224 */ /* 0x008fc400078e0002 */
        /* <DEDUP_REMOVED lines=56> */
[----:B------:R-:W2:Y:S04]  /*895c0*/  LDL.LU R28, [R1+0x4d14] ;  /* 0x004d1400011c7983 */ /* 0x000ea80000300800 */
[----:B------:R-:W2:Y:S04]  /*895d0*/  LDL.LU R29, [R1+0x4d10] ;  /* 0x004d1000011d7983 */ /* 0x000ea80000300800 */
[----:B------:R0:W-:Y:S01]  /*895e0*/  STL.64 [R1+0x4bf8], R22 ;  /* 0x004bf81601007387 */ /* 0x0001e20000100a00 */
[----:B----4-:R-:W-:-:S02]  /*895f0*/  IMAD.MOV.U32 R26, RZ, RZ, R24 ;  /* 0x000000ffff1a7224 */ /* 0x010fc400078e0018 */
[----:B---3--:R-:W-:Y:S02]  /*89600*/  IMAD.MOV.U32 R27, RZ, RZ, R0 ;  /* 0x000000ffff1b7224 */ /* 0x008fe400078e0000 */
[----:B0-----:R-:W-:Y:S02]  /*89610*/  IMAD.MOV.U32 R22, RZ, RZ, R2 ;  /* 0x000000ffff167224 */ /* 0x001fe400078e0002 */
[----:B------:R-:W-:Y:S01]  /*89620*/  IMAD.MOV.U32 R23, RZ, RZ, R25 ;  /* 0x000000ffff177224 */ /* 0x000fe200078e0019 */
        /* <DEDUP_REMOVED lines=27> */
[----:B---3--:R-:W-:-:S02]  /*897e0*/  IMAD.MOV.U32 R26, RZ, RZ, R2 ;  /* 0x000000ffff1a7224 */ /* 0x008fc400078e0002 */
[----:B------:R-:W-:Y:S01]  /*897f0*/  IMAD.MOV.U32 R27, RZ, RZ, R29 ;  /* 0x000000ffff1b7224 */ /* 0x000fe200078e001d */
        /* <DEDUP_REMOVED lines=9> */
[----:B-1----:R-:W-:-:S02]  /*89890*/  IMAD.MOV.U32 R26, RZ, RZ, R24 ;  /* 0x000000ffff1a7224 */ /* 0x002fc400078e0018 */
[----:B----4-:R-:W-:Y:S01]  /*898a0*/  IMAD.MOV.U32 R27, RZ, RZ, R25 ;  /* 0x000000ffff1b7224 */ /* 0x010fe200078e0019 */
[----:B--2---:R-:W-:Y:S04]  /*898b0*/  STL.64 [R1+0x4c60], R22 ;  /* 0x004c601601007387 */ /* 0x004fe80000100a00 */
[----:B------:R-:W-:Y:S04]  /*898c0*/  STL.64 [R1+0x4c58], R20 ;  /* 0x004c581401007387 */ /* 0x000fe80000100a00 */
[----:B------:R-:W2:Y:S04]  /*898d0*/  LDL.LU R24, [R1+0x4cec] ;  /* 0x004cec0001187983 */ /* 0x000ea80000300800 */
        /* <DEDUP_REMOVED lines=33> */
[----:B------:R-:W-:-:S03]  /*89af0*/  IMAD.MOV.U32 R26, RZ, RZ, R28 ;  /* 0x000000ffff1a7224 */ /* 0x000fc600078e001c */
        /* <DEDUP_REMOVED lines=13> */
[----:B------:R-:W-:Y:S04]  /*89bd0*/  STL.64 [R1+0x4bd8], R6 ;  /* 0x004bd80601007387 */ /* 0x000fe80000100a00 */
        /* <DEDUP_REMOVED lines=9> */
[----:B0-----:R-:W2:Y:S04]  /*89c70*/  LDL.LU R4, [R1+0x300] ;  /* 0x0003000001047983 */ /* 0x001ea80000300800 */
[----:B------:R-:W2:Y:S04]  /*89c80*/  LDL.LU R5, [R1+0x304] ;  /* 0x0003040001057983 */ /* 0x000ea80000300800 */
[----:B------:R-:W3:Y:S04]  /*89c90*/  LDL.LU R6, [R1+0x308] ;  /* 0x0003080001067983 */ /* 0x000ee80000300800 */
[----:B------:R-:W3:Y:S01]  /*89ca0*/  LDL.LU R7, [R1+0x30c] ;  /* 0x00030c0001077983 */ /* 0x000ee20000300800 */
[----:B------:R-:W-:Y:S01]  /*89cb0*/  HMMA.16816.F32.BF16 R24, R12, R26, R20 ;  /* 0x0000001a0c18723c */ /* 0x000fe20000041814 */
[----:B------:R-:W-:-:S02]  /*89cc0*/  IMAD.MOV.U32 R18, RZ, RZ, R28 ;  /* 0x000000ffff127224 */ /* 0x000fc400078e001c */
        /* <DEDUP_REMOVED lines=8> */
[----:B------:R-:W4:Y:S04]  /*89d50*/  LDL.LU R28, [R1+0x4cc8] ;  /* 0x004cc800011c7983 */ /* 0x000f280000300800 */
[----:B------:R-:W2:Y:S04]  /*89d60*/  LDL.LU.64 R22, [R1+0x4cc0] ;  /* 0x004cc00001167983 */ /* 0x000ea80000300a00 */
[----:B------:R-:W2:Y:S04]  /*89d70*/  LDL.LU.64 R20, [R1+0x4cb8] ;  /* 0x004cb80001147983 */ /* 0x000ea80000300a00 */
        /* <DEDUP_REMOVED lines=44> */
[----:B0-----:R-:W3:Y:S04]  /*8a040*/  LDL.LU.64 R26, [R1+0x4c10] ;  /* 0x004c1000011a7983 */ /* 0x001ee80000300a00 */
        /* <DEDUP_REMOVED lines=98> */
[----:B------:R-:W3:-:S15]  /*8a670*/  LDL.LU.64 R6, [R1+0x4a88] ;  /* 0x004a880001067983 */ /* 0x000ede0000300a00 */
[----:B------:R-:W-:Y:S02]  /*8a680*/  NOP ;  /* 0x0000000000007918 */ /* 0x000fe40000000000 */
[----:B------:R-:W-:Y:S04]  /*8a690*/  STL.64 [R1+0x210], R20 ;  /* 0x0002101401007387 */ /* 0x000fe80000100a00 */
[----:B------:R0:W-:Y:S04]  /*8a6a0*/  STL.64 [R1+0x218], R22 ;  /* 0x0002181601007387 */ /* 0x0001e80000100a00 */
[----:B0-----:R-:W2:Y:S04]  /*8a6b0*/  LDL.LU.64 R22, [R1+0x4a80] ;  /* 0x004a800001167983 */ /* 0x001ea80000300a00 */
[----:B------:R-:W2:Y:S01]  /*8a6c0*/  LDL.LU.64 R20, [R1+0x4a78] ;  /* 0x004a780001147983 */ /* 0x000ea20000300a00 */
[----:B------:R-:W-:-:S07]  /*8a6d0*/  IMAD.MOV.U32 R19, RZ, RZ, R29 ;  /* 0x000000ffff137224 */ /* 0x000fce00078e001d */
[C---:B---3--:R-:W-:Y:S01]  /*8a6e0*/  HMMA.16816.F32.BF16 R4, R12.reuse, R6, R16 ;  /* 0x000000060c04723c */ /* 0x048fe20000041810 */
[----:B------:R-:W3:Y:S04]  /*8a6f0*/  LDL.LU.64 R18, [R1+0x4a70] ;  /* 0x004a700001127983 */ /* 0x000ee80000300a00 */
[----:B------:R-:W3:Y:S03]  /*8a700*/  LDL.LU.64 R16, [R1+0x4a68] ;  /* 0x004a680001107983 */ /* 0x000ee60000300a00 */
[C---:B--2---:R-:W-:Y:S11]  /*8a710*/  HMMA.16816.F32.BF16 R20, R12.reuse, R26, R20 ;  /* 0x0000001a0c14723c */ /* 0x044ff60000041814 */
[----:B------:R-:W-:Y:S04]  /*8a720*/  STL.64 [R1+0x200], R4 ;  /* 0x0002000401007387 */ /* 0x000fe80000100a00 */
[----:B------:R0:W-:Y:S04]  /*8a730*/  STL.64 [R1+0x208], R6 ;  /* 0x0002080601007387 */ /* 0x0001e80000100a00 */
[----:B0-----:R-:W2:Y:S04]  /*8a740*/  LDL.LU.64 R6, [R1+0x4a60] ;  /* 0x004a600001067983 */ /* 0x001ea80000300a00 */
[----:B------:R-:W2:Y:S04]  /*8a750*/  LDL.LU.64 R4, [R1+0x4a58] ;  /* 0x004a580001047983 */ /* 0x000ea80000300a00 */
        /* <DEDUP_REMOVED lines=10> */
[----:B--2---:R-:W-:-:S15]  /*8a800*/  HMMA.16816.F32.BF16 R4, R12, R18, R4 ;  /* 0x000000120c04723c */ /* 0x004fde0000041804 */
[----:B------:R-:W-:-:S04]  /*8a810*/  NOP ;  /* 0x0000000000007918 */ /* 0x000fc80000000000 */
[----:B------:R-:W-:Y:S04]  /*8a820*/  STL.64 [R1+0x1d0], R4 ;  /* 0x0001d00401007387 */ /* 0x000fe80000100a00 */
[----:B------:R0:W-:Y:S04]  /*8a830*/  STL.64 [R1+0x1d8], R6 ;  /* 0x0001d80601007387 */ /* 0x0001e80000100a00 */
[----:B0-----:R-:W2:Y:S01]  /*8a840*/  LDL.LU.64 R6, [R1+0x4a30] ;  /* 0x004a300001067983 */ /* 0x001ea20000300a00 */
[----:B------:R-:W-:Y:S02]  /*8a850*/  IMAD.MOV.U32 R9, RZ, RZ, R3 ;  /* 0x000000ffff097224 */ /* 0x000fe400078e0003 */
[----:B------:R-:W-:-:S02]  /*8a860*/  IMAD.MOV.U32 R10, RZ, RZ, R2 ;  /* 0x000000ffff0a7224 */ /* 0x000fc400078e0002 */
[----:B------:R-:W-:Y:S01]  /*8a870*/  IMAD.MOV.U32 R11, RZ, RZ, R0 ;  /* 0x000000ffff0b7224 */ /* 0x000fe200078e0000 */
[----:B------:R-:W3:Y:S06]  /*8a880*/  LDL.LU.64 R4, [R1+0x4a28] ;  /* 0x004a280001047983 */ /* 0x000eec0000300a00 */
[----:B--2---:R-:W-:Y:S01]  /*8a890*/  HMMA.16816.F32.BF16 R8, R12, R6, R8 ;  /* 0x000000060c08723c */ /* 0x004fe20000041808 */
[----:B----4-:R-:W-:-:S15]  /*8a8a0*/  LDSM.16.M88.4 R12, [R28+UR5+0x1080] ;  /* 0x001080051c0c783b */ /* 0x010fde0008000200 */
[----:B------:R-:W-:-:S03]  /*8a8b0*/  NOP ;  /* 0x0000000000007918 */ /* 0x000fc60000000000 */
[----:B------:R-:W-:Y:S02]  /*8a8c0*/  IMAD.MOV.U32 R29, RZ, RZ, R8 ;  /* 0x000000ffff1d7224 */ /* 0x000fe400078e0008 */
[----:B------:R-:W-:Y:S02]  /*8a8d0*/  IMAD.MOV.U32 R3, RZ, RZ, R9 ;  /* 0x000000ffff037224 */ /* 0x000fe400078e0009 */
[----:B------:R-:W-:Y:S02]  /*8a8e0*/  IMAD.MOV.U32 R2, RZ, RZ, R10 ;  /* 0x000000ffff027224 */ /* 0x000fe400078e000a */
[----:B------:R-:W-:Y:S02]  /*8a8f0*/  IMAD.MOV.U32 R0, RZ, RZ, R11 ;  /* 0x000000ffff007224 */ /* 0x000fe400078e000b */
[----:B------:R-:W-:Y:S04]  /*8a900*/  LDSM.16.MT88.4 R8, [R25+UR5+0x21000] ;  /* 0x021000051908783b */ /* 0x000fe80008004200 */
[----:B------:R-:W0:Y:S04]  /*8a910*/  LDSM.16.M88.4 R24, [R28+UR5+0x80] ;  /* 0x000080051c18783b */ /* 0x000e280008000200 */
[----:B------:R-:W-:Y:S04]  /*8a920*/  STL [R1+0x46f4], R0 ;  /* 0x0046f40001007387 */ /* 0x000fe80000100800 */
[----:B------:R-:W-:Y:S04]  /*8a930*/  STL [R1+0x46f0], R2 ;  /* 0x0046f00201007387 */ /* 0x000fe80000100800 */
[----:B------:R-:W-:Y:S04]  /*8a940*/  STL [R1+0x46ec], R3 ;  /* 0x0046ec0301007387 */ /* 0x000fe80000100800 */
[----:B------:R-:W-:Y:S04]  /*8a950*/  STL [R1+0x46e8], R29 ;  /* 0x0046e81d01007387 */ /* 0x000fe80000100800 */
[----:B0-----:R-:W-:Y:S04]  /*8a960*/  STL.64 [R1+0x1b0], R24 ;  /* 0x0001b01801007387 */ /* 0x001fe80000100a00 */
[----:B------:R-:W-:Y:S04]  /*8a970*/  STL.64 [R1+0x1b8], R26 ;  /* 0x0001b81a01007387 */ /* 0x000fe80000100a00 */
[----:B------:R-:W0:Y:S04]  /*8a980*/  LDSM.16.M88.4 R24, [R28+UR5+0x2080] ;  /* 0x002080051c18783b */ /* 0x000e280008000200 */
[----:B------:R-:W-:Y:S04]  /*8a990*/  STL.64 [R1+0x1a0], R12 ;  /* 0x0001a00c01007387 */ /* 0x000fe80000100a00 */
[----:B------:R-:W-:Y:S04]  /*8a9a0*/  STL.64 [R1+0x1a8], R14 ;  /* 0x0001a80e01007387 */ /* 0x000fe80000100a00 */
[----:B------:R-:W1:Y:S04]  /*8a9b0*/  LDSM.16.M88.4 R12, [R28+UR5+0x3080] ;  /* 0x003080051c0c783b */ /* 0x000e680008000200 */
[----:B0-----:R-:W-:Y:S04]  /*8a9c0*/  STL.64 [R1+0x190], R24 ;  /* 0x0001901801007387 */ /* 0x001fe80000100a00 */
[----:B------:R-:W-:Y:S04]  /*8a9d0*/  STL.64 [R1+0x198], R26 ;  /* 0x0001981a01007387 */ /* 0x000fe80000100a00 */
[----:B------:R-:W0:Y:S04]  /*8a9e0*/  LDSM.16.M88.4 R24, [R28+UR5+0x4080] ;  /* 0x004080051c18783b */ /* 0x000e280008000200 */
[----:B-1----:R-:W-:Y:S04]  /*8a9f0*/  STL.64 [R1+0x180], R12 ;  /* 0x0001800c01007387 */ /* 0x002fe80000100a00 */
        /* <DEDUP_REMOVED lines=67> */
[----:B------:R-:W-:Y:S04]  /*8ae30*/  LDSM.16.M88.4 R12, [R28+UR5+0x1b080] ;  /* 0x01b080051c0c783b */ /* 0x000fe80008000200 */
[----:B0-----:R-:W-:Y:S04]  /*8ae40*/  STL.64 [R1+0x10], R24 ;  /* 0x0000101801007387 */ /* 0x001fe80000100a00 */
[----:B------:R-:W-:Y:S04]  /*8ae50*/  STL.64 [R1+0x18], R26 ;  /* 0x0000181a01007387 */ /* 0x000fe80000100a00 */
[----:B------:R-:W0:Y:S04]  /*8ae60*/  LDSM.16.M88.4 R24, [R28+UR5+0x1c080] ;  /* 0x01c080051c18783b */ /* 0x000e280008000200 */
[----:B0-----:R-:W-:Y:S04]  /*8ae70*/  STL.64 [R1+0x4848], R26 ;  /* 0x0048481a01007387 */ /* 0x001fe80000100a00 */
[----:B------:R-:W-:Y:S04]  /*8ae80*/  STL.64 [R1], R12 ;  /* 0x0000000c01007387 */ /* 0x000fe80000100a00 */
[----:B------:R-:W-:Y:S04]  /*8ae90*/  STL.64 [R1+0x8], R14 ;  /* 0x0000080e01007387 */ /* 0x000fe80000100a00 */
[----:B------:R0:W-:Y:S04]  /*8aea0*/  STL.64 [R1+0x4840], R24 ;  /* 0x0048401801007387 */ /* 0x0001e80000100a00 */
[----:B0-----:R-:W2:Y:S01]  /*8aeb0*/  LDL.LU.64 R24, [R1+0x160] ;  /* 0x0001600001187983 */ /* 0x001ea20000300a00 */
[----:B------:R-:W-:-:S02]  /*8aec0*/  IMAD.MOV.U32 R26, RZ, RZ, R21 ;  /* 0x000000ffff1a7224 */ /* 0x000fc400078e0015 */
[----:B------:R-:W-:Y:S02]  /*8aed0*/  IMAD.MOV.U32 R27, RZ, RZ, R20 ;  /* 0x000000ffff1b7224 */ /* 0x000fe400078e0014 */
[----:B------:R-:W0:Y:S04]  /*8aee0*/  LDSM.16.M88.4 R20, [R28+UR5+0x1d080] ;  /* 0x01d080051c14783b */ /* 0x000e280008000200 */
[----:B--2---:R1:W-:Y:S04]  /*8aef0*/  STL.64 [R1+0x49f0], R24 ;  /* 0x0049f01801007387 */ /* 0x0043e80000100a00 */
[----:B-1----:R-:W2:Y:S04]  /*8af00*/  LDL.LU R24, [R1+0x570] ;  /* 0x0005700001187983 */ /* 0x002ea80000300800 */
[----:B------:R-:W2:Y:S04]  /*8af10*/  LDL.LU R25, [R1+0x574] ;  /* 0x0005740001197983 */ /* 0x000ea80000300800 */
[----:B------:R-:W4:Y:S04]  /*8af20*/  LDL R15, [R1+0xd28] ;  /* 0x000d2800010f7983 */ /* 0x000f280000100800 */
[----:B------:R-:W-:Y:S04]  /*8af30*/  STL.64 [R1+0x4a00], R26 ;  /* 0x004a001a01007387 */ /* 0x000fe80000100a00 */
[----:B--2---:R1:W-:Y:S04]  /*8af40*/  STL.64 [R1+0x49f8], R24 ;  /* 0x0049f81801007387 */ /* 0x0043e80000100a00 */
[----:B----4-:R-:W-:Y:S04]  /*8af50*/  LDSM.16.MT88.4 R12, [R15+UR5+0x21000] ;  /* 0x021000050f0c783b */ /* 0x010fe80008004200 */
[----:B-1----:R-:W2:Y:S04]  /*8af60*/  LDL.LU.64 R24, [R1+0x180] ;  /* 0x0001800001187983 */ /* 0x002ea80000300a00 */
[----:B--2---:R1:W-:Y:S04]  /*8af70*/  STL.64 [R1+0x4a10], R24 ;  /* 0x004a101801007387 */ /* 0x0043e80000100a00 */
[----:B-1----:R-:W2:Y:S04]  /*8af80*/  LDL.LU.64 R24, [R1+0x190] ;  /* 0x0001900001187983 */ /* 0x002ea80000300a00 */
[----:B--2---:R1:W-:Y:S04]  /*8af90*/  STL.64 [R1+0x4a18], R24 ;  /* 0x004a181801007387 */ /* 0x0043e80000100a00 */
[----:B-1----:R-:W2:Y:S04]  /*8afa0*/  LDL.LU.64 R24, [R1+0x1a0] ;  /* 0x0001a00001187983 */ /* 0x002ea80000300a00 */
[----:B--2---:R1:W-:Y:S04]  /*8afb0*/  STL.64 [R1+0x4a20], R24 ;  /* 0x004a201801007387 */ /* 0x0043e80000100a00 */
[----:B-1----:R-:W2:Y:S04]  /*8afc0*/  LDL.LU.64 R24, [R1+0x1b0] ;  /* 0x0001b00001187983 */ /* 0x002ea80000300a00 */
[----:B0-----:R-:W-:Y:S04]  /*8afd0*/  STL [R1+0x482c], R21 ;  /* 0x00482c1501007387 */ /* 0x001fe80000100800 */
[----:B------:R3:W-:Y:S04]  /*8afe0*/  STL [R1+0x44b4], R22 ;  /* 0x0044b41601007387 */ /* 0x0007e80000100800 */
[----:B------:R0:W-:Y:S01]  /*8aff0*/  STL [R1+0x44b0], R23 ;  /* 0x0044b01701007387 */ /* 0x0001e20000100800 */
[----:B---3--:R-:W-:-:S02]  /*8b000*/  IMAD.MOV.U32 R22, RZ, RZ, R17 ;  /* 0x000000ffff167224 */ /* 0x008fc400078e0011 */
[----:B0-----:R-:W-:Y:S02]  /*8b010*/  IMAD.MOV.U32 R23, RZ, RZ, R16 ;  /* 0x000000ffff177224 */ /* 0x001fe400078e0010 */
[----:B------:R-:W0:Y:S04]  /*8b020*/  LDSM.16.M88.4 R16, [R28+UR5+0x1e080] ;  /* 0x01e080051c10783b */ /* 0x000e280008000200 */
[----:B------:R1:W-:Y:S04]  /*8b030*/  STL [R1+0x4a08], R20 ;  /* 0x004a081401007387 */ /* 0x0003e80000100800 */
[----:B-1----:R-:W3:Y:S04]  /*8b040*/  LDL.LU R20, [R1+0x580] ;  /* 0x0005800001147983 */ /* 0x002ee80000300800 */
[----:B------:R-:W3:Y:S04]  /*8b050*/  LDL.LU R21, [R1+0x584] ;  /* 0x0005840001157983 */ /* 0x000ee80000300800 */
[----:B0-----:R0:W-:Y:S04]  /*8b060*/  STL [R1+0x481c], R16 ;  /* 0x00481c1001007387 */ /* 0x0011e80000100800 */
[----:B------:R1:W-:Y:S04]  /*8b070*/  STL [R1+0x4818], R17 ;  /* 0x0048181101007387 */ /* 0x0003e80000100800 */
[----:B------:R4:W-:Y:S04]  /*8b080*/  STL [R1+0x42cc], R18 ;  /* 0x0042cc1201007387 */ /* 0x0009e80000100800 */
[----:B------:R4:W-:Y:S04]  /*8b090*/  STL [R1+0x42c8], R19 ;  /* 0x0042c81301007387 */ /* 0x0009e80000100800 */
[----:B0-----:R-:W2:Y:S04]  /*8b0a0*/  LDL.LU R16, [R1+0x560] ;  /* 0x0005600001107983 */ /* 0x001ea80000300800 */
[----:B-1----:R-:W2:Y:S01]  /*8b0b0*/  LDL.LU R17, [R1+0x564] ;  /* 0x0005640001117983 */ /* 0x002ea20000300800 */
[----:B----4-:R-:W-:-:S02]  /*8b0c0*/  IMAD.MOV.U32 R18, RZ, RZ, R5 ;  /* 0x000000ffff127224 */ /* 0x010fc400078e0005 */
[----:B------:R-:W-:Y:S02]  /*8b0d0*/  IMAD.MOV.U32 R19, RZ, RZ, R4 ;  /* 0x000000ffff137224 */ /* 0x000fe400078e0004 */
[----:B------:R-:W0:Y:S04]  /*8b0e0*/  LDSM.16.M88.4 R4, [R28+UR5+0x1f080] ;  /* 0x01f080051c04783b */ /* 0x000e280008000200 */
[----:B0-----:R-:W-:Y:S04]  /*8b0f0*/  STL.64 [R1+0x4810], R6 ;  /* 0x0048100601007387 */ /* 0x001fe80000100a00 */
[----:B------:R0:W-:Y:S04]  /*8b100*/  STL.64 [R1+0x4808], R4 ;  /* 0x0048080401007387 */ /* 0x0001e80000100a00 */
[----:B0-----:R-:W2:Y:S04]  /*8b110*/  LDL.LU R4, [R1+0x5b0] ;  /* 0x0005b00001047983 */ /* 0x001ea80000300800 */
[----:B------:R-:W2:Y:S04]  /*8b120*/  LDL.LU R5, [R1+0x5b4] ;  /* 0x0005b40001057983 */ /* 0x000ea80000300800 */
[----:B------:R-:W2:Y:S04]  /*8b130*/  LDL.LU R6, [R1+0x5b8] ;  /* 0x0005b80001067983 */ /* 0x000ea80000300800 */
[----:B------:R-:W2:Y:S04]  /*8b140*/  LDL.LU R7, [R1+0x5bc] ;  /* 0x0005bc0001077983 */ /* 0x000ea80000300800 */
[----:B------:R-:W-:Y:S04]  /*8b150*/  STL [R1+0x34b8], R28 ;  /* 0x0034b81c01007387 */ /* 0x000fe80000100800 */
[----:B------:R-:W-:Y:S04]  /*8b160*/  STL.64 [R1+0x4800], R14 ;  /* 0x0048000e01007387 */ /* 0x000fe80000100a00 */
[----:B------:R0:W-:Y:S04]  /*8b170*/  STL.64 [R1+0x47f8], R12 ;  /* 0x0047f80c01007387 */ /* 0x0001e80000100a00 */
[----:B0-----:R-:W4:Y:S04]  /*8b180*/  LDL.LU R12, [R1+0x590] ;  /* 0x00059000010c7983 */ /* 0x001f280000300800 */
[----:B------:R-:W4:Y:S04]  /*8b190*/  LDL.LU R13, [R1+0x594] ;  /* 0x00059400010d7983 */ /* 0x000f280000300800 */
[----:B------:R-:W4:Y:S04]  /*8b1a0*/  LDL.LU R14, [R1+0x598] ;  /* 0x00059800010e7983 */ /* 0x000f280000300800 */
[----:B------:R-:W4:Y:S01]  /*8b1b0*/  LDL.LU R15, [R1+0x59c] ;  /* 0x00059c00010f7983 */ /* 0x000f220000300800 */
        /* <DEDUP_REMOVED lines=16> */
[----:B------:R0:W-:Y:S02]  /*8b2c0*/  STL.64 [R1+0x5a8], R6 ;  /* 0x0005a80601007387 */ /* 0x0001e40000100a00 */
[----:B0-----:R-:W-:Y:S02]  /*8b2d0*/  IMAD.MOV.U32 R7, RZ, RZ, R24 ;  /* 0x000000ffff077224 */ /* 0x001fe400078e0018 */
[----:B------:R-:W-:Y:S02]  /*8b2e0*/  IMAD.MOV.U32 R6, RZ, RZ, R25 ;  /* 0x000000ffff067224 */ /* 0x000fe400078e0019 */
[----:B------:R-:W4:Y:S04]  /*8b2f0*/  LDL.LU.64 R24, [R1+0x4a18] ;  /* 0x004a180001187983 */ /* 0x000f280000300a00 */
[----:B------:R-:W-:Y:S01]  /*8b300*/  STL [R1+0x4828], R7 ;  /* 0x0048280701007387 */ /* 0x000fe20000100800 */
[----:B----4-:R-:W-:-:S15]  /*8b310*/  HMMA.16816.F32.BF16 R12, R8, R24, R12 ;  /* 0x00000018080c723c */ /* 0x010fde000004180c */
[----:B------:R-:W-:-:S04]  /*8b320*/  NOP ;  /* 0x0000000000007918 */ /* 0x000fc80000000000 */
[----:B------:R0:W-:Y:S04]  /*8b330*/  STL.64 [R1+0x590], R12 ;  /* 0x0005900c01007387 */ /* 0x0001e80000100a00 */
[----:B------:R1:W-:Y:S01]  /*8b340*/  STL.64 [R1+0x598], R14 ;  /* 0x0005980e01007387 */ /* 0x0003e20000100a00 */
[----:B0-----:R-:W-:Y:S02]  /*8b350*/  IMAD.MOV.U32 R13, RZ, RZ, R24 ;  /* 0x000000ffff0d7224 */ /* 0x001fe400078e0018 */
[----:B------:R-:W-:Y:S02]  /*8b360*/  IMAD.MOV.U32 R12, RZ, RZ, R25 ;  /* 0x000000ffff0c7224 */ /* 0x000fe400078e0019 */
[----:B------:R-:W3:Y:S02]  /*8b370*/  LDL.LU.64 R24, [R1+0x4a10] ;  /* 0x004a100001187983 */ /* 0x000ee40000300a00 */
[----:B---3--:R-:W-:Y:S01]  /*8b380*/  HMMA.16816.F32.BF16 R20, R8, R24, R20 ;  /* 0x000000180814723c */ /* 0x008fe20000041814 */
[----:B-1----:R-:W-:-:S02]  /*8b390*/  IMAD.MOV.U32 R15, RZ, RZ, R24 ;  /* 0x000000ffff0f7224 */ /* 0x002fc400078e0018 */
[----:B------:R-:W-:-:S15]  /*8b3a0*/  IMAD.MOV.U32 R14, RZ, RZ, R25 ;  /* 0x000000ffff0e7224 */ /* 0x000fde00078e0019 */
[----:B------:R-:W-:Y:S01]  /*8b3b0*/  NOP ;  /* 0x0000000000007918 */ /* 0x000fe20000000000 */
[----:B------:R0:W-:Y:S04]  /*8b3c0*/  STL.64 [R1+0x580], R20 ;  /* 0x0005801401007387 */ /* 0x0001e80000100a00 */
[----:B------:R-:W-:Y:S04]  /*8b3d0*/  STL.64 [R1+0x588], R22 ;  /* 0x0005881601007387 */ /* 0x000fe80000100a00 */
[----:B0-----:R-:W2:Y:S04]  /*8b3e0*/  LDL.LU R20, [R1+0x4a08] ;  /* 0x004a080001147983 */ /* 0x001ea80000300800 */
[----:B------:R-:W3:Y:S04]  /*8b3f0*/  LDL.LU.64 R26, [R1+0x4a00] ;  /* 0x004a0000011a7983 */ /* 0x000ee80000300a00 */
[----:B------:R-:W3:Y:S04]  /*8b400*/  LDL.LU.64 R24, [R1+0x49f8] ;  /* 0x0049f80001187983 */ /* 0x000ee80000300a00 */
[----:B------:R-:W-:Y:S04]  /*8b410*/  STL.64 [R1+0x4838], R14 ;  /* 0x0048380e01007387 */ /* 0x000fe80000100a00 */
[----:B------:R0:W-:Y:S04]  /*8b420*/  STL.64 [R1+0x4830], R12 ;  /* 0x0048300c01007387 */ /* 0x0001e80000100a00 */
[----:B0-----:R-:W3:Y:S02]  /*8b430*/  LDL.LU.64 R12, [R1+0x170] ;  /* 0x00017000010c7983 */ /* 0x001ee40000300a00 */
[----:B---3--:R-:W-:-:S15]  /*8b440*/  HMMA.16816.F32.BF16 R24, R8, R12, R24 ;  /* 0x0000000c0818723c */ /* 0x008fde0000041818 */
[----:B------:R-:W-:-:S04]  /*8b450*/  NOP ;  /* 0x0000000000007918 */ /* 0x000fc80000000000 */
[----:B------:R0:W-:Y:S04]  /*8b460*/  STL.64 [R1+0x570], R24 ;  /* 0x0005701801007387 */ /* 0x0001e80000100a00 */
[----:B------:R-:W-:Y:S04]  /*8b470*/  STL.64 [R1+0x578], R26 ;  /* 0x0005781a01007387 */ /* 0x000fe80000100a00 */
[----:B0-----:R-:W3:Y:S01]  /*8b480*/  LDL.LU.64 R24, [R1+0x49f0] ;  /* 0x0049f00001187983 */ /* 0x001ee20000300a00 */
[----:B------:R-:W-:Y:S02]  /*8b490*/  IMAD.MOV.U32 R4, RZ, RZ, R12 ;  /* 0x000000ffff047224 */ /* 0x000fe400078e000c */
[----:B------:R-:W-:-:S02]  /*8b4a0*/  IMAD.MOV.U32 R5, RZ, RZ, R13 ;  /* 0x000000ffff057224 */ /* 0x000fc400078e000d */
[----:B---3--:R-:W-:-:S15]  /*8b4b0*/  HMMA.16816.F32.BF16 R12, R8, R24, R16 ;  /* 0x00000018080c723c */ /* 0x008fde0000041810 */
[----:B------:R-:W-:-:S04]  /*8b4c0*/  NOP ;  /* 0x0000000000007918 */ /* 0x000fc80000000000 */
[----:B------:R0:W-:Y:S01]  /*8b4d0*/  STL.64 [R1+0x560], R12 ;  /* 0x0005600c01007387 */ /* 0x0001e20000100a00 */
[----:B------:R-:W-:Y:S02]  /*8b4e0*/  IMAD.MOV.U32 R22, RZ, RZ, R14 ;  /* 0x000000ffff167224 */ /* 0x000fe400078e000e */
[----:B------:R-:W-:Y:S01]  /*8b4f0*/  IMAD.MOV.U32 R23, RZ, RZ, R15 ;  /* 0x000000ffff177224 */ /* 0x000fe200078e000f */
        /* <DEDUP_REMOVED lines=10> */
[----:B------:R-:W2:Y:S04]  /*8b5a0*/  LDL.LU R16, [R1+0x550] ;  /* 0x0005500001107983 */ /* 0x000ea80000300800 */
[----:B------:R-:W2:Y:S04]  /*8b5b0*/  LDL.LU R17, [R1+0x554] ;  /* 0x0005540001117983 */ /* 0x000ea80000300800 */
[----:B------:R-:W2:Y:S04]  /*8b5c0*/  LDL.LU R18, [R1+0x558] ;  /* 0x0005580001127983 */ /* 0x000ea80000300800 */
[----:B------:R-:W2:Y:S04]  /*8b5d0*/  LDL.LU R19, [R1+0x55c] ;  /* 0x00055c0001137983 */ /* 0x000ea80000300800 */
        /* <DEDUP_REMOVED lines=8> */
[----:B0-----:R-:W3:Y:S04]  /*8b660*/  LDL.LU.64 R12, [R1+0x130] ;  /* 0x00013000010c7983 */ /* 0x001ee80000300a00 */
[----:B---3--:R0:W-:Y:S04]  /*8b670*/  STL.64 [R1+0x49c8], R12 ;  /* 0x0049c80c01007387 */ /* 0x0081e80000100a00 */
[----:B0-----:R-:W3:Y:S04]  /*8b680*/  LDL.LU R12, [R1+0x540] ;  /* 0x00054000010c7983 */ /* 0x001ee80000300800 */
[----:B------:R-:W3:Y:S04]  /*8b690*/  LDL.LU R13, [R1+0x544] ;  /* 0x00054400010d7983 */ /* 0x000ee80000300800 */
[----:B------:R-:W4:Y:S04]  /*8b6a0*/  LDL.LU R14, [R1+0x548] ;  /* 0x00054800010e7983 */ /* 0x000f280000300800 */
[----:B------:R-:W4:Y:S01]  /*8b6b0*/  LDL.LU R15, [R1+0x54c] ;  /* 0x00054c00010f7983 */ /* 0x000f220000300800 */
[----:B------:R-:W-:-:S02]  /*8b6c0*/  IMAD.MOV.U32 R21, RZ, RZ, R24 ;  /* 0x000000ffff157224 */ /* 0x000fc400078e0018 */
[----:B------:R-:W-:Y:S01]  /*8b6d0*/  IMAD.MOV.U32 R7, RZ, RZ, R25 ;  /* 0x000000ffff077224 */ /* 0x000fe200078e0019 */
[----:B----4-:R-:W-:Y:S04]  /*8b6e0*/  STL.64 [R1+0x49e8], R14 ;  /* 0x0049e80e01007387 */ /* 0x010fe80000100a00 */
[----:B---3--:R0:W-:Y:S04]  /*8b6f0*/  STL.64 [R1+0x49e0], R12 ;  /* 0x0049e00c01007387 */ /* 0x0081e80000100a00 */
[----:B0-----:R-:W2:Y:S04]  /*8b700*/  LDL.LU.64 R12, [R1+0x150] ;  /* 0x00015000010c7983 */ /* 0x001ea80000300a00 */
[----:B------:R-:W3:Y:S04]  /*8b710*/  LDL.LU.64 R24, [R1+0xf0] ;  /* 0x0000f00001187983 */ /* 0x000ee80000300a00 */
[----:B---3--:R0:W-:Y:S04]  /*8b720*/  STL.64 [R1+0x49a8], R24 ;  /* 0x0049a81801007387 */ /* 0x0081e80000100a00 */
[----:B0-----:R-:W3:Y:S01]  /*8b730*/  LDL.64 R24, [R1+0x120] ;  /* 0x0001200001187983 */ /* 0x001ee20000100a00 */
[----:B--2---:R-:W-:Y:S03]  /*8b740*/  HMMA.16816.F32.BF16 R16, R8, R12, R16 ;  /* 0x0000000c0810723c */ /* 0x004fe60000041810 */
[----:B---3--:R0:W-:Y:S04]  /*8b750*/  STL.64 [R1+0x49c0], R24 ;  /* 0x0049c01801007387 */ /* 0x0081e80000100a00 */
[----:B0-----:R-:W2:Y:S04]  /*8b760*/  LDL.LU R24, [R1+0x530] ;  /* 0x0005300001187983 */ /* 0x001ea80000300800 */
[----:B------:R-:W2:Y:S04]  /*8b770*/  LDL.LU R25, [R1+0x534] ;  /* 0x0005340001197983 */ /* 0x000ea80000300800 */
[----:B------:R-:W3:Y:S04]  /*8b780*/  LDL.LU R26, [R1+0x538] ;  /* 0x00053800011a7983 */ /* 0x000ee80000300800 */
[----:B------:R-:W3:Y:S04]  /*8b790*/  LDL.LU R27, [R1+0x53c] ;  /* 0x00053c00011b7983 */ /* 0x000ee80000300800 */
[----:B---3--:R-:W-:Y:S04]  /*8b7a0*/  STL.64 [R1+0x49d8], R26 ;  /* 0x0049d81a01007387 */ /* 0x008fe80000100a00 */
[----:B--2---:R0:W-:Y:S04]  /*8b7b0*/  STL.64 [R1+0x49d0], R24 ;  /* 0x0049d01801007387 */ /* 0x0041e80000100a00 */
[----:B0-----:R-:W2:Y:S04]  /*8b7c0*/  LDL.LU.64 R24, [R1+0x140] ;  /* 0x0001400001187983 */ /* 0x001ea80000300a00 */
[----:B------:R-:W-:Y:S04]  /*8b7d0*/  STL.64 [R1+0x4858], R6 ;  /* 0x0048580601007387 */ /* 0x000fe80000100a00 */
[----:B------:R0:W-:Y:S04]  /*8b7e0*/  STL.64 [R1+0x4850], R4 ;  /* 0x0048500401007387 */ /* 0x0001e80000100a00 */
[----:B0-----:R-:W3:Y:S04]  /*8b7f0*/  LDL.64 R4, [R1+0x100] ;  /* 0x0001000001047983 */ /* 0x001ee80000100a00 */
[----:B------:R-:W-:Y:S04]  /*8b800*/  STL [R1+0x44bc], R23 ;  /* 0x0044bc1701007387 */ /* 0x000fe80000100800 */
[----:B------:R-:W-:Y:S04]  /*8b810*/  STL [R1+0x44b8], R22 ;  /* 0x0044b81601007387 */ /* 0x000fe80000100800 */
[----:B------:R-:W-:Y:S04]  /*8b820*/  STL.64 [R1+0x550], R16 ;  /* 0x0005501001007387 */ /* 0x000fe80000100a00 */
[----:B------:R0:W-:Y:S04]  /*8b830*/  STL.64 [R1+0x558], R18 ;  /* 0x0005581201007387 */ /* 0x0001e80000100a00 */
[----:B------:R-:W4:Y:S01]  /*8b840*/  LDL.LU.64 R14, [R1+0x49e8] ;  /* 0x0049e800010e7983 */ /* 0x000f220000300a00 */
[----:B0-----:R-:W-:-:S02]  /*8b850*/  IMAD.MOV.U32 R19, RZ, RZ, R12 ;  /* 0x000000ffff137224 */ /* 0x001fc400078e000c */
[----:B------:R-:W-:Y:S02]  /*8b860*/  IMAD.MOV.U32 R18, RZ, RZ, R13 ;  /* 0x000000ffff127224 */ /* 0x000fe400078e000d */
[----:B------:R-:W4:Y:S04]  /*8b870*/  LDL.LU.64 R12, [R1+0x49e0] ;  /* 0x0049e000010c7983 */ /* 0x000f280000300a00 */
[----:B------:R-:W3:Y:S01]  /*8b880*/  LDL.LU.64 R26, [R1+0x49d8] ;  /* 0x0049d800011a7983 */ /* 0x000ee20000300a00 */
[----:B--2---:R-:W-:Y:S02]  /*8b890*/  IMAD.MOV.U32 R16, RZ, RZ, R24 ;  /* 0x000000ffff107224 */ /* 0x004fe400078e0018 */
[----:B------:R-:W-:Y:S01]  /*8b8a0*/  IMAD.MOV.U32 R17, RZ, RZ, R25 ;  /* 0x000000ffff117224 */ /* 0x000fe200078e0019 */
[----:B----4-:R-:W-:Y:S01]  /*8b8b0*/  HMMA.16816.F32.BF16 R12, R8, R24, R12 ;  /* 0x00000018080c723c */ /* 0x010fe2000004180c */
[----:B------:R-:W3:-:S15]  /*8b8c0*/  LDL.LU.64 R24, [R1+0x49d0] ;  /* 0x0049d00001187983 */ /* 0x000ede0000300a00 */
[----:B------:R-:W-:-:S03]  /*8b8d0*/  NOP ;  /* 0x0000000000007918 */ /* 0x000fc60000000000 */
[----:B------:R0:W-:Y:S04]  /*8b8e0*/  STL.64 [R1+0x540], R12 ;  /* 0x0005400c01007387 */ /* 0x0001e80000100a00 */
[----:B0-----:R-:W3:Y:S04]  /*8b8f0*/  LDL.LU.64 R12, [R1+0x49c8] ;  /* 0x0049c800010c7983 */ /* 0x001ee80000300a00 */
[----:B------:R-:W-:Y:S01]  /*8b900*/  STL.64 [R1+0x4868], R18 ;  /* 0x0048681201007387 */ /* 0x000fe20000100a00 */
[----:B------:R-:W-:-:S03]  /*8b910*/  IMAD.MOV.U32 R22, RZ, RZ, R15 ;  /* 0x000000ffff167224 */ /* 0x000fc600078e000f */
[----:B------:R0:W-:Y:S01]  /*8b920*/  STL.64 [R1+0x4860], R16 ;  /* 0x0048601001007387 */ /* 0x0001e20000100a00 */
[----:B------:R-:W-:-:S03]  /*8b930*/  IMAD.MOV.U32 R23, RZ, RZ, R14 ;  /* 0x000000ffff177224 */ /* 0x000fc600078e000e */
[----:B0-----:R-:W2:Y:S04]  /*8b940*/  LDL.LU R16, [R1+0x500] ;  /* 0x0005000001107983 */ /* 0x001ea80000300800 */
[----:B------:R-:W2:Y:S04]  /*8b950*/  LDL.LU R17, [R1+0x504] ;  /* 0x0005040001117983 */ /* 0x000ea80000300800 */
[----:B------:R-:W2:Y:S04]  /*8b960*/  LDL.LU R18, [R1+0x508] ;  /* 0x0005080001127983 */ /* 0x000ea80000300800 */
[----:B------:R-:W2:Y:S04]  /*8b970*/  LDL.LU R19, [R1+0x50c] ;  /* 0x00050c0001137983 */ /* 0x000ea80000300800 */
[----:B------:R-:W-:Y:S04]  /*8b980*/  STL [R1+0x44c4], R22 ;  /* 0x0044c41601007387 */ /* 0x000fe80000100800 */
[----:B------:R-:W-:Y:S01]  /*8b990*/  STL [R1+0x44c0], R23 ;  /* 0x0044c01701007387 */ /* 0x000fe20000100800 */
[----:B---3--:R-:W-:Y:S01]  /*8b9a0*/  HMMA.16816.F32.BF16 R24, R8, R12, R24 ;  /* 0x0000000c0818723c */ /* 0x008fe20000041818 */
[----:B------:R-:W-:-:S02]  /*8b9b0*/  IMAD.MOV.U32 R2, RZ, RZ, R12 ;  /* 0x000000ffff027224 */ /* 0x000fc400078e000c */
[----:B------:R-:W-:-:S15]  /*8b9c0*/  IMAD.MOV.U32 R3, RZ, RZ, R13 ;  /* 0x000000ffff037224 */ /* 0x000fde00078e000d */
[----:B------:R-:W-:Y:S01]  /*8b9d0*/  NOP ;  /* 0x0000000000007918 */ /* 0x000fe20000000000 */
[----:B------:R0:W-:Y:S04]  /*8b9e0*/  STL.64 [R1+0x530], R24 ;  /* 0x0005301801007387 */ /* 0x0001e80000100a00 */
[----:B------:R-:W-:Y:S04]  /*8b9f0*/  STL.64 [R1+0x538], R26 ;  /* 0x0005381a01007387 */ /* 0x000fe80000100a00 */
[----:B0-----:R-:W3:Y:S04]  /*8ba00*/  LDL.LU.64 R24, [R1+0x49c0] ;  /* 0x0049c00001187983 */ /* 0x001ee80000300a00 */
[----:B------:R-:W3:Y:S04]  /*8ba10*/  LDL.LU.64 R14, [R1+0x49b8] ;  /* 0x0049b800010e7983 */ /* 0x000ee80000300a00 */
[----:B------:R-:W3:Y:S04]  /*8ba20*/  LDL.LU.64 R12, [R1+0x49b0] ;  /* 0x0049b000010c7983 */ /* 0x000ee80000300a00 */
[----:B------:R-:W-:Y:S04]  /*8ba30*/  STL [R1+0x46fc], R3 ;  /* 0x0046fc0301007387 */ /* 0x000fe80000100800 */
[----:B------:R-:W-:Y:S01]  /*8ba40*/  STL [R1+0x46f8], R2 ;  /* 0x0046f80201007387 */ /* 0x000fe20000100800 */
[----:B---3--:R-:W-:Y:S01]  /*8ba50*/  HMMA.16816.F32.BF16 R12, R8, R24, R12 ;  /* 0x00000018080c723c */ /* 0x008fe2000004180c */
[----:B------:R-:W-:-:S02]  /*8ba60*/  IMAD.MOV.U32 R0, RZ, RZ, R25 ;  /* 0x000000ffff007224 */ /* 0x000fc400078e0019 */
[----:B------:R-:W3:-:S15]  /*8ba70*/  LDL.LU.64 R24, [R1+0x49a8] ;  /* 0x0049a80001187983 */ /* 0x000ede0000300a00 */
[----:B------:R-:W-:Y:S01]  /*8ba80*/  NOP ;  /* 0x0000000000007918 */ /* 0x000fe20000000000 */
[----:B------:R-:W-:Y:S02]  /*8ba90*/  IMAD.MOV.U32 R22, RZ, RZ, R14 ;  /* 0x000000ffff167224 */ /* 0x000fe400078e000e */
[----:B------:R-:W-:Y:S01]  /*8baa0*/  IMAD.MOV.U32 R23, RZ, RZ, R15 ;  /* 0x000000ffff177224 */ /* 0x000fe200078e000f */
[----:B------:R0:W-:Y:S04]  /*8bab0*/  STL.64 [R1+0x520], R12 ;  /* 0x0005200c01007387 */ /* 0x0001e80000100a00 */
[----:B------:R-:W4:Y:S04]  /*8bac0*/  LDL.LU.64 R14, [R1+0x49a0] ;  /* 0x0049a000010e7983 */ /* 0x000f280000300a00 */
[----:B0-----:R-:W4:Y:S04]  /*8bad0*/  LDL.LU.64 R12, [R1+0x4998] ;  /* 0x00499800010c7983 */ /* 0x001f280000300a00 */
[----:B------:R-:W-:Y:S04]  /*8bae0*/  STL.64 [R1+0x4878], R22 ;  /* 0x0048781601007387 */ /* 0x000fe80000100a00 */
[----:B------:R0:W-:Y:S04]  /*8baf0*/  STL.64 [R1+0x4870], R20 ;  /* 0x0048701401007387 */ /* 0x0001e80000100a00 */
[----:B0-----:R-:W4:Y:S04]  /*8bb00*/  LDL.LU.64 R20, [R1+0x110] ;  /* 0x0001100001147983 */ /* 0x001f280000300a00 */
[----:B------:R-:W-:Y:S01]  /*8bb10*/  STL [R1+0x4700], R0 ;  /* 0x0047000001007387 */ /* 0x000fe20000100800 */
[----:B----4-:R-:W-:-:S15]  /*8bb20*/  HMMA.16816.F32.BF16 R12, R8, R20, R12 ;  /* 0x00000014080c723c */ /* 0x010fde000004180c */
[----:B------:R-:W-:-:S04]  /*8bb30*/  NOP ;  /* 0x0000000000007918 */ /* 0x000fc80000000000 */
[----:B------:R-:W-:Y:S04]  /*8bb40*/  STL.64 [R1+0x510], R12 ;  /* 0x0005100c01007387 */ /* 0x000fe80000100a00 */
[----:B------:R0:W-:Y:S04]  /*8bb50*/  STL.64 [R1+0x518], R14 ;  /* 0x0005180e01007387 */ /* 0x0001e80000100a00 */
[----:B0-----:R-:W3:Y:S04]  /*8bb60*/  LDL.LU.64 R14, [R1+0x4990] ;  /* 0x00499000010e7983 */ /* 0x001ee80000300a00 */
[----:B------:R-:W3:Y:S01]  /*8bb70*/  LDL.LU.64 R12, [R1+0x4988] ;  /* 0x00498800010c7983 */ /* 0x000ee20000300a00 */
[----:B--2---:R-:W-:Y:S01]  /*8bb80*/  HMMA.16816.F32.BF16 R16, R8, R4, R16 ;  /* 0x000000040810723c */ /* 0x004fe20000041810 */
[----:B------:R-:W-:-:S02]  /*8bb90*/  IMAD.MOV.U32 R0, RZ, RZ, R5 ;  /* 0x000000ffff007224 */ /* 0x000fc400078e0005 */
[----:B------:R-:W-:Y:S02]  /*8bba0*/  IMAD.MOV.U32 R2, RZ, RZ, R21 ;  /* 0x000000ffff027224 */ /* 0x000fe400078e0015 */
[----:B------:R-:W-:-:S03]  /*8bbb0*/  IMAD.MOV.U32 R3, RZ, RZ, R20 ;  /* 0x000000ffff037224 */ /* 0x000fc600078e0014 */
[----:B------:R-:W-:Y:S04]  /*8bbc0*/  STL [R1+0x4708], R2 ;  /* 0x0047080201007387 */ /* 0x000fe80000100800 */
[----:B------:R-:W-:Y:S04]  /*8bbd0*/  STL [R1+0x4704], R3 ;  /* 0x0047040301007387 */ /* 0x000fe80000100800 */
[----:B------:R-:W-:Y:S04]  /*8bbe0*/  STL [R1+0x470c], R0 ;  /* 0x00470c0001007387 */ /* 0x000fe80000100800 */
[----:B------:R0:W-:Y:S04]  /*8bbf0*/  STL.64 [R1+0x500], R16 ;  /* 0x0005001001007387 */ /* 0x0001e80000100a00 */
[----:B------:R1:W-:Y:S01]  /*8bc00*/  STL.64 [R1+0x508], R18 ;  /* 0x0005081201007387 */ /* 0x0003e20000100a00 */
[----:B---3--:R-:W-:-:S15]  /*8bc10*/  HMMA.16816.F32.BF16 R4, R8, R24, R12 ;  /* 0x000000180804723c */ /* 0x008fde000004180c */
[----:B------:R-:W-:-:S04]  /*8bc20*/  NOP ;  /* 0x0000000000007918 */ /* 0x000fc80000000000 */
[----:B------:R-:W-:Y:S04]  /*8bc30*/  STL.64 [R1+0x4f0], R4 ;  /* 0x0004f00401007387 */ /* 0x000fe80000100a00 */
[----:B------:R-:W-:Y:S04]  /*8bc40*/  STL.64 [R1+0x4f8], R6 ;  /* 0x0004f80601007387 */ /* 0x000fe80000100a00 */
[----:B------:R-:W2:Y:S04]  /*8bc50*/  LDL.LU.64 R20, [R1+0x90] ;  /* 0x0000900001147983 */ /* 0x000ea80000300a00 */
[----:B--2---:R2:W-:Y:S04]  /*8bc60*/  STL.64 [R1+0x4910], R20 ;  /* 0x0049101401007387 */ /* 0x0045e80000100a00 */
[----:B0-----:R-:W3:Y:S04]  /*8bc70*/  LDL.LU R16, [R1+0x480] ;  /* 0x0004800001107983 */ /* 0x001ee80000300800 */
[----:B------:R-:W3:Y:S04]  /*8bc80*/  LDL.LU R17, [R1+0x484] ;  /* 0x0004840001117983 */ /* 0x000ee80000300800 */
[----:B-1----:R-:W4:Y:S04]  /*8bc90*/  LDL.LU R18, [R1+0x488] ;  /* 0x0004880001127983 */ /* 0x002f280000300800 */
[----:B------:R-:W4:Y:S04]  /*8bca0*/  LDL.LU R19, [R1+0x48c] ;  /* 0x00048c0001137983 */ /* 0x000f280000300800 */
[----:B--2---:R-:W2:Y:S04]  /*8bcb0*/  LDL.LU.64 R20, [R1+0xa0] ;  /* 0x0000a00001147983 */ /* 0x004ea80000300a00 */
[----:B--2---:R0:W-:Y:S04]  /*8bcc0*/  STL.64 [R1+0x4928], R20 ;  /* 0x0049281401007387 */ /* 0x0041e80000100a00 */
[----:B0-----:R-:W2:Y:S04]  /*8bcd0*/  LDL.LU.64 R20, [R1+0xb0] ;  /* 0x0000b00001147983 */ /* 0x001ea80000300a00 */
[----:B--2---:R0:W-:Y:S04]  /*8bce0*/  STL.64 [R1+0x4940], R20 ;  /* 0x0049401401007387 */ /* 0x0041e80000100a00 */
[----:B0-----:R-:W2:Y:S04]  /*8bcf0*/  LDL.64 R20, [R1+0xc0] ;  /* 0x0000c00001147983 */ /* 0x001ea80000100a00 */
[----:B--2---:R0:W-:Y:S04]  /*8bd00*/  STL.64 [R1+0x4958], R20 ;  /* 0x0049581401007387 */ /* 0x0041e80000100a00 */
[----:B0-----:R-:W2:Y:S04]  /*8bd10*/  LDL.LU.64 R20, [R1+0xd0] ;  /* 0x0000d00001147983 */ /* 0x001ea80000300a00 */
[----:B--2---:R-:W-:Y:S04]  /*8bd20*/  STL.64 [R1+0x4970], R20 ;  /* 0x0049701401007387 */ /* 0x004fe80000100a00 */
[----:B----4-:R-:W-:Y:S04]  /*8bd30*/  STL.64 [R1+0x4908], R18 ;  /* 0x0049081201007387 */ /* 0x010fe80000100a00 */
[----:B---3--:R0:W-:Y:S04]  /*8bd40*/  STL.64 [R1+0x4900], R16 ;  /* 0x0049001001007387 */ /* 0x0081e80000100a00 */
[----:B0-----:R-:W2:Y:S04]  /*8bd50*/  LDL.LU R16, [R1+0x490] ;  /* 0x0004900001107983 */ /* 0x001ea80000300800 */
[----:B------:R-:W2:Y:S04]  /*8bd60*/  LDL.LU R17, [R1+0x494] ;  /* 0x0004940001117983 */ /* 0x000ea80000300800 */
[----:B------:R-:W3:Y:S04]  /*8bd70*/  LDL.LU R18, [R1+0x498] ;  /* 0x0004980001127983 */ /* 0x000ee80000300800 */
[----:B------:R-:W3:Y:S04]  /*8bd80*/  LDL.LU R19, [R1+0x49c] ;  /* 0x00049c0001137983 */ /* 0x000ee80000300800 */
[----:B------:R-:W4:Y:S04]  /*8bd90*/  LDL.64 R20, [R1+0xe0] ;  /* 0x0000e00001147983 */ /* 0x000f280000100a00 */
        /* <DEDUP_REMOVED lines=30> */
[----:B------:R-:W3:Y:S01]  /*8bf80*/  LDL.LU.64 R4, [R1+0x80] ;  /* 0x0000800001047983 */ /* 0x000ee20000300a00 */
        /* <DEDUP_REMOVED lines=9> */
[----:B----4-:R-:W-:Y:S01]  /*8c020*/  IMAD.MOV.U32 R0, RZ, RZ, R21 ;  /* 0x000000ffff007224 */ /* 0x010fe200078e0015 */
[----:B--2---:R-:W-:-:S15]  /*8c030*/  HMMA.16816.F32.BF16 R16, R8, R20, R16 ;  /* 0x000000140810723c */ /* 0x004fde0000041810 */
[----:B------:R-:W-:-:S04]  /*8c040*/  NOP ;  /* 0x0000000000007918 */ /* 0x000fc80000000000 */
        /* <DEDUP_REMOVED lines=18> */
[----:B------:R-:W-:-:S15]  /*8c170*/  IMAD.MOV.U32 R0, RZ, RZ, R21 ;  /* 0x000000ffff007224 */ /* 0x000fde00078e0015 */
[----:B------:R-:W-:-:S03]  /*8c180*/  NOP ;  /* 0x0000000000007918 */ /* 0x000fc60000000000 */
        /* <DEDUP_REMOVED lines=53> */
[----:B--2---:R0:W-:Y:S04]  /*8c4e0*/  STL.64 [R1+0x4880], R4 ;  /* 0x0048800401007387 */ /* 0x0041e80000100a00 */
        /* <DEDUP_REMOVED lines=43> */
[----:B------:R-:W-:-:S02]  /*8c7a0*/  IMAD.MOV.U32 R2, RZ, RZ, R24 ;  /* 0x000000ffff027224 */ /* 0x000fc400078e0018 */
[----:B------:R-:W-:Y:S01]  /*8c7b0*/  IMAD.MOV.U32 R28, RZ, RZ, R25 ;  /* 0x000000ffff1c7224 */ /* 0x000fe200078e0019 */
[----:B------:R-:W3:Y:S04]  /*8c7c0*/  LDL.LU.64 R16, [R1+0x10] ;  /* 0x0000100001107983 */ /* 0x000ee80000300a00 */
[----:B------:R-:W3:Y:S04]  /*8c7d0*/  LDL.LU.64 R24, [R1] ;  /* 0x0000000001187983 */ /* 0x000ee80000300a00 */
[----:B------:R-:W3:Y:S04]  /*8c7e0*/  LDL.LU R12, [R1+0x3f0] ;  /* 0x0003f000010c7983 */ /* 0x000ee80000300800 */
[----:B------:R-:W3:Y:S04]  /*8c7f0*/  LDL.LU R13, [R1+0x3f4] ;  /* 0x0003f400010d7983 */ /* 0x000ee80000300800 */
[----:B------:R-:W3:Y:S04]  /*8c800*/  LDL.LU R14, [R1+0x3f8] ;  /* 0x0003f800010e7983 */ /* 0x000ee80000300800 */
[----:B------:R-:W3:Y:S04]  /*8c810*/  LDL.LU R15, [R1+0x3fc] ;  /* 0x0003fc00010f7983 */ /* 0x000ee80000300800 */
        /* <DEDUP_REMOVED lines=55> */
[----:B------:R-:W4:Y:S04]  /*8cb90*/  LDL.LU.64 R4, [R1+0x4880] ;  /* 0x0048800001047983 */ /* 0x000f280000300a00 */
[----:B------:R0:W-:Y:S01]  /*8cba0*/  STL [R1+0x4770], R29 ;  /* 0x0047701d01007387 */ /* 0x0001e20000100800 */
[----:B---3--:R-:W-:-:S02]  /*8cbb0*/  IMAD.MOV.U32 R2, RZ, RZ, R16 ;  /* 0x000000ffff027224 */ /* 0x008fc400078e0010 */
[----:B------:R-:W-:Y:S02]  /*8cbc0*/  IMAD.MOV.U32 R28, RZ, RZ, R17 ;  /* 0x000000ffff1c7224 */ /* 0x000fe400078e0011 */
[----:B------:R-:W-:Y:S02]  /*8cbd0*/  IMAD.MOV.U32 R0, RZ, RZ, R25 ;  /* 0x000000ffff007224 */ /* 0x000fe400078e0019 */
[----:B0-----:R-:W-:Y:S01]  /*8cbe0*/  IMAD.MOV.U32 R29, RZ, RZ, R24 ;  /* 0x000000ffff1d7224 */ /* 0x001fe200078e0018 */
[C---:B--2---:R-:W-:Y:S08]  /*8cbf0*/  HMMA.16816.F32.BF16 R20, R8.reuse, R16, R20 ;  /* 0x000000100814723c */ /* 0x044ff00000041814 */
[C---:B----4-:R-:W-:Y:S11]  /*8cc00*/  HMMA.16816.F32.BF16 R4, R8.reuse, R24, R4 ;  /* 0x000000180804723c */ /* 0x050ff60000041804 */
[----:B------:R-:W-:Y:S04]  /*8cc10*/  STL.64 [R1+0x410], R20 ;  /* 0x0004101401007387 */ /* 0x000fe80000100a00 */
[----:B------:R0:W-:Y:S04]  /*8cc20*/  STL.64 [R1+0x418], R22 ;  /* 0x0004181601007387 */ /* 0x0001e80000100a00 */
[----:B0-----:R-:W2:Y:S04]  /*8cc30*/  LDL.LU.64 R22, [R1+0x4878] ;  /* 0x0048780001167983 */ /* 0x001ea80000300a00 */
[----:B------:R-:W3:Y:S04]  /*8cc40*/  LDL.LU.64 R20, [R1+0x4870] ;  /* 0x0048700001147983 */ /* 0x000ee80000300a00 */
[----:B------:R-:W4:Y:S04]  /*8cc50*/  LDL.LU.64 R18, [R1+0x4868] ;  /* 0x0048680001127983 */ /* 0x000f280000300a00 */
[----:B------:R-:W2:Y:S04]  /*8cc60*/  LDL.LU.64 R16, [R1+0x4860] ;  /* 0x0048600001107983 */ /* 0x000ea80000300a00 */
        /* <DEDUP_REMOVED lines=11> */
[----:B------:R-:W2:Y:S04]  /*8cd20*/  LDL.LU.64 R12, [R1+0x4830] ;  /* 0x00483000010c7983 */ /* 0x000ea80000300a00 */
[----:B------:R0:W-:Y:S04]  /*8cd30*/  STL.64 [R1+0x4520], R26 ;  /* 0x0045201a01007387 */ /* 0x0001e80000100a00 */
[----:B0-----:R-:W2:Y:S04]  /*8cd40*/  LDL R27, [R1+0xda4] ;  /* 0x000da400011b7983 */ /* 0x001ea80000100800 */
[----:B------:R3:W-:Y:S02]  /*8cd50*/  STL.64 [R1+0x4518], R24 ;  /* 0x0045181801007387 */ /* 0x0007e40000100a00 */
[----:B---3--:R-:W-:-:S02]  /*8cd60*/  IMAD.MOV.U32 R24, RZ, RZ, R21 ;  /* 0x000000ffff187224 */ /* 0x008fc400078e0015 */
[----:B------:R-:W-:Y:S01]  /*8cd70*/  IMAD.MOV.U32 R25, RZ, RZ, R7 ;  /* 0x000000ffff197224 */ /* 0x000fe200078e0007 */
[----:B--2---:R-:W-:Y:S04]  /*8cd80*/  STL [R1+0x4774], R27 ;  /* 0x0047741b01007387 */ /* 0x004fe80000100800 */
[----:B------:R-:W2:Y:S04]  /*8cd90*/  LDL.LU R21, [R1+0x482c] ;  /* 0x00482c0001157983 */ /* 0x000ea80000300800 */
[----:B------:R-:W3:Y:S04]  /*8cda0*/  LDL.LU R7, [R1+0x4828] ;  /* 0x0048280001077983 */ /* 0x000ee80000300800 */
[----:B------:R0:W-:Y:S04]  /*8cdb0*/  STL.64 [R1+0x4780], R24 ;  /* 0x0047801801007387 */ /* 0x0001e80000100a00 */
[----:B0-----:R-:W2:Y:S04]  /*8cdc0*/  LDL.LU R24, [R1+0x3e0] ;  /* 0x0003e00001187983 */ /* 0x001ea80000300800 */
[----:B------:R-:W2:Y:S04]  /*8cdd0*/  LDL.LU R25, [R1+0x3e4] ;  /* 0x0003e40001197983 */ /* 0x000ea80000300800 */
[----:B------:R-:W2:Y:S04]  /*8cde0*/  LDL.LU R26, [R1+0x3e8] ;  /* 0x0003e800011a7983 */ /* 0x000ea80000300800 */
[----:B------:R-:W2:Y:S02]  /*8cdf0*/  LDL.LU R27, [R1+0x3ec] ;  /* 0x0003ec00011b7983 */ /* 0x000ea40000300800 */
[----:B--2---:R-:W-:-:S15]  /*8ce00*/  HMMA.16816.F32.BF16 R24, R8, R20, R24 ;  /* 0x000000140818723c */ /* 0x004fde0000041818 */
[----:B------:R-:W-:-:S04]  /*8ce10*/  NOP ;  /* 0x0000000000007918 */ /* 0x000fc80000000000 */
[----:B------:R0:W-:Y:S04]  /*8ce20*/  STL.64 [R1+0x3e0], R24 ;  /* 0x0003e01801007387 */ /* 0x0001e80000100a00 */
[----:B------:R-:W-:Y:S01]  /*8ce30*/  STL.64 [R1+0x3e8], R26 ;  /* 0x0003e81a01007387 */ /* 0x000fe20000100a00 */
[----:B0-----:R-:W-:Y:S02]  /*8ce40*/  IMAD.MOV.U32 R24, RZ, RZ, R4 ;  /* 0x000000ffff187224 */ /* 0x001fe400078e0004 */
[----:B------:R-:W-:Y:S01]  /*8ce50*/  IMAD.MOV.U32 R25, RZ, RZ, R5 ;  /* 0x000000ffff197224 */ /* 0x000fe200078e0005 */
[----:B------:R-:W2:Y:S04]  /*8ce60*/  LDL.LU R4, [R1+0x4824] ;  /* 0x0048240001047983 */ /* 0x000ea80000300800 */
[----:B------:R-:W4:Y:S04]  /*8ce70*/  LDL.LU R5, [R1+0x4820] ;  /* 0x0048200001057983 */ /* 0x000f280000300800 */
[----:B------:R0:W-:Y:S04]  /*8ce80*/  STL.64 [R1+0x4798], R24 ;  /* 0x0047981801007387 */ /* 0x0001e80000100a00 */
[----:B------:R-:W-:Y:S04]  /*8ce90*/  STL.64 [R1+0x4510], R22 ;  /* 0x0045101601007387 */ /* 0x000fe80000100a00 */
[----:B------:R1:W-:Y:S01]  /*8cea0*/  STL.64 [R1+0x4508], R20 ;  /* 0x0045081401007387 */ /* 0x0003e20000100a00 */
[----:B0-----:R-:W-:-:S02]  /*8ceb0*/  IMAD.MOV.U32 R24, RZ, RZ, R15 ;  /* 0x000000ffff187224 */ /* 0x001fc400078e000f */
[----:B------:R-:W-:Y:S02]  /*8cec0*/  IMAD.MOV.U32 R25, RZ, RZ, R14 ;  /* 0x000000ffff197224 */ /* 0x000fe400078e000e */
[----:B-1----:R-:W-:Y:S02]  /*8ced0*/  IMAD.MOV.U32 R20, RZ, RZ, R16 ;  /* 0x000000ffff147224 */ /* 0x002fe400078e0010 */
[----:B------:R-:W-:Y:S01]  /*8cee0*/  IMAD.MOV.U32 R21, RZ, RZ, R17 ;  /* 0x000000ffff157224 */ /* 0x000fe200078e0011 */
[----:B------:R-:W4:Y:S04]  /*8cef0*/  LDL.LU R16, [R1+0x481c] ;  /* 0x00481c0001107983 */ /* 0x000f280000300800 */
[----:B------:R-:W4:Y:S04]  /*8cf00*/  LDL.LU R17, [R1+0x4818] ;  /* 0x0048180001117983 */ /* 0x000f280000300800 */
[----:B------:R0:W-:Y:S02]  /*8cf10*/  STL.64 [R1+0x47b0], R24 ;  /* 0x0047b01801007387 */ /* 0x0001e40000100a00 */
[----:B0-----:R-:W-:-:S02]  /*8cf20*/  IMAD.MOV.U32 R24, RZ, RZ, R13 ;  /* 0x000000ffff187224 */ /* 0x001fc400078e000d */
[----:B------:R-:W-:-:S05]  /*8cf30*/  IMAD.MOV.U32 R25, RZ, RZ, R12 ;  /* 0x000000ffff197224 */ /* 0x000fca00078e000c */
[----:B------:R3:W-:Y:S02]  /*8cf40*/  STL.64 [R1+0x47c8], R24 ;  /* 0x0047c81801007387 */ /* 0x0007e40000100a00 */
[----:B---3--:R-:W-:Y:S02]  /*8cf50*/  IMAD.MOV.U32 R24, RZ, RZ, R7 ;  /* 0x000000ffff187224 */ /* 0x008fe400078e0007 */
[----:B------:R-:W-:-:S05]  /*8cf60*/  IMAD.MOV.U32 R25, RZ, RZ, R6 ;  /* 0x000000ffff197224 */ /* 0x000fca00078e0006 */
[----:B------:R-:W-:Y:S04]  /*8cf70*/  STL.64 [R1+0x47e0], R24 ;  /* 0x0047e01801007387 */ /* 0x000fe80000100a00 */
[----:B------:R0:W-:Y:S04]  /*8cf80*/  STL.64 [R1+0x4778], R20 ;  /* 0x0047781401007387 */ /* 0x0001e80000100a00 */
[----:B0-----:R-:W3:Y:S04]  /*8cf90*/  LDL.LU R20, [R1+0x360] ;  /* 0x0003600001147983 */ /* 0x001ee80000300800 */
[----:B------:R-:W3:Y:S04]  /*8cfa0*/  LDL.LU R21, [R1+0x364] ;  /* 0x0003640001157983 */ /* 0x000ee80000300800 */
[----:B------:R-:W3:Y:S04]  /*8cfb0*/  LDL.LU R22, [R1+0x368] ;  /* 0x0003680001167983 */ /* 0x000ee80000300800 */
[----:B------:R-:W3:Y:S04]  /*8cfc0*/  LDL.LU R23, [R1+0x36c] ;  /* 0x00036c0001177983 */ /* 0x000ee80000300800 */
[----:B------:R-:W3:Y:S04]  /*8cfd0*/  LDL.LU R12, [R1+0x3c0] ;  /* 0x0003c000010c7983 */ /* 0x000ee80000300800 */
[----:B------:R-:W3:Y:S04]  /*8cfe0*/  LDL.LU R13, [R1+0x3c4] ;  /* 0x0003c400010d7983 */ /* 0x000ee80000300800 */
[----:B------:R-:W3:Y:S04]  /*8cff0*/  LDL.LU R14, [R1+0x3c8] ;  /* 0x0003c800010e7983 */ /* 0x000ee80000300800 */
[----:B------:R-:W3:Y:S01]  /*8d000*/  LDL.LU R15, [R1+0x3cc] ;  /* 0x0003cc00010f7983 */ /* 0x000ee20000300800 */
[----:B--2---:R-:W-:-:S02]  /*8d010*/  IMAD.MOV.U32 R25, RZ, RZ, R4 ;  /* 0x000000ffff197224 */ /* 0x004fc400078e0004 */
[----:B----4-:R-:W-:Y:S01]  /*8d020*/  IMAD.MOV.U32 R24, RZ, RZ, R5 ;  /* 0x000000ffff187224 */ /* 0x010fe200078e0005 */
[----:B------:R-:W2:Y:S04]  /*8d030*/  LDL.LU R4, [R1+0x3d0] ;  /* 0x0003d00001047983 */ /* 0x000ea80000300800 */
[----:B------:R-:W2:Y:S04]  /*8d040*/  LDL.LU R5, [R1+0x3d4] ;  /* 0x0003d40001057983 */ /* 0x000ea80000300800 */
[----:B------:R-:W2:Y:S04]  /*8d050*/  LDL.LU R6, [R1+0x3d8] ;  /* 0x0003d80001067983 */ /* 0x000ea80000300800 */
[----:B------:R-:W2:Y:S04]  /*8d060*/  LDL.LU R7, [R1+0x3dc] ;  /* 0x0003dc0001077983 */ /* 0x000ea80000300800 */
[----:B---3--:R-:W-:Y:S04]  /*8d070*/  STL.64 [R1+0x4790], R22 ;  /* 0x0047901601007387 */ /* 0x008fe80000100a00 */
[----:B------:R0:W-:Y:S04]  /*8d080*/  STL.64 [R1+0x4788], R20 ;  /* 0x0047881401007387 */ /* 0x0001e80000100a00 */
        /* <DEDUP_REMOVED lines=15> */
[----:B------:R-:W4:Y:S01]  /*8d180*/  LDL.LU R23, [R1+0x39c] ;  /* 0x00039c0001177983 */ /* 0x000f220000300800 */
[C---:B--2---:R-:W-:Y:S03]  /*8d190*/  HMMA.16816.F32.BF16 R4, R8.reuse, R16, R4 ;  /* 0x000000100804723c */ /* 0x044fe60000041804 */
[----:B----4-:R-:W-:Y:S04]  /*8d1a0*/  STL.64 [R1+0x47d8], R22 ;  /* 0x0047d81601007387 */ /* 0x010fe80000100a00 */
        /* <DEDUP_REMOVED lines=14> */
[----:B------:R-:W4:Y:S02]  /*8d290*/  LDL.LU.64 R4, [R1+0x4808] ;  /* 0x0048080001047983 */ /* 0x000f240000300a00 */
[----:B----4-:R-:W-:Y:S02]  /*8d2a0*/  HMMA.16816.F32.BF16 R8, R8, R4, R12 ;  /* 0x000000040808723c */ /* 0x010fe4000004180c */
[----:B------:R-:W2:Y:S04]  /*8d2b0*/  LDL.LU.64 R14, [R1+0x4800] ;  /* 0x00480000010e7983 */ /* 0x000ea80000300a00 */
[----:B------:R-:W2:-:S13]  /*8d2c0*/  LDL.LU.64 R12, [R1+0x47f8] ;  /* 0x0047f800010c7983 */ /* 0x000e9a0000300a00 */
[----:B------:R0:W-:Y:S04]  /*8d2d0*/  STL.64 [R1+0x3c0], R8 ;  /* 0x0003c00801007387 */ /* 0x0001e80000100a00 */
[----:B------:R1:W-:Y:S04]  /*8d2e0*/  STL.64 [R1+0x3c8], R10 ;  /* 0x0003c80a01007387 */ /* 0x0003e80000100a00 */
[----:B0-----:R-:W4:Y:S04]  /*8d2f0*/  LDL.LU R8, [R1+0x340] ;  /* 0x0003400001087983 */ /* 0x001f280000300800 */
[----:B------:R-:W4:Y:S04]  /*8d300*/  LDL.LU R9, [R1+0x344] ;  /* 0x0003440001097983 */ /* 0x000f280000300800 */
[----:B-1----:R-:W4:Y:S04]  /*8d310*/  LDL.LU R10, [R1+0x348] ;  /* 0x00034800010a7983 */ /* 0x002f280000300800 */
[----:B------:R-:W4:Y:S04]  /*8d320*/  LDL.LU R11, [R1+0x34c] ;  /* 0x00034c00010b7983 */ /* 0x000f280000300800 */
[----:B---3--:R-:W-:Y:S04]  /*8d330*/  STL.64 [R1+0x44f8], R6 ;  /* 0x0044f80601007387 */ /* 0x008fe80000100a00 */
[----:B------:R-:W-:Y:S01]  /*8d340*/  STL.64 [R1+0x44f0], R4 ;  /* 0x0044f00401007387 */ /* 0x000fe20000100a00 */
        /* <DEDUP_REMOVED lines=16> */
[----:B0-----:R-:W2:Y:S01]  /*8d450*/  LDL.LU.64 R24, [R1+0x47b0] ;  /* 0x0047b00001187983 */ /* 0x001ea20000300a00 */
[----:B------:R-:W-:Y:S02]  /*8d460*/  IMAD.MOV.U32 R4, RZ, RZ, R19 ;  /* 0x000000ffff047224 */ /* 0x000fe400078e0013 */
[----:B------:R-:W-:Y:S02]  /*8d470*/  IMAD.MOV.U32 R5, RZ, RZ, R18 ;  /* 0x000000ffff057224 */ /* 0x000fe400078e0012 */
[----:B------:R-:W-:Y:S02]  /*8d480*/  IMAD.MOV.U32 R18, RZ, RZ, R26 ;  /* 0x000000ffff127224 */ /* 0x000fe400078e001a */
[----:B------:R-:W-:-:S05]  /*8d490*/  IMAD.MOV.U32 R19, RZ, RZ, R27 ;  /* 0x000000ffff137224 */ /* 0x000fca00078e001b */
[----:B------:R-:W-:Y:S04]  /*8d4a0*/  STL [R1+0x42e4], R19 ;  /* 0x0042e41301007387 */ /* 0x000fe80000100800 */
[----:B------:R-:W-:Y:S04]  /*8d4b0*/  STL [R1+0x42e0], R18 ;  /* 0x0042e01201007387 */ /* 0x000fe80000100800 */
        /* <DEDUP_REMOVED lines=16> */
[----:B0-----:R-:W2:Y:S01]  /*8d5c0*/  LDL.LU.64 R24, [R1+0x4780] ;  /* 0x0047800001187983 */ /* 0x001ea20000300a00 */
[C---:B---3--:R-:W-:Y:S08]  /*8d5d0*/  HMMA.16816.F32.BF16 R16, R12.reuse, R4, R16 ;  /* 0x000000040c10723c */ /* 0x048ff00000041810 */
[----:B--2---:R-:W-:Y:S01]  /*8d5e0*/  HMMA.16816.F32.BF16 R24, R12, R24, R20 ;  /* 0x000000180c18723c */ /* 0x004fe20000041814 */
[----:B------:R-:W4:-:S15]  /*8d5f0*/  LDL.LU.64 R20, [R1+0x4778] ;  /* 0x0047780001147983 */ /* 0x000f1e0000300a00 */
[----:B------:R-:W-:-:S03]  /*8d600*/  NOP ;  /* 0x0000000000007918 */ /* 0x000fc60000000000 */
[----:B------:R-:W-:Y:S04]  /*8d610*/  STL.64 [R1+0x360], R24 ;  /* 0x0003601801007387 */ /* 0x000fe80000100a00 */
[----:B------:R0:W-:Y:S04]  /*8d620*/  STL.64 [R1+0x368], R26 ;  /* 0x0003681a01007387 */ /* 0x0001e80000100a00 */
[----:B0-----:R-:W2:Y:S04]  /*8d630*/  LDL.LU R27, [R1+0x4774] ;  /* 0x00477400011b7983 */ /* 0x001ea80000300800 */
[----:B------:R0:W-:Y:S04]  /*8d640*/  STL.64 [R1+0x350], R16 ;  /* 0x0003501001007387 */ /* 0x0001e80000100a00 */
[----:B------:R1:W-:Y:S04]  /*8d650*/  STL.64 [R1+0x358], R18 ;  /* 0x0003581201007387 */ /* 0x0003e80000100a00 */
[----:B0-----:R-:W3:Y:S01]  /*8d660*/  LDL.LU R16, [R1+0x1e0] ;  /* 0x0001e00001107983 */ /* 0x001ee20000300800 */
[----:B----4-:R-:W-:-:S15]  /*8d670*/  HMMA.16816.F32.BF16 R4, R12, R20, R8 ;  /* 0x000000140c04723c */ /* 0x010fde0000041808 */
[----:B------:R-:W-:-:S04]  /*8d680*/  NOP ;  /* 0x0000000000007918 */ /* 0x000fc80000000000 */
[----:B------:R-:W-:Y:S04]  /*8d690*/  STL.64 [R1+0x340], R4 ;  /* 0x0003400401007387 */ /* 0x000fe80000100a00 */
[----:B------:R-:W-:Y:S04]  /*8d6a0*/  STL.64 [R1+0x348], R6 ;  /* 0x0003480601007387 */ /* 0x000fe80000100a00 */
[----:B------:R-:W3:Y:S04]  /*8d6b0*/  LDL.LU R17, [R1+0x1e4] ;  /* 0x0001e40001117983 */ /* 0x000ee80000300800 */
[----:B-1----:R-:W4:Y:S04]  /*8d6c0*/  LDL.LU R18, [R1+0x1e8] ;  /* 0x0001e80001127983 */ /* 0x002f280000300800 */
[----:B------:R-:W4:Y:S01]  /*8d6d0*/  LDL.LU R19, [R1+0x1ec] ;  /* 0x0001ec0001137983 */ /* 0x000f220000300800 */
[----:B------:R-:W-:-:S02]  /*8d6e0*/  IMAD.MOV.U32 R24, RZ, RZ, R29 ;  /* 0x000000ffff187224 */ /* 0x000fc400078e001d */
[----:B------:R-:W-:Y:S01]  /*8d6f0*/  IMAD.MOV.U32 R25, RZ, RZ, R0 ;  /* 0x000000ffff197224 */ /* 0x000fe200078e0000 */
[----:B--2---:R-:W0:Y:S04]  /*8d700*/  LDSM.16.MT88.4 R8, [R27+UR5+0x21400] ;  /* 0x021400051b08783b */ /* 0x004e280008004200 */
[----:B----4-:R-:W-:Y:S04]  /*8d710*/  STL.64 [R1+0x4530], R18 ;  /* 0x0045301201007387 */ /* 0x010fe80000100a00 */
[----:B---3--:R1:W-:Y:S04]  /*8d720*/  STL.64 [R1+0x4528], R16 ;  /* 0x0045281001007387 */ /* 0x0083e80000100a00 */
[----:B------:R-:W2:Y:S04]  /*8d730*/  LDL.LU R29, [R1+0x4770] ;  /* 0x00477000011d7983 */ /* 0x000ea80000300800 */
[----:B------:R-:W3:Y:S04]  /*8d740*/  LDL.LU R0, [R1+0x476c] ;  /* 0x00476c0001007983 */ /* 0x000ee80000300800 */
[----:B------:R4:W-:Y:S04]  /*8d750*/  STL.64 [R1+0x4538], R24 ;  /* 0x0045381801007387 */ /* 0x0009e80000100a00 */
[----:B-1----:R-:W2:Y:S04]  /*8d760*/  LDL.LU R16, [R1+0x200] ;  /* 0x0002000001107983 */ /* 0x002ea80000300800 */
        /* <DEDUP_REMOVED lines=10> */
[----:B-1----:R-:W2:Y:S04]  /*8d810*/  LDL.LU R16, [R1+0x210] ;  /* 0x0002100001107983 */ /* 0x002ea80000300800 */
        /* <DEDUP_REMOVED lines=17> */
[----:B------:R-:W-:Y:S04]  /*8d930*/  STL.64 [R1+0x4570], R16 ;  /* 0x0045701001007387 */ /* 0x000fe80000100a00 */
[----:B------:R-:W2:Y:S04]  /*8d940*/  LDL.LU R2, [R1+0x4758] ;  /* 0x0047580001027983 */ /* 0x000ea80000300800 */
[----:B------:R-:W3:Y:S04]  /*8d950*/  LDL.LU R0, [R1+0x4754] ;  /* 0x0047540001007983 */ /* 0x000ee80000300800 */
[----:B------:R0:W-:Y:S02]  /*8d960*/  STL.64 [R1+0x4580], R24 ;  /* 0x0045801801007387 */ /* 0x0001e40000100a00 */
[----:B0-----:R-:W-:-:S02]  /*8d970*/  IMAD.MOV.U32 R24, RZ, RZ, R29 ;  /* 0x000000ffff187224 */ /* 0x001fc400078e001d */
[----:B----4-:R-:W-:Y:S01]  /*8d980*/  IMAD.MOV.U32 R25, RZ, RZ, R28 ;  /* 0x000000ffff197224 */ /* 0x010fe200078e001c */
        /* <DEDUP_REMOVED lines=33> */
[----:B------:R-:W-:Y:S04]  /*8dba0*/  STL.64 [R1+0x45e0], R24 ;  /* 0x0045e01801007387 */ /* 0x000fe80000100a00 */
[----:B---3--:R-:W-:Y:S04]  /*8dbb0*/  STL.64 [R1+0x45c0], R18 ;  /* 0x0045c01201007387 */ /* 0x008fe80000100a00 */
[----:B--2---:R0:W-:Y:S04]  /*8dbc0*/  STL.64 [R1+0x45b8], R16 ;  /* 0x0045b81001007387 */ /* 0x0041e80000100a00 */
[----:B0-----:R-:W2:Y:S04]  /*8dbd0*/  LDL.LU R16, [R1+0x260] ;  /* 0x0002600001107983 */ /* 0x001ea80000300800 */
[----:B------:R-:W2:Y:S04]  /*8dbe0*/  LDL.LU R17, [R1+0x264] ;  /* 0x0002640001117983 */ /* 0x000ea80000300800 */
[----:B------:R-:W3:Y:S04]  /*8dbf0*/  LDL.LU R18, [R1+0x268] ;  /* 0x0002680001127983 */ /* 0x000ee80000300800 */
[----:B------:R-:W3:Y:S01]  /*8dc00*/  LDL.LU R19, [R1+0x26c] ;  /* 0x00026c0001137983 */ /* 0x000ee20000300800 */
[----:B----4-:R-:W-:-:S02]  /*8dc10*/  IMAD.MOV.U32 R24, RZ, RZ, R29 ;  /* 0x000000ffff187224 */ /* 0x010fc400078e001d */
[----:B------:R-:W-:Y:S01]  /*8dc20*/  IMAD.MOV.U32 R25, RZ, RZ, R3 ;  /* 0x000000ffff197224 */ /* 0x000fe200078e0003 */
[----:B------:R-:W4:Y:S04]  /*8dc30*/  LDL.LU R29, [R1+0x4730] ;  /* 0x00473000011d7983 */ /* 0x000f280000300800 */
[----:B------:R-:W4:Y:S04]  /*8dc40*/  LDL.LU R3, [R1+0x472c] ;  /* 0x00472c0001037983 */ /* 0x000f280000300800 */
[----:B------:R0:W-:Y:S02]  /*8dc50*/  STL.64 [R1+0x45f8], R24 ;  /* 0x0045f81801007387 */ /* 0x0001e40000100a00 */
[----:B0-----:R-:W-:-:S02]  /*8dc60*/  IMAD.MOV.U32 R24, RZ, RZ, R2 ;  /* 0x000000ffff187224 */ /* 0x001fc400078e0002 */
[----:B------:R-:W-:Y:S01]  /*8dc70*/  IMAD.MOV.U32 R25, RZ, RZ, R0 ;  /* 0x000000ffff197224 */ /* 0x000fe200078e0000 */
[----:B---3--:R-:W-:Y:S04]  /*8dc80*/  STL.64 [R1+0x45d8], R18 ;  /* 0x0045d81201007387 */ /* 0x008fe80000100a00 */
[----:B--2---:R0:W-:Y:S04]  /*8dc90*/  STL.64 [R1+0x45d0], R16 ;  /* 0x0045d01001007387 */ /* 0x0041e80000100a00 */
[----:B0-----:R-:W2:Y:S04]  /*8dca0*/  LDL.LU R16, [R1+0x270] ;  /* 0x0002700001107983 */ /* 0x001ea80000300800 */
[----:B------:R-:W2:Y:S04]  /*8dcb0*/  LDL.LU R17, [R1+0x274] ;  /* 0x0002740001117983 */ /* 0x000ea80000300800 */
[----:B------:R-:W3:Y:S04]  /*8dcc0*/  LDL.LU R18, [R1+0x278] ;  /* 0x0002780001127983 */ /* 0x000ee80000300800 */
[----:B------:R-:W3:Y:S04]  /*8dcd0*/  LDL.LU R19, [R1+0x27c] ;  /* 0x00027c0001137983 */ /* 0x000ee80000300800 */
[----:B------:R-:W2:Y:S04]  /*8dce0*/  LDL.LU R2, [R1+0x4728] ;  /* 0x0047280001027983 */ /* 0x000ea80000300800 */
[----:B------:R-:W2:Y:S04]  /*8dcf0*/  LDL.LU R0, [R1+0x4724] ;  /* 0x0047240001007983 */ /* 0x000ea80000300800 */
[----:B------:R0:W-:Y:S04]  /*8dd00*/  STL.64 [R1+0x4610], R24 ;  /* 0x0046101801007387 */ /* 0x0001e80000100a00 */
[----:B0-----:R-:W2:Y:S04]  /*8dd10*/  LDL.LU R24, [R1+0x2a0] ;  /* 0x0002a00001187983 */ /* 0x001ea80000300800 */
[----:B------:R-:W2:Y:S04]  /*8dd20*/  LDL.LU R25, [R1+0x2a4] ;  /* 0x0002a40001197983 */ /* 0x000ea80000300800 */
[----:B------:R-:W2:Y:S04]  /*8dd30*/  LDL.LU R26, [R1+0x2a8] ;  /* 0x0002a800011a7983 */ /* 0x000ea80000300800 */
[----:B------:R-:W2:Y:S04]  /*8dd40*/  LDL.LU R27, [R1+0x2ac] ;  /* 0x0002ac00011b7983 */ /* 0x000ea80000300800 */
[----:B--2---:R-:W-:Y:S04]  /*8dd50*/  STL.64 [R1+0x4620], R26 ;  /* 0x0046201a01007387 */ /* 0x004fe80000100a00 */
[----:B------:R0:W-:Y:S02]  /*8dd60*/  STL.64 [R1+0x4618], R24 ;  /* 0x0046181801007387 */ /* 0x0001e40000100a00 */
[----:B0-----:R-:W-:-:S02]  /*8dd70*/  IMAD.MOV.U32 R24, RZ, RZ, R2 ;  /* 0x000000ffff187224 */ /* 0x001fc400078e0002 */
[----:B----4-:R-:W-:Y:S01]  /*8dd80*/  IMAD.MOV.U32 R25, RZ, RZ, R3 ;  /* 0x000000ffff197224 */ /* 0x010fe200078e0003 */
        /* <DEDUP_REMOVED lines=8> */
[----:B------:R-:W2:Y:S04]  /*8de10*/  LDL.LU R19, [R1+0x28c] ;  /* 0x00028c0001137983 */ /* 0x000ea80000300800 */
[----:B------:R-:W2:Y:S01]  /*8de20*/  LDL.LU R24, [R1+0xc0] ;  /* 0x0000c00001187983 */ /* 0x000ea20000300800 */
[----:B------:R-:W-:-:S03]  /*8de30*/  IMAD.MOV.U32 R25, RZ, RZ, R0 ;  /* 0x000000ffff197224 */ /* 0x000fc600078e0000 */
[----:B------:R-:W3:Y:S04]  /*8de40*/  LDL.LU R0, [R1+0x4718] ;  /* 0x0047180001007983 */ /* 0x000ee80000300800 */
[----:B--2---:R4:W-:Y:S04]  /*8de50*/  STL.64 [R1+0x4650], R24 ;  /* 0x0046501801007387 */ /* 0x0049e80000100a00 */
[----:B------:R-:W-:Y:S04]  /*8de60*/  STL.64 [R1+0x4608], R18 ;  /* 0x0046081201007387 */ /* 0x000fe80000100a00 */
[----:B---3--:R0:W-:Y:S01]  /*8de70*/  STL.64 [R1+0x4600], R16 ;  /* 0x0046001001007387 */ /* 0x0081e20000100a00 */
[----:B----4-:R-:W-:-:S02]  /*8de80*/  IMAD.MOV.U32 R24, RZ, RZ, R3 ;  /* 0x000000ffff187224 */ /* 0x010fc400078e0003 */
[----:B------:R-:W-:Y:S01]  /*8de90*/  IMAD.MOV.U32 R25, RZ, RZ, R2 ;  /* 0x000000ffff197224 */ /* 0x000fe200078e0002 */
[----:B0-----:R-:W2:Y:S04]  /*8dea0*/  LDL.LU R16, [R1+0x290] ;  /* 0x0002900001107983 */ /* 0x001ea80000300800 */
[----:B------:R-:W2:Y:S04]  /*8deb0*/  LDL.LU R17, [R1+0x294] ;  /* 0x0002940001117983 */ /* 0x000ea80000300800 */
[----:B------:R-:W3:Y:S04]  /*8dec0*/  LDL.LU R18, [R1+0x298] ;  /* 0x0002980001127983 */ /* 0x000ee80000300800 */
[----:B------:R-:W3:Y:S04]  /*8ded0*/  LDL.LU R19, [R1+0x29c] ;  /* 0x00029c0001137983 */ /* 0x000ee80000300800 */
[----:B------:R-:W4:Y:S04]  /*8dee0*/  LDL.LU R3, [R1+0x4714] ;  /* 0x0047140001037983 */ /* 0x000f280000300800 */
[----:B------:R-:W2:Y:S04]  /*8def0*/  LDL.LU R2, [R1+0x4710] ;  /* 0x0047100001027983 */ /* 0x000ea80000300800 */
[----:B------:R0:W-:Y:S04]  /*8df00*/  STL.64 [R1+0x4668], R24 ;  /* 0x0046681801007387 */ /* 0x0001e80000100a00 */
[----:B0-----:R-:W2:Y:S01]  /*8df10*/  LDL.LU R24, [R1+0xe0] ;  /* 0x0000e00001187983 */ /* 0x001ea20000300800 */
[----:B------:R-:W-:-:S03]  /*8df20*/  IMAD.MOV.U32 R25, RZ, RZ, R0 ;  /* 0x000000ffff197224 */ /* 0x000fc600078e0000 */
[----:B------:R-:W3:Y:S04]  /*8df30*/  LDL.LU R0, [R1+0x470c] ;  /* 0x00470c0001007983 */ /* 0x000ee80000300800 */
[----:B--2---:R-:W-:Y:S04]  /*8df40*/  STL.64 [R1+0x4680], R24 ;  /* 0x0046801801007387 */ /* 0x004fe80000100a00 */
[----:B---3--:R-:W-:Y:S04]  /*8df50*/  STL.64 [R1+0x4630], R18 ;  /* 0x0046301201007387 */ /* 0x008fe80000100a00 */
[----:B------:R0:W-:Y:S04]  /*8df60*/  STL.64 [R1+0x4628], R16 ;  /* 0x0046281001007387 */ /* 0x0001e80000100a00 */
[----:B0-----:R-:W2:Y:S04]  /*8df70*/  LDL.LU R16, [R1+0x2b0] ;  /* 0x0002b00001107983 */ /* 0x001ea80000300800 */
[----:B------:R-:W2:Y:S04]  /*8df80*/  LDL.LU R17, [R1+0x2b4] ;  /* 0x0002b40001117983 */ /* 0x000ea80000300800 */
[----:B------:R-:W3:Y:S04]  /*8df90*/  LDL.LU R18, [R1+0x2b8] ;  /* 0x0002b80001127983 */ /* 0x000ee80000300800 */
[----:B------:R-:W3:Y:S01]  /*8dfa0*/  LDL.LU R19, [R1+0x2bc] ;  /* 0x0002bc0001137983 */ /* 0x000ee20000300800 */
[----:B------:R-:W-:-:S02]  /*8dfb0*/  IMAD.MOV.U32 R24, RZ, RZ, R2 ;  /* 0x000000ffff187224 */ /* 0x000fc400078e0002 */
[----:B----4-:R-:W-:Y:S01]  /*8dfc0*/  IMAD.MOV.U32 R25, RZ, RZ, R3 ;  /* 0x000000ffff197224 */ /* 0x010fe200078e0003 */
[----:B------:R-:W4:Y:S04]  /*8dfd0*/  LDL.LU R2, [R1+0x4708] ;  /* 0x0047080001027983 */ /* 0x000f280000300800 */
[----:B------:R-:W4:Y:S04]  /*8dfe0*/  LDL.LU R3, [R1+0x4704] ;  /* 0x0047040001037983 */ /* 0x000f280000300800 */
[----:B------:R-:W-:Y:S04]  /*8dff0*/  STL.64 [R1+0x4698], R24 ;  /* 0x0046981801007387 */ /* 0x000fe80000100a00 */
[----:B---3--:R-:W-:Y:S04]  /*8e000*/  STL.64 [R1+0x4648], R18 ;  /* 0x0046481201007387 */ /* 0x008fe80000100a00 */
[----:B--2---:R0:W-:Y:S04]  /*8e010*/  STL.64 [R1+0x4640], R16 ;  /* 0x0046401001007387 */ /* 0x0041e80000100a00 */
[----:B0-----:R-:W2:Y:S04]  /*8e020*/  LDL.LU R16, [R1+0x2c0] ;  /* 0x0002c00001107983 */ /* 0x001ea80000300800 */
[----:B------:R-:W2:Y:S04]  /*8e030*/  LDL.LU R17, [R1+0x2c4] ;  /* 0x0002c40001117983 */ /* 0x000ea80000300800 */
[----:B------:R-:W3:Y:S04]  /*8e040*/  LDL.LU R18, [R1+0x2c8] ;  /* 0x0002c80001127983 */ /* 0x000ee80000300800 */
[----:B------:R-:W3:Y:S04]  /*8e050*/  LDL.LU R19, [R1+0x2cc] ;  /* 0x0002cc0001137983 */ /* 0x000ee80000300800 */
[----:B------:R-:W2:Y:S01]  /*8e060*/  LDL.LU R24, [R1+0x100] ;  /* 0x0001000001187983 */ /* 0x000ea20000300800 */
        /* <DEDUP_REMOVED lines=22> */
[----:B------:R-:W3:Y:S01]  /*8e1d0*/  LDL.LU R0, [R1+0x46f4] ;  /* 0x0046f40001007983 */ /* 0x000ee20000300800 */
[----:B----4-:R-:W-:Y:S02]  /*8e1e0*/  IMAD.MOV.U32 R4, RZ, RZ, R2 ;  /* 0x000000ffff047224 */ /* 0x010fe400078e0002 */
[----:B------:R-:W-:Y:S01]  /*8e1f0*/  IMAD.MOV.U32 R5, RZ, RZ, R3 ;  /* 0x000000ffff057224 */ /* 0x000fe200078e0003 */
[----:B--2---:R0:W-:Y:S04]  /*8e200*/  STL.64 [R1+0x46e0], R24 ;  /* 0x0046e01801007387 */ /* 0x0041e80000100a00 */
[----:B------:R-:W2:Y:S04]  /*8e210*/  LDL.LU R2, [R1+0x46f0] ;  /* 0x0046f00001027983 */ /* 0x000ea80000300800 */
[----:B------:R-:W4:Y:S04]  /*8e220*/  LDL.LU R3, [R1+0x46ec] ;  /* 0x0046ec0001037983 */ /* 0x000f280000300800 */
[----:B0-----:R-:W2:Y:S04]  /*8e230*/  LDL.LU R24, [R1+0x330] ;  /* 0x0003300001187983 */ /* 0x001ea80000300800 */
[----:B------:R-:W2:Y:S04]  /*8e240*/  LDL.LU R25, [R1+0x334] ;  /* 0x0003340001197983 */ /* 0x000ea80000300800 */
[----:B------:R-:W2:Y:S04]  /*8e250*/  LDL.LU R26, [R1+0x338] ;  /* 0x00033800011a7983 */ /* 0x000ea80000300800 */
[----:B------:R-:W2:Y:S04]  /*8e260*/  LDL.LU R27, [R1+0x33c] ;  /* 0x00033c00011b7983 */ /* 0x000ea80000300800 */
        /* <DEDUP_REMOVED lines=17> */
[----:B------:R-:W3:Y:S01]  /*8e380*/  LDL.LU R19, [R1+0x31c] ;  /* 0x00031c0001137983 */ /* 0x000ee20000300800 */
[----:B------:R-:W-:Y:S03]  /*8e390*/  HMMA.16816.F32.BF16 R4, R12, R4, R24 ;  /* 0x000000040c04723c */ /* 0x000fe60000041818 */
        /* <DEDUP_REMOVED lines=10> */
[----:B------:R-:W-:Y:S04]  /*8e440*/  STL.64 [R1+0x44e8], R10 ;  /* 0x0044e80a01007387 */ /* 0x000fe80000100a00 */
[----:B------:R0:W-:Y:S02]  /*8e450*/  STL.64 [R1+0x44e0], R8 ;  /* 0x0044e00801007387 */ /* 0x0001e40000100a00 */
[----:B0-----:R-:W-:-:S02]  /*8e460*/  IMAD.MOV.U32 R8, RZ, RZ, R29 ;  /* 0x000000ffff087224 */ /* 0x001fc400078e001d */
[----:B------:R-:W2:Y:S04]  /*8e470*/  LDL.LU R29, [R1+0x46e8] ;  /* 0x0046e800011d7983 */ /* 0x000ea80000300800 */
[----:B------:R-:W2:Y:S04]  /*8e480*/  LDL.LU.64 R24, [R1+0x46e0] ;  /* 0x0046e00001187983 */ /* 0x000ea80000300a00 */
        /* <DEDUP_REMOVED lines=53> */
[----:B0-----:R-:W2:Y:S04]  /*8e7e0*/  LDL.LU.64 R26, [R1+0x4620] ;  /* 0x00462000011a7983 */ /* 0x001ea80000300a00 */
[----:B------:R-:W2:Y:S01]  /*8e7f0*/  LDL.LU.64 R24, [R1+0x4618] ;  /* 0x0046180001187983 */ /* 0x000ea20000300a00 */
[----:B------:R-:W-:-:S07]  /*8e800*/  IMAD.MOV.U32 R9, RZ, RZ, R28 ;  /* 0x000000ffff097224 */ /* 0x000fce00078e001c */
[----:B--2---:R-:W-:Y:S01]  /*8e810*/  HMMA.16816.F32.BF16 R8, R12, R8, R24 ;  /* 0x000000080c08723c */ /* 0x004fe20000041818 */
[----:B------:R-:W2:-:S15]  /*8e820*/  LDL.LU.64 R24, [R1+0x4610] ;  /* 0x0046100001187983 */ /* 0x000e9e0000300a00 */
[----:B------:R-:W-:-:S03]  /*8e830*/  NOP ;  /* 0x0000000000007918 */ /* 0x000fc60000000000 */
[----:B------:R-:W-:Y:S04]  /*8e840*/  STL.64 [R1+0x2a0], R8 ;  /* 0x0002a00801007387 */ /* 0x000fe80000100a00 */
        /* <DEDUP_REMOVED lines=67> */
[----:B------:R-:W2:Y:S02]  /*8ec80*/  LDL.LU.64 R20, [R1+0x4508] ;  /* 0x0045080001147983 */ /* 0x000ea40000300a00 */
[----:B--2---:R-:W-:-:S15]  /*8ec90*/  HMMA.16816.F32.BF16 R16, R12, R20, R16 ;  /* 0x000000140c10723c */ /* 0x004fde0000041810 */
[----:B------:R-:W-:-:S04]  /*8eca0*/  NOP ;  /* 0x0000000000007918 */ /* 0x000fc80000000000 */
[----:B------:R0:W-:Y:S04]  /*8ecb0*/  STL.64 [R1+0x1e0], R16 ;  /* 0x0001e01001007387 */ /* 0x0001e80000100a00 */
[----:B0-----:R-:W2:Y:S01]  /*8ecc0*/  LDL.LU.64 R16, [R1+0x4500] ;  /* 0x0045000001107983 */ /* 0x001ea20000300a00 */
[----:B------:R-:W-:Y:S02]  /*8ecd0*/  IMAD.MOV.U32 R28, RZ, RZ, R19 ;  /* 0x000000ffff1c7224 */ /* 0x000fe400078e0013 */
[----:B------:R-:W-:Y:S02]  /*8ece0*/  IMAD.MOV.U32 R8, RZ, RZ, R29 ;  /* 0x000000ffff087224 */ /* 0x000fe400078e001d */
[----:B------:R-:W-:Y:S02]  /*8ecf0*/  IMAD.MOV.U32 R29, RZ, RZ, R18 ;  /* 0x000000ffff1d7224 */ /* 0x000fe400078e0012 */
[----:B------:R-:W-:-:S02]  /*8ed00*/  IMAD.MOV.U32 R10, RZ, RZ, R2 ;  /* 0x000000ffff0a7224 */ /* 0x000fc400078e0002 */
[----:B------:R-:W-:Y:S01]  /*8ed10*/  IMAD.MOV.U32 R11, RZ, RZ, R0 ;  /* 0x000000ffff0b7224 */ /* 0x000fe200078e0000 */
[----:B------:R0:W-:Y:S01]  /*8ed20*/  STL [R1+0x41c4], R28 ;  /* 0x0041c41c01007387 */ /* 0x0001e20000100800 */
[----:B----4-:R-:W-:-:S03]  /*8ed30*/  IMAD.MOV.U32 R9, RZ, RZ, R3 ;  /* 0x000000ffff097224 */ /* 0x010fc600078e0003 */
[----:B0-----:R-:W4:Y:S04]  /*8ed40*/  LDL R28, [R1+0xd28] ;  /* 0x000d2800011c7983 */ /* 0x001f280000100800 */
[----:B------:R-:W-:Y:S01]  /*8ed50*/  STL [R1+0x41c0], R29 ;  /* 0x0041c01d01007387 */ /* 0x000fe20000100800 */
[----:B--2---:R-:W-:-:S15]  /*8ed60*/  HMMA.16816.F32.BF16 R4, R12, R16, R4 ;  /* 0x000000100c04723c */ /* 0x004fde0000041804 */
[----:B------:R-:W-:-:S04]  /*8ed70*/  NOP ;  /* 0x0000000000007918 */ /* 0x000fc80000000000 */
[----:B------:R-:W-:Y:S02]  /*8ed80*/  IMAD.MOV.U32 R2, RZ, RZ, R6 ;  /* 0x000000ffff027224 */ /* 0x000fe400078e0006 */
[----:B------:R-:W-:Y:S02]  /*8ed90*/  IMAD.MOV.U32 R0, RZ, RZ, R7 ;  /* 0x000000ffff007224 */ /* 0x000fe400078e0007 */
[----:B------:R-:W-:Y:S02]  /*8eda0*/  IMAD.MOV.U32 R16, RZ, RZ, R4 ;  /* 0x000000ffff107224 */ /* 0x000fe400078e0004 */
[----:B------:R-:W-:Y:S01]  /*8edb0*/  IMAD.MOV.U32 R3, RZ, RZ, R5 ;  /* 0x000000ffff037224 */ /* 0x000fe200078e0005 */
[----:B------:R-:W2:Y:S04]  /*8edc0*/  LDL.LU.64 R6, [R1+0x44f8] ;  /* 0x0044f80001067983 */ /* 0x000ea80000300a00 */
[----:B------:R-:W2:Y:S04]  /*8edd0*/  LDL.LU.64 R4, [R1+0x44f0] ;  /* 0x0044f00001047983 */ /* 0x000ea80000300a00 */
[----:B------:R0:W-:Y:S04]  /*8ede0*/  STL [R1+0x42e8], R16 ;  /* 0x0042e81001007387 */ /* 0x0001e80000100800 */
[----:B0-----:R-:W3:Y:S04]  /*8edf0*/  LDL.LU R16, [R1+0x5b0] ;  /* 0x0005b00001107983 */ /* 0x001ee80000300800 */
[----:B------:R-:W3:Y:S04]  /*8ee00*/  LDL.LU R17, [R1+0x5b4] ;  /* 0x0005b40001117983 */ /* 0x000ee80000300800 */
[----:B------:R-:W3:Y:S04]  /*8ee10*/  LDL.LU R18, [R1+0x5b8] ;  /* 0x0005b80001127983 */ /* 0x000ee80000300800 */
[----:B------:R-:W3:Y:S04]  /*8ee20*/  LDL.LU R19, [R1+0x5bc] ;  /* 0x0005bc0001137983 */ /* 0x000ee80000300800 */
[----:B------:R-:W-:Y:S04]  /*8ee30*/  STL [R1+0x41d0], R0 ;  /* 0x0041d00001007387 */ /* 0x000fe80000100800 */
[----:B------:R-:W-:Y:S04]  /*8ee40*/  STL [R1+0x41cc], R2 ;  /* 0x0041cc0201007387 */ /* 0x000fe80000100800 */
[----:B------:R-:W-:Y:S01]  /*8ee50*/  STL [R1+0x41c8], R3 ;  /* 0x0041c80301007387 */ /* 0x000fe20000100800 */
[----:B--2---:R-:W-:Y:S03]  /*8ee60*/  HMMA.16816.F32.BF16 R12, R12, R4, R8 ;  /* 0x000000040c0c723c */ /* 0x004fe60000041808 */
[----:B------:R-:W3:Y:S04]  /*8ee70*/  LDL.LU.64 R10, [R1+0x44e8] ;  /* 0x0044e800010a7983 */ /* 0x000ee80000300a00 */
[----:B------:R-:W3:Y:S04]  /*8ee80*/  LDL.LU.64 R8, [R1+0x44e0] ;  /* 0x0044e00001087983 */ /* 0x000ee80000300a00 */
[----:B------:R0:W-:Y:S04]  /*8ee90*/  STL.64 [R1+0x44d0], R6 ;  /* 0x0044d00601007387 */ /* 0x0001e80000100a00 */
[----:B0-----:R-:W2:Y:S04]  /*8eea0*/  LDL.LU.64 R6, [R1+0x1a8] ;  /* 0x0001a80001067983 */ /* 0x001ea80000300a00 */
[----:B------:R-:W-:-:S02]  /*8eeb0*/  IMAD.MOV.U32 R24, RZ, RZ, R12 ;  /* 0x000000ffff187224 */ /* 0x000fc400078e000c */
[----:B------:R-:W-:Y:S02]  /*8eec0*/  IMAD.MOV.U32 R25, RZ, RZ, R13 ;  /* 0x000000ffff197224 */ /* 0x000fe400078e000d */
[----:B------:R-:W-:Y:S02]  /*8eed0*/  IMAD.MOV.U32 R21, RZ, RZ, R14 ;  /* 0x000000ffff157224 */ /* 0x000fe400078e000e */
[----:B------:R-:W-:Y:S02]  /*8eee0*/  IMAD.MOV.U32 R20, RZ, RZ, R15 ;  /* 0x000000ffff147224 */ /* 0x000fe400078e000f */
[----:B----4-:R-:W0:Y:S04]  /*8eef0*/  LDSM.16.MT88.4 R12, [R28+UR5+0x21400] ;  /* 0x021400051c0c783b */ /* 0x010e280008004200 */
[----:B--2---:R1:W-:Y:S04]  /*8ef00*/  STL.64 [R1+0x44d8], R6 ;  /* 0x0044d80601007387 */ /* 0x0043e80000100a00 */
[----:B-1----:R-:W3:Y:S04]  /*8ef10*/  LDL.LU.64 R6, [R1+0x1b8] ;  /* 0x0001b80001067983 */ /* 0x002ee80000300a00 */
[----:B------:R1:W-:Y:S04]  /*8ef20*/  STL.64 [R1+0x4308], R26 ;  /* 0x0043081a01007387 */ /* 0x0003e80000100a00 */
[----:B------:R2:W-:Y:S04]  /*8ef30*/  STL.64 [R1+0x4300], R24 ;  /* 0x0043001801007387 */ /* 0x0005e80000100a00 */
[----:B-1----:R-:W4:Y:S01]  /*8ef40*/  LDL.LU.64 R26, [R1+0x198] ;  /* 0x00019800011a7983 */ /* 0x002f220000300a00 */
[----:B---3--:R-:W-:Y:S03]  /*8ef50*/  HMMA.16816.F32.BF16 R16, R8, R6, R16 ;  /* 0x000000060810723c */ /* 0x008fe60000041810 */
[----:B----4-:R1:W-:Y:S04]  /*8ef60*/  STL.64 [R1+0x44c8], R26 ;  /* 0x0044c81a01007387 */ /* 0x0103e80000100a00 */
[----:B--2---:R-:W2:Y:S04]  /*8ef70*/  LDL.LU R24, [R1+0x5a0] ;  /* 0x0005a00001187983 */ /* 0x004ea80000300800 */
[----:B------:R-:W2:Y:S04]  /*8ef80*/  LDL.LU R25, [R1+0x5a4] ;  /* 0x0005a40001197983 */ /* 0x000ea80000300800 */
[----:B-1----:R-:W2:Y:S04]  /*8ef90*/  LDL.LU R26, [R1+0x5a8] ;  /* 0x0005a800011a7983 */ /* 0x002ea80000300800 */
[----:B------:R-:W2:Y:S04]  /*8efa0*/  LDL.LU R27, [R1+0x5ac] ;  /* 0x0005ac00011b7983 */ /* 0x000ea80000300800 */
[----:B------:R-:W-:Y:S04]  /*8efb0*/  STL [R1+0x42ec], R21 ;  /* 0x0042ec1501007387 */ /* 0x000fe80000100800 */
[----:B0-----:R-:W-:Y:S04]  /*8efc0*/  STL [R1+0x42a4], R14 ;  /* 0x0042a40e01007387 */ /* 0x001fe80000100800 */
[----:B------:R-:W-:Y:S04]  /*8efd0*/  STL [R1+0x42a0], R15 ;  /* 0x0042a00f01007387 */ /* 0x000fe80000100800 */
[----:B------:R-:W-:Y:S04]  /*8efe0*/  STL.64 [R1+0x5b0], R16 ;  /* 0x0005b01001007387 */ /* 0x000fe80000100a00 */
[----:B------:R0:W-:Y:S02]  /*8eff0*/  STL.64 [R1+0x5b8], R18 ;  /* 0x0005b81201007387 */ /* 0x0001e40000100a00 */
[----:B0-----:R-:W-:-:S02]  /*8f000*/  IMAD.MOV.U32 R19, RZ, RZ, R6 ;  /* 0x000000ffff137224 */ /* 0x001fc400078e0006 */
[----:B------:R-:W-:Y:S02]  /*8f010*/  IMAD.MOV.U32 R18, RZ, RZ, R7 ;  /* 0x000000ffff127224 */ /* 0x000fe400078e0007 */
[----:B------:R-:W2:Y:S02]  /*8f020*/  LDL.LU.64 R6, [R1+0x44d8] ;  /* 0x0044d80001067983 */ /* 0x000ea40000300a00 */
[----:B--2---:R-:W-:Y:S01]  /*8f030*/  HMMA.16816.F32.BF16 R24, R8, R6, R24 ;  /* 0x000000060818723c */ /* 0x004fe20000041818 */
[----:B------:R-:W-:Y:S02]  /*8f040*/  IMAD.MOV.U32 R14, RZ, RZ, R6 ;  /* 0x000000ffff0e7224 */ /* 0x000fe400078e0006 */
[----:B------:R-:W-:Y:S02]  /*8f050*/  IMAD.MOV.U32 R15, RZ, RZ, R7 ;  /* 0x000000ffff0f7224 */ /* 0x000fe400078e0007 */
[----:B------:R-:W2:-:S14]  /*8f060*/  LDL.LU.64 R6, [R1+0x44d0] ;  /* 0x0044d00001067983 */ /* 0x000e9c0000300a00 */
[----:B------:R-:W-:Y:S02]  /*8f070*/  IMAD.MOV.U32 R5, RZ, RZ, R26 ;  /* 0x000000ffff057224 */ /* 0x000fe400078e001a */
[----:B------:R-:W-:Y:S01]  /*8f080*/  IMAD.MOV.U32 R4, RZ, RZ, R27 ;  /* 0x000000ffff047224 */ /* 0x000fe200078e001b */
[----:B------:R-:W-:Y:S04]  /*8f090*/  STL.64 [R1+0x5a0], R24 ;  /* 0x0005a01801007387 */ /* 0x000fe80000100a00 */
[----:B------:R-:W3:Y:S04]  /*8f0a0*/  LDL.LU.64 R26, [R1+0x44c8] ;  /* 0x0044c800011a7983 */ /* 0x000ee80000300a00 */
[----:B--2---:R-:W-:Y:S04]  /*8f0b0*/  STL.64 [R1+0x42c0], R6 ;  /* 0x0042c00601007387 */ /* 0x004fe80000100a00 */
[----:B------:R0:W-:Y:S04]  /*8f0c0*/  STL.64 [R1+0x42b8], R4 ;  /* 0x0042b80401007387 */ /* 0x0001e80000100a00 */
[----:B0-----:R-:W2:Y:S04]  /*8f0d0*/  LDL.LU R4, [R1+0x590] ;  /* 0x0005900001047983 */ /* 0x001ea80000300800 */
[----:B------:R-:W2:Y:S04]  /*8f0e0*/  LDL.LU R5, [R1+0x594] ;  /* 0x0005940001057983 */ /* 0x000ea80000300800 */
[----:B------:R-:W2:Y:S04]  /*8f0f0*/  LDL.LU R6, [R1+0x598] ;  /* 0x0005980001067983 */ /* 0x000ea80000300800 */
[----:B------:R-:W2:Y:S04]  /*8f100*/  LDL.LU R7, [R1+0x59c] ;  /* 0x00059c0001077983 */ /* 0x000ea80000300800 */
[----:B------:R0:W-:Y:S01]  /*8f110*/  STL.64 [R1+0x42b0], R14 ;  /* 0x0042b00e01007387 */ /* 0x0001e20000100a00 */
[----:B---3--:R-:W-:-:S03]  /*8f120*/  IMAD.MOV.U32 R16, RZ, RZ, R27 ;  /* 0x000000ffff107224 */ /* 0x008fc600078e001b */
[----:B------:R-:W-:Y:S01]  /*8f130*/  STL.64 [R1+0x42a8], R12 ;  /* 0x0042a80c01007387 */ /* 0x000fe20000100a00 */
[----:B--2---:R-:W-:-:S15]  /*8f140*/  HMMA.16816.F32.BF16 R4, R8, R26, R4 ;  /* 0x0000001a0804723c */ /* 0x004fde0000041804 */
[----:B------:R-:W-:-:S04]  /*8f150*/  NOP ;  /* 0x0000000000007918 */ /* 0x000fc80000000000 */
[----:B------:R-:W-:Y:S04]  /*8f160*/  STL.64 [R1+0x590], R4 ;  /* 0x0005900401007387 */ /* 0x000fe80000100a00 */
[----:B------:R-:W-:Y:S04]  /*8f170*/  STL.64 [R1+0x598], R6 ;  /* 0x0005980601007387 */ /* 0x000fe80000100a00 */
[----:B------:R-:W-:Y:S04]  /*8f180*/  STL.64 [R1+0x44a0], R18 ;  /* 0x0044a01201007387 */ /* 0x000fe80000100a00 */
[----:B------:R-:W-:Y:S04]  /*8f190*/  STL [R1+0x4498], R16 ;  /* 0x0044981001007387 */ /* 0x000fe80000100800 */
[----:B0-----:R-:W2:Y:S04]  /*8f1a0*/  LDL.LU.64 R14, [R1+0x138] ;  /* 0x00013800010e7983 */ /* 0x001ea80000300a00 */
[----:B--2---:R0:W-:Y:S04]  /*8f1b0*/  STL.64 [R1+0x4438], R14 ;  /* 0x0044380e01007387 */ /* 0x0041e80000100a00 */
[----:B0-----:R-:W2:Y:S04]  /*8f1c0*/  LDL.LU.64 R14, [R1+0x148] ;  /* 0x00014800010e7983 */ /* 0x001ea80000300a00 */
[----:B--2---:R0:W-:Y:S04]  /*8f1d0*/  STL.64 [R1+0x4450], R14 ;  /* 0x0044500e01007387 */ /* 0x0041e80000100a00 */
[----:B0-----:R-:W2:Y:S04]  /*8f1e0*/  LDL.LU.64 R14, [R1+0x158] ;  /* 0x00015800010e7983 */ /* 0x001ea80000300a00 */
[----:B--2---:R0:W-:Y:S04]  /*8f1f0*/  STL.64 [R1+0x4468], R14 ;  /* 0x0044680e01007387 */ /* 0x0041e80000100a00 */
[----:B0-----:R-:W2:Y:S01]  /*8f200*/  LDL.LU.64 R14, [R1+0x168] ;  /* 0x00016800010e7983 */ /* 0x001ea20000300a00 */
[----:B------:R-:W-:-:S02]  /*8f210*/  IMAD.MOV.U32 R6, RZ, RZ, R22 ;  /* 0x000000ffff067224 */ /* 0x000fc400078e0016 */
[----:B------:R-:W-:Y:S01]  /*8f220*/  IMAD.MOV.U32 R7, RZ, RZ, R23 ;  /* 0x000000ffff077224 */ /* 0x000fe200078e0017 */
[----:B--2---:R0:W-:Y:S04]  /*8f230*/  STL.64 [R1+0x4480], R14 ;  /* 0x0044800e01007387 */ /* 0x0041e80000100a00 */
[----:B------:R-:W2:Y:S04]  /*8f240*/  LDL.LU R4, [R1+0x520] ;  /* 0x0005200001047983 */ /* 0x000ea80000300800 */
[----:B------:R-:W2:Y:S04]  /*8f250*/  LDL.LU R5, [R1+0x524] ;  /* 0x0005240001057983 */ /* 0x000ea80000300800 */
[----:B------:R-:W3:Y:S04]  /*8f260*/  LDL.LU R22, [R1+0x44c4] ;  /* 0x0044c40001167983 */ /* 0x000ee80000300800 */
[----:B------:R-:W4:Y:S04]  /*8f270*/  LDL.LU R23, [R1+0x44c0] ;  /* 0x0044c00001177983 */ /* 0x000f280000300800 */
[----:B------:R-:W2:Y:S04]  /*8f280*/  LDL.LU.64 R18, [R1+0x188] ;  /* 0x0001880001127983 */ /* 0x000ea80000300a00 */
[----:B0-----:R-:W2:Y:S04]  /*8f290*/  LDL.LU.64 R14, [R1+0x178] ;  /* 0x00017800010e7983 */ /* 0x001ea80000300a00 */
[----:B--2---:R0:W-:Y:S04]  /*8f2a0*/  STL.64 [R1+0x44a8], R14 ;  /* 0x0044a80e01007387 */ /* 0x0041e80000100a00 */
[----:B------:R-:W2:Y:S04]  /*8f2b0*/  LDL.LU R12, [R1+0x580] ;  /* 0x00058000010c7983 */ /* 0x000ea80000300800 */
[----:B------:R-:W2:Y:S04]  /*8f2c0*/  LDL.LU R13, [R1+0x584] ;  /* 0x00058400010d7983 */ /* 0x000ea80000300800 */
[----:B0-----:R-:W2:Y:S04]  /*8f2d0*/  LDL.LU R14, [R1+0x588] ;  /* 0x00058800010e7983 */ /* 0x001ea80000300800 */
[----:B------:R-:W2:Y:S04]  /*8f2e0*/  LDL.LU R15, [R1+0x58c] ;  /* 0x00058c00010f7983 */ /* 0x000ea80000300800 */
[----:B------:R-:W-:Y:S04]  /*8f2f0*/  STL.64 [R1+0x4448], R6 ;  /* 0x0044480601007387 */ /* 0x000fe80000100a00 */
[----:B------:R0:W-:Y:S04]  /*8f300*/  STL.64 [R1+0x4440], R4 ;  /* 0x0044400401007387 */ /* 0x0001e80000100a00 */
[----:B0-----:R-:W2:Y:S04]  /*8f310*/  LDL.LU R4, [R1+0x540] ;  /* 0x0005400001047983 */ /* 0x001ea80000300800 */
[----:B------:R-:W2:Y:S01]  /*8f320*/  LDL.LU R5, [R1+0x544] ;  /* 0x0005440001057983 */ /* 0x000ea20000300800 */
[----:B----4-:R-:W-:-:S02]  /*8f330*/  IMAD.MOV.U32 R6, RZ, RZ, R23 ;  /* 0x000000ffff067224 */ /* 0x010fc400078e0017 */
[----:B---3--:R-:W-:Y:S01]  /*8f340*/  IMAD.MOV.U32 R7, RZ, RZ, R22 ;  /* 0x000000ffff077224 */ /* 0x008fe200078e0016 */
[----:B------:R-:W3:Y:S04]  /*8f350*/  LDL.LU R23, [R1+0x44bc] ;  /* 0x0044bc0001177983 */ /* 0x000ee80000300800 */
[----:B------:R-:W4:Y:S04]  /*8f360*/  LDL.LU R22, [R1+0x44b8] ;  /* 0x0044b80001167983 */ /* 0x000f280000300800 */
[----:B------:R-:W-:Y:S04]  /*8f370*/  STL.64 [R1+0x4460], R6 ;  /* 0x0044600601007387 */ /* 0x000fe80000100a00 */
[----:B--2---:R0:W-:Y:S04]  /*8f380*/  STL.64 [R1+0x4458], R4 ;  /* 0x0044580401007387 */ /* 0x0041e80000100a00 */
[----:B0-----:R-:W2:Y:S04]  /*8f390*/  LDL.LU R4, [R1+0x550] ;  /* 0x0005500001047983 */ /* 0x001ea80000300800 */
[----:B------:R-:W2:Y:S04]  /*8f3a0*/  LDL.LU R5, [R1+0x554] ;  /* 0x0005540001057983 */ /* 0x000ea80000300800 */
[----:B------:R-:W2:Y:S04]  /*8f3b0*/  LDL.LU R6, [R1+0x558] ;  /* 0x0005580001067983 */ /* 0x000ea80000300800 */
[----:B------:R-:W2:Y:S01]  /*8f3c0*/  LDL.LU R7, [R1+0x55c] ;  /* 0x00055c0001077983 */ /* 0x000ea20000300800 */
[----:B------:R-:W-:Y:S03]  /*8f3d0*/  HMMA.16816.F32.BF16 R12, R8, R18, R12 ;  /* 0x00000012080c723c */ /* 0x000fe6000004180c */
[----:B--2---:R-:W-:Y:S04]  /*8f3e0*/  STL.64 [R1+0x4478], R6 ;  /* 0x0044780601007387 */ /* 0x004fe80000100a00 */
[----:B------:R0:W-:Y:S04]  /*8f3f0*/  STL.64 [R1+0x4470], R4 ;  /* 0x0044700401007387 */ /* 0x0001e80000100a00 */
[----:B0-----:R-:W2:Y:S04]  /*8f400*/  LDL.LU R4, [R1+0x560] ;  /* 0x0005600001047983 */ /* 0x001ea80000300800 */
[----:B------:R-:W2:Y:S01]  /*8f410*/  LDL.LU R5, [R1+0x564] ;  /* 0x0005640001057983 */ /* 0x000ea20000300800 */
[----:B----4-:R-:W-:-:S02]  /*8f420*/  IMAD.MOV.U32 R6, RZ, RZ, R22 ;  /* 0x000000ffff067224 */ /* 0x010fc400078e0016 */
[----:B---3--:R-:W-:Y:S01]  /*8f430*/  IMAD.MOV.U32 R7, RZ, RZ, R23 ;  /* 0x000000ffff077224 */ /* 0x008fe200078e0017 */
[----:B------:R-:W3:Y:S04]  /*8f440*/  LDL.LU R22, [R1+0x44b4] ;  /* 0x0044b40001167983 */ /* 0x000ee80000300800 */
[----:B------:R-:W3:Y:S04]  /*8f450*/  LDL.LU R23, [R1+0x44b0] ;  /* 0x0044b00001177983 */ /* 0x000ee80000300800 */
[----:B------:R-:W-:Y:S01]  /*8f460*/  STL.64 [R1+0x4490], R6 ;  /* 0x0044900601007387 */ /* 0x000fe20000100a00 */
[----:B------:R-:W-:-:S03]  /*8f470*/  IMAD.MOV.U32 R21, RZ, RZ, R26 ;  /* 0x000000ffff157224 */ /* 0x000fc600078e001a */
[----:B--2---:R0:W-:Y:S04]  /*8f480*/  STL.64 [R1+0x4488], R4 ;  /* 0x0044880401007387 */ /* 0x0041e80000100a00 */
[----:B0-----:R-:W2:Y:S04]  /*8f490*/  LDL.LU R4, [R1+0x570] ;  /* 0x0005700001047983 */ /* 0x001ea80000300800 */
[----:B------:R-:W2:Y:S04]  /*8f4a0*/  LDL.LU R5, [R1+0x574] ;  /* 0x0005740001057983 */ /* 0x000ea80000300800 */
[----:B------:R-:W2:Y:S04]  /*8f4b0*/  LDL.LU R6, [R1+0x578] ;  /* 0x0005780001067983 */ /* 0x000ea80000300800 */
[----:B------:R-:W2:Y:S04]  /*8f4c0*/  LDL.LU R7, [R1+0x57c] ;  /* 0x00057c0001077983 */ /* 0x000ea80000300800 */
[----:B------:R-:W4:Y:S04]  /*8f4d0*/  LDL.LU.64 R26, [R1+0x128] ;  /* 0x00012800011a7983 */ /* 0x000f280000300a00 */
[----:B---3--:R-:W-:Y:S04]  /*8f4e0*/  STL.64 [R1+0x42f8], R22 ;  /* 0x0042f81601007387 */ /* 0x008fe80000100a00 */
[----:B------:R0:W-:Y:S04]  /*8f4f0*/  STL.64 [R1+0x42f0], R20 ;  /* 0x0042f01401007387 */ /* 0x0001e80000100a00 */
[----:B0-----:R-:W3:Y:S04]  /*8f500*/  LDL.LU R20, [R1+0x530] ;  /* 0x0005300001147983 */ /* 0x001ee80000300800 */
[----:B------:R-:W3:Y:S04]  /*8f510*/  LDL.LU R21, [R1+0x534] ;  /* 0x0005340001157983 */ /* 0x000ee80000300800 */
[----:B------:R-:W3:Y:S04]  /*8f520*/  LDL.LU R22, [R1+0x538] ;  /* 0x0005380001167983 */ /* 0x000ee80000300800 */
[----:B------:R-:W3:Y:S04]  /*8f530*/  LDL.LU R23, [R1+0x53c] ;  /* 0x00053c0001177983 */ /* 0x000ee80000300800 */
[----:B------:R-:W-:Y:S04]  /*8f540*/  STL.64 [R1+0x580], R12 ;  /* 0x0005800c01007387 */ /* 0x000fe80000100a00 */
[----:B------:R0:W-:Y:S04]  /*8f550*/  STL.64 [R1+0x588], R14 ;  /* 0x0005880e01007387 */ /* 0x0001e80000100a00 */
[----:B0-----:R-:W2:Y:S01]  /*8f560*/  LDL.LU.64 R14, [R1+0x44a8] ;  /* 0x0044a800010e7983 */ /* 0x001ea20000300a00 */
[----:B------:R-:W-:-:S02]  /*8f570*/  IMAD.MOV.U32 R17, RZ, RZ, R19 ;  /* 0x000000ffff117224 */ /* 0x000fc400078e0013 */
[----:B------:R-:W-:Y:S02]  /*8f580*/  IMAD.MOV.U32 R29, RZ, RZ, R18 ;  /* 0x000000ffff1d7224 */ /* 0x000fe400078e0012 */
[----:B------:R-:W3:Y:S04]  /*8f590*/  LDL.LU.64 R18, [R1+0x44a0] ;  /* 0x0044a00001127983 */ /* 0x000ee80000300a00 */
[----:B------:R-:W3:Y:S04]  /*8f5a0*/  LDL.LU R16, [R1+0x4498] ;  /* 0x0044980001107983 */ /* 0x000ee80000300800 */
        /* <DEDUP_REMOVED lines=41> */
[----:B0-----:R-:W4:Y:S04]  /*8f840*/  LDL.LU.64 R6, [R1+0x4448] ;  /* 0x0044480001067983 */ /* 0x001f280000300a00 */
[----:B------:R-:W4:Y:S04]  /*8f850*/  LDL.LU.64 R4, [R1+0x4440] ;  /* 0x0044400001047983 */ /* 0x000f280000300a00 */
[----:B------:R-:W3:Y:S04]  /*8f860*/  LDL.LU.64 R14, [R1+0x4438] ;  /* 0x00443800010e7983 */ /* 0x000ee80000300a00 */
[----:B------:R-:W-:Y:S04]  /*8f870*/  STL [R1+0x41f8], R3 ;  /* 0x0041f80301007387 */ /* 0x000fe80000100800 */
[----:B------:R-:W-:Y:S01]  /*8f880*/  STL [R1+0x41f4], R28 ;  /* 0x0041f41c01007387 */ /* 0x000fe20000100800 */
[C---:B---3--:R-:W-:Y:S08]  /*8f890*/  HMMA.16816.F32.BF16 R20, R8.reuse, R14, R20 ;  /* 0x0000000e0814723c */ /* 0x048ff00000041814 */
[----:B----4-:R-:W-:Y:S01]  /*8f8a0*/  HMMA.16816.F32.BF16 R4, R8, R26, R4 ;  /* 0x0000001a0804723c */ /* 0x010fe20000041804 */
[----:B------:R-:W-:-:S02]  /*8f8b0*/  IMAD.MOV.U32 R0, RZ, RZ, R15 ;  /* 0x000000ffff007224 */ /* 0x000fc400078e000f */
[----:B------:R-:W-:-:S08]  /*8f8c0*/  IMAD.MOV.U32 R2, RZ, RZ, R14 ;  /* 0x000000ffff027224 */ /* 0x000fd000078e000e */
[----:B------:R0:W-:Y:S04]  /*8f8d0*/  STL.64 [R1+0x530], R20 ;  /* 0x0005301401007387 */ /* 0x0001e80000100a00 */
[----:B------:R1:W-:Y:S04]  /*8f8e0*/  STL.64 [R1+0x538], R22 ;  /* 0x0005381601007387 */ /* 0x0003e80000100a00 */
[----:B------:R-:W-:Y:S04]  /*8f8f0*/  STL [R1+0x4200], R0 ;  /* 0x0042000001007387 */ /* 0x000fe80000100800 */
[----:B------:R-:W-:Y:S04]  /*8f900*/  STL [R1+0x41fc], R2 ;  /* 0x0041fc0201007387 */ /* 0x000fe80000100800 */
[----:B------:R-:W-:Y:S04]  /*8f910*/  STL.64 [R1+0x520], R4 ;  /* 0x0005200401007387 */ /* 0x000fe80000100a00 */
[----:B------:R-:W-:Y:S04]  /*8f920*/  STL.64 [R1+0x528], R6 ;  /* 0x0005280601007387 */ /* 0x000fe80000100a00 */
        /* <DEDUP_REMOVED lines=19> */
[----:B0-----:R-:W4:Y:S04]  /*8fa60*/  LDL.LU R14, [R1+0x4d8] ;  /* 0x0004d800010e7983 */ /* 0x001f280000300800 */
        /* <DEDUP_REMOVED lines=25> */
[----:B------:R-:W-:-:S03]  /*8fc00*/  IMAD.MOV.U32 R17, RZ, RZ, R27 ;  /* 0x000000ffff117224 */ /* 0x000fc600078e001b */
[----:B------:R-:W4:Y:S01]  /*8fc10*/  LDL.LU R4, [R1+0x4b0] ;  /* 0x0004b00001047983 */ /* 0x000f220000300800 */
[----:B------:R-:W-:-:S03]  /*8fc20*/  IMAD.MOV.U32 R29, RZ, RZ, R26 ;  /* 0x000000ffff1d7224 */ /* 0x000fc600078e001a */
[----:B------:R-:W4:Y:S04]  /*8fc30*/  LDL.LU R5, [R1+0x4b4] ;  /* 0x0004b40001057983 */ /* 0x000f280000300800 */
[----:B------:R-:W4:Y:S04]  /*8fc40*/  LDL.LU R6, [R1+0x4b8] ;  /* 0x0004b80001067983 */ /* 0x000f280000300800 */
[----:B------:R-:W4:Y:S04]  /*8fc50*/  LDL.LU R7, [R1+0x4bc] ;  /* 0x0004bc0001077983 */ /* 0x000f280000300800 */
[----:B------:R-:W4:Y:S04]  /*8fc60*/  LDL.LU.64 R26, [R1+0xb8] ;  /* 0x0000b800011a7983 */ /* 0x000f280000300a00 */
        /* <DEDUP_REMOVED lines=54> */
[----:B------:R-:W2:Y:S01]  /*8ffd0*/  LDL.LU.64 R20, [R1+0x43c0] ;  /* 0x0043c00001147983 */ /* 0x000ea20000300a00 */
[C---:B----4-:R-:W-:Y:S03]  /*8ffe0*/  HMMA.16816.F32.BF16 R4, R8.reuse, R26, R4 ;  /* 0x0000001a0804723c */ /* 0x050fe60000041804 */
[----:B------:R-:W-:Y:S04]  /*8fff0*/  STL [R1+0x4230], R0 ;  /* 0x0042300001007387 */ /* 0x000fe80000100800 */
[----:B------:R-:W-:Y:S01]  /*90000*/  STL [R1+0x422c], R2 ;  /* 0x00422c0201007387 */ /* 0x000fe20000100800 */
[----:B--2---:R-:W-:Y:S01]  /*90010*/  HMMA.16816.F32.BF16 R20, R8, R14, R20 ;  /* 0x0000000e0814723c */ /* 0x004fe20000041814 */
[----:B------:R-:W-:-:S02]  /*90020*/  IMAD.MOV.U32 R17, RZ, RZ, R15 ;  /* 0x000000ffff117224 */ /* 0x000fc400078e000f */
[----:B------:R-:W-:-:S15]  /*90030*/  IMAD.MOV.U32 R29, RZ, RZ, R14 ;  /* 0x000000ffff1d7224 */ /* 0x000fde00078e000e */
[----:B------:R-:W-:Y:S01]  /*90040*/  NOP ;  /* 0x0000000000007918 */ /* 0x000fe20000000000 */
[----:B------:R0:W-:Y:S04]  /*90050*/  STL.64 [R1+0x4c0], R20 ;  /* 0x0004c01401007387 */ /* 0x0001e80000100a00 */
[----:B------:R1:W-:Y:S04]  /*90060*/  STL.64 [R1+0x4c8], R22 ;  /* 0x0004c81601007387 */ /* 0x0003e80000100a00 */
[----:B------:R-:W-:Y:S04]  /*90070*/  STL [R1+0x4238], R17 ;  /* 0x0042381101007387 */ /* 0x000fe80000100800 */
[----:B------:R-:W-:Y:S04]  /*90080*/  STL.64 [R1+0x43a0], R18 ;  /* 0x0043a01201007387 */ /* 0x000fe80000100a00 */
[----:B------:R2:W-:Y:S04]  /*90090*/  STL [R1+0x4398], R16 ;  /* 0x0043981001007387 */ /* 0x0005e80000100800 */
[----:B------:R-:W-:Y:S04]  /*900a0*/  STL [R1+0x4234], R29 ;  /* 0x0042341d01007387 */ /* 0x000fe80000100800 */
[----:B------:R-:W-:Y:S04]  /*900b0*/  STL.64 [R1+0x4b0], R4 ;  /* 0x0004b00401007387 */ /* 0x000fe80000100a00 */
[----:B------:R-:W-:Y:S04]  /*900c0*/  STL.64 [R1+0x4b8], R6 ;  /* 0x0004b80601007387 */ /* 0x000fe80000100a00 */
[----:B0-----:R-:W3:Y:S04]  /*900d0*/  LDL.LU R20, [R1+0x480] ;  /* 0x0004800001147983 */ /* 0x001ee80000300800 */
[----:B------:R-:W3:Y:S04]  /*900e0*/  LDL.LU R21, [R1+0x484] ;  /* 0x0004840001157983 */ /* 0x000ee80000300800 */
[----:B-1----:R-:W4:Y:S04]  /*900f0*/  LDL.LU R22, [R1+0x488] ;  /* 0x0004880001167983 */ /* 0x002f280000300800 */
[----:B------:R-:W4:Y:S04]  /*90100*/  LDL.LU R23, [R1+0x48c] ;  /* 0x00048c0001177983 */ /* 0x000f280000300800 */
[----:B--2---:R-:W2:Y:S04]  /*90110*/  LDL.LU R16, [R1+0x490] ;  /* 0x0004900001107983 */ /* 0x004ea80000300800 */
[----:B------:R-:W2:Y:S04]  /*90120*/  LDL.LU R17, [R1+0x494] ;  /* 0x0004940001117983 */ /* 0x000ea80000300800 */
[----:B------:R-:W2:Y:S04]  /*90130*/  LDL.LU R18, [R1+0x498] ;  /* 0x0004980001127983 */ /* 0x000ea80000300800 */
[----:B------:R-:W2:Y:S04]  /*90140*/  LDL.LU R19, [R1+0x49c] ;  /* 0x00049c0001137983 */ /* 0x000ea80000300800 */
[----:B--2---:R0:W-:Y:S04]  /*90150*/  STL.64 [R1+0x43b0], R18 ;  /* 0x0043b01201007387 */ /* 0x0041e80000100a00 */
[----:B------:R-:W-:Y:S04]  /*90160*/  STL.64 [R1+0x43a8], R16 ;  /* 0x0043a81001007387 */ /* 0x000fe80000100a00 */
[----:B0-----:R-:W2:Y:S04]  /*90170*/  LDL.LU.64 R18, [R1+0xa8] ;  /* 0x0000a80001127983 */ /* 0x001ea80000300a00 */
[----:B----4-:R0:W-:Y:S04]  /*90180*/  STL.64 [R1+0x4390], R22 ;  /* 0x0043901601007387 */ /* 0x0101e80000100a00 */
[----:B---3--:R1:W-:Y:S04]  /*90190*/  STL.64 [R1+0x4388], R20 ;  /* 0x0043881401007387 */ /* 0x0083e80000100a00 */
[----:B0-----:R-:W3:Y:S01]  /*901a0*/  LDL.LU.64 R22, [R1+0x98] ;  /* 0x0000980001167983 */ /* 0x001ee20000300a00 */
[----:B------:R-:W-:-:S02]  /*901b0*/  IMAD.MOV.U32 R3, RZ, RZ, R26 ;  /* 0x000000ffff037224 */ /* 0x000fc400078e001a */
[----:B------:R-:W-:Y:S01]  /*901c0*/  IMAD.MOV.U32 R28, RZ, RZ, R27 ;  /* 0x000000ffff1c7224 */ /* 0x000fe200078e001b */
[----:B---3--:R0:W-:Y:S04]  /*901d0*/  STL.64 [R1+0x43b8], R22 ;  /* 0x0043b81601007387 */ /* 0x0081e80000100a00 */
[----:B-1----:R-:W2:Y:S04]  /*901e0*/  LDL.LU R20, [R1+0x4a0] ;  /* 0x0004a00001147983 */ /* 0x002ea80000300800 */
[----:B------:R-:W2:Y:S04]  /*901f0*/  LDL.LU R21, [R1+0x4a4] ;  /* 0x0004a40001157983 */ /* 0x000ea80000300800 */
[----:B0-----:R-:W2:Y:S04]  /*90200*/  LDL.LU R22, [R1+0x4a8] ;  /* 0x0004a80001167983 */ /* 0x001ea80000300800 */
[----:B------:R-:W2:Y:S04]  /*90210*/  LDL.LU R23, [R1+0x4ac] ;  /* 0x0004ac0001177983 */ /* 0x000ea80000300800 */
[----:B------:R-:W3:Y:S04]  /*90220*/  LDL.LU.64 R26, [R1+0x88] ;  /* 0x00008800011a7983 */ /* 0x000ee80000300a00 */
[----:B------:R-:W4:Y:S04]  /*90230*/  LDL.LU R12, [R1+0x450] ;  /* 0x00045000010c7983 */ /* 0x000f280000300800 */
[----:B------:R-:W4:Y:S04]  /*90240*/  LDL.LU R13, [R1+0x454] ;  /* 0x00045400010d7983 */ /* 0x000f280000300800 */
[----:B------:R-:W2:Y:S04]  /*90250*/  LDL.LU R14, [R1+0x458] ;  /* 0x00045800010e7983 */ /* 0x000ea80000300800 */
[----:B------:R-:W2:Y:S04]  /*90260*/  LDL.LU R15, [R1+0x45c] ;  /* 0x00045c00010f7983 */ /* 0x000ea80000300800 */
[----:B--2---:R0:W-:Y:S04]  /*90270*/  STL.64 [R1+0x4360], R14 ;  /* 0x0043600e01007387 */ /* 0x0041e80000100a00 */
[----:B----4-:R-:W-:Y:S04]  /*90280*/  STL.64 [R1+0x4358], R12 ;  /* 0x0043580c01007387 */ /* 0x010fe80000100a00 */
[----:B0-----:R-:W2:Y:S04]  /*90290*/  LDL.LU.64 R14, [R1+0x68] ;  /* 0x00006800010e7983 */ /* 0x001ea80000300a00 */
[----:B--2---:R0:W-:Y:S04]  /*902a0*/  STL.64 [R1+0x4370], R14 ;  /* 0x0043700e01007387 */ /* 0x0041e80000100a00 */
[----:B0-----:R-:W2:Y:S04]  /*902b0*/  LDL.LU.64 R14, [R1+0x78] ;  /* 0x00007800010e7983 */ /* 0x001ea80000300a00 */
[----:B------:R-:W4:Y:S01]  /*902c0*/  LDL.LU.64 R6, [R1+0x58] ;  /* 0x0000580001067983 */ /* 0x000f220000300a00 */
[----:B------:R-:W-:Y:S03]  /*902d0*/  HMMA.16816.F32.BF16 R20, R8, R18, R20 ;  /* 0x000000120814723c */ /* 0x000fe60000041814 */
[----:B----4-:R0:W-:Y:S04]  /*902e0*/  STL.64 [R1+0x4368], R6 ;  /* 0x0043680601007387 */ /* 0x0101e80000100a00 */
[----:B------:R-:W4:Y:S04]  /*902f0*/  LDL.LU R4, [R1+0x460] ;  /* 0x0004600001047983 */ /* 0x000f280000300800 */
[----:B------:R-:W4:Y:S04]  /*90300*/  LDL.LU R5, [R1+0x464] ;  /* 0x0004640001057983 */ /* 0x000f280000300800 */
[----:B0-----:R-:W2:Y:S04]  /*90310*/  LDL.LU R6, [R1+0x468] ;  /* 0x0004680001067983 */ /* 0x001ea80000300800 */
[----:B------:R-:W2:Y:S01]  /*90320*/  LDL.LU R7, [R1+0x46c] ;  /* 0x00046c0001077983 */ /* 0x000ea20000300800 */
[----:B------:R-:W-:-:S02]  /*90330*/  IMAD.MOV.U32 R0, RZ, RZ, R18 ;  /* 0x000000ffff007224 */ /* 0x000fc400078e0012 */
[----:B------:R-:W-:Y:S01]  /*90340*/  IMAD.MOV.U32 R2, RZ, RZ, R19 ;  /* 0x000000ffff027224 */ /* 0x000fe200078e0013 */
[----:B--2---:R-:W-:Y:S04]  /*90350*/  STL.64 [R1+0x4380], R6 ;  /* 0x0043800601007387 */ /* 0x004fe80000100a00 */
[----:B----4-:R0:W-:Y:S04]  /*90360*/  STL.64 [R1+0x4378], R4 ;  /* 0x0043780401007387 */ /* 0x0101e80000100a00 */
[----:B0-----:R-:W2:Y:S04]  /*90370*/  LDL.LU R4, [R1+0x470] ;  /* 0x0004700001047983 */ /* 0x001ea80000300800 */
[----:B------:R-:W2:Y:S04]  /*90380*/  LDL.LU R5, [R1+0x474] ;  /* 0x0004740001057983 */ /* 0x000ea80000300800 */
[----:B------:R-:W2:Y:S04]  /*90390*/  LDL.LU R6, [R1+0x478] ;  /* 0x0004780001067983 */ /* 0x000ea80000300800 */
[----:B------:R-:W2:Y:S04]  /*903a0*/  LDL.LU R7, [R1+0x47c] ;  /* 0x00047c0001077983 */ /* 0x000ea80000300800 */
[----:B------:R-:W-:Y:S04]  /*903b0*/  STL [R1+0x4240], R28 ;  /* 0x0042401c01007387 */ /* 0x000fe80000100800 */
[----:B------:R-:W-:Y:S04]  /*903c0*/  STL [R1+0x423c], R3 ;  /* 0x00423c0301007387 */ /* 0x000fe80000100800 */
[----:B------:R-:W-:Y:S04]  /*903d0*/  STL.64 [R1+0x4a0], R20 ;  /* 0x0004a01401007387 */ /* 0x000fe80000100a00 */
[----:B------:R0:W-:Y:S04]  /*903e0*/  STL.64 [R1+0x4a8], R22 ;  /* 0x0004a81601007387 */ /* 0x0001e80000100a00 */
[----:B0-----:R-:W4:Y:S04]  /*903f0*/  LDL.LU.64 R22, [R1+0x43b8] ;  /* 0x0043b80001167983 */ /* 0x001f280000300a00 */
[----:B------:R-:W4:Y:S04]  /*90400*/  LDL.LU.64 R18, [R1+0x43b0] ;  /* 0x0043b00001127983 */ /* 0x000f280000300a00 */
[----:B------:R-:W4:Y:S04]  /*90410*/  LDL.LU.64 R16, [R1+0x43a8] ;  /* 0x0043a80001107983 */ /* 0x000f280000300a00 */
[----:B------:R-:W-:Y:S04]  /*90420*/  STL [R1+0x4248], R2 ;  /* 0x0042480201007387 */ /* 0x000fe80000100800 */
[----:B------:R-:W-:Y:S01]  /*90430*/  STL [R1+0x4244], R0 ;  /* 0x0042440001007387 */ /* 0x000fe20000100800 */
[----:B----4-:R-:W-:Y:S01]  /*90440*/  HMMA.16816.F32.BF16 R16, R8, R22, R16 ;  /* 0x000000160810723c */ /* 0x010fe20000041810 */
[----:B------:R-:W-:-:S15]  /*90450*/  IMAD.MOV.U32 R29, RZ, RZ, R23 ;  /* 0x000000ffff1d7224 */ /* 0x000fde00078e0017 */
[----:B------:R-:W-:-:S03]  /*90460*/  NOP ;  /* 0x0000000000007918 */ /* 0x000fc60000000000 */
[----:B------:R0:W-:Y:S04]  /*90470*/  STL.64 [R1+0x490], R16 ;  /* 0x0004901001007387 */ /* 0x0001e80000100a00 */
[----:B------:R1:W-:Y:S01]  /*90480*/  STL.64 [R1+0x498], R18 ;  /* 0x0004981201007387 */ /* 0x0003e20000100a00 */
[----:B0-----:R-:W-:-:S03]  /*90490*/  IMAD.MOV.U32 R17, RZ, RZ, R22 ;  /* 0x000000ffff117224 */ /* 0x001fc600078e0016 */
[----:B-1----:R-:W4:Y:S04]  /*904a0*/  LDL.LU.64 R18, [R1+0x43a0] ;  /* 0x0043a00001127983 */ /* 0x002f280000300a00 */
[----:B------:R-:W4:Y:S04]  /*904b0*/  LDL.LU R16, [R1+0x4398] ;  /* 0x0043980001107983 */ /* 0x000f280000300800 */
[----:B------:R-:W4:Y:S04]  /*904c0*/  LDL.LU.64 R22, [R1+0x4390] ;  /* 0x0043900001167983 */ /* 0x000f280000300a00 */
[----:B------:R-:W4:Y:S01]  /*904d0*/  LDL.LU.64 R20, [R1+0x4388] ;  /* 0x0043880001147983 */ /* 0x000f220000300a00 */
[----:B--2---:R-:W-:Y:S03]  /*904e0*/  HMMA.16816.F32.BF16 R4, R8, R14, R4 ;  /* 0x0000000e0804723c */ /* 0x004fe60000041804 */
[----:B------:R-:W-:Y:S04]  /*904f0*/  STL [R1+0x4250], R29 ;  /* 0x0042501d01007387 */ /* 0x000fe80000100800 */
[----:B------:R-:W-:Y:S01]  /*90500*/  STL [R1+0x424c], R17 ;  /* 0x00424c1101007387 */ /* 0x000fe20000100800 */
[----:B---3--:R-:W-:-:S02]  /*90510*/  IMAD.MOV.U32 R3, RZ, RZ, R27 ;  /* 0x000000ffff037224 */ /* 0x008fc400078e001b */
[----:B------:R-:W-:Y:S02]  /*90520*/  IMAD.MOV.U32 R28, RZ, RZ, R26 ;  /* 0x000000ffff1c7224 */ /* 0x000fe400078e001a */
[----:B------:R-:W-:Y:S02]  /*90530*/  IMAD.MOV.U32 R2, RZ, RZ, R14 ;  /* 0x000000ffff027224 */ /* 0x000fe400078e000e */
[----:B------:R-:W-:Y:S01]  /*90540*/  IMAD.MOV.U32 R0, RZ, RZ, R15 ;  /* 0x000000ffff007224 */ /* 0x000fe200078e000f */
[----:B----4-:R-:W-:-:S15]  /*90550*/  HMMA.16816.F32.BF16 R20, R8, R26, R20 ;  /* 0x0000001a0814723c */ /* 0x010fde0000041814 */
[----:B------:R-:W-:-:S04]  /*90560*/  NOP ;  /* 0x0000000000007918 */ /* 0x000fc80000000000 */
        /* <DEDUP_REMOVED lines=16> */
[----:B---3--:R-:W-:Y:S01]  /*90670*/  HMMA.16816.F32.BF16 R4, R8, R14, R4 ;  /* 0x0000000e0804723c */ /* 0x008fe20000041804 */
[----:B------:R-:W-:-:S02]  /*90680*/  IMAD.MOV.U32 R29, RZ, RZ, R14 ;  /* 0x000000ffff1d7224 */ /* 0x000fc400078e000e */
[----:B------:R-:W-:-:S15]  /*90690*/  IMAD.MOV.U32 R17, RZ, RZ, R15 ;  /* 0x000000ffff117224 */ /* 0x000fde00078e000f */
[----:B------:R-:W-:Y:S01]  /*906a0*/  NOP ;  /* 0x0000000000007918 */ /* 0x000fe20000000000 */
[----:B------:R-:W-:Y:S04]  /*906b0*/  STL.64 [R1+0x460], R4 ;  /* 0x0004600401007387 */ /* 0x000fe80000100a00 */
[----:B------:R0:W-:Y:S04]  /*906c0*/  STL.64 [R1+0x468], R6 ;  /* 0x0004680601007387 */ /* 0x0001e80000100a00 */
[----:B0-----:R-:W3:Y:S04]  /*906d0*/  LDL.LU.64 R6, [R1+0x4368] ;  /* 0x0043680001067983 */ /* 0x001ee80000300a00 */
[----:B------:R-:W3:Y:S04]  /*906e0*/  LDL.LU.64 R14, [R1+0x4360] ;  /* 0x00436000010e7983 */ /* 0x000ee80000300a00 */
[----:B------:R-:W3:Y:S04]  /*906f0*/  LDL.LU.64 R12, [R1+0x4358] ;  /* 0x00435800010c7983 */ /* 0x000ee80000300a00 */
[----:B------:R-:W-:Y:S04]  /*90700*/  STL [R1+0x4268], R17 ;  /* 0x0042681101007387 */ /* 0x000fe80000100800 */
[----:B------:R-:W-:Y:S04]  /*90710*/  STL.64 [R1+0x4350], R18 ;  /* 0x0043501201007387 */ /* 0x000fe80000100a00 */
[----:B------:R-:W-:Y:S04]  /*90720*/  STL [R1+0x4348], R16 ;  /* 0x0043481001007387 */ /* 0x000fe80000100800 */
[----:B------:R-:W-:Y:S01]  /*90730*/  STL [R1+0x4264], R29 ;  /* 0x0042641d01007387 */ /* 0x000fe20000100800 */
[----:B---3--:R-:W-:-:S15]  /*90740*/  HMMA.16816.F32.BF16 R12, R8, R6, R12 ;  /* 0x00000006080c723c */ /* 0x008fde000004180c */
[----:B------:R-:W-:-:S04]  /*90750*/  NOP ;  /* 0x0000000000007918 */ /* 0x000fc80000000000 */
[----:B------:R0:W-:Y:S04]  /*90760*/  STL.64 [R1+0x450], R12 ;  /* 0x0004500c01007387 */ /* 0x0001e80000100a00 */
[----:B------:R1:W-:Y:S04]  /*90770*/  STL.64 [R1+0x458], R14 ;  /* 0x0004580e01007387 */ /* 0x0003e80000100a00 */
[----:B0-----:R-:W3:Y:S04]  /*90780*/  LDL.LU R12, [R1+0x420] ;  /* 0x00042000010c7983 */ /* 0x001ee80000300800 */
[----:B------:R-:W3:Y:S04]  /*90790*/  LDL.LU R13, [R1+0x424] ;  /* 0x00042400010d7983 */ /* 0x000ee80000300800 */
[----:B-1----:R-:W4:Y:S04]  /*907a0*/  LDL.LU R14, [R1+0x428] ;  /* 0x00042800010e7983 */ /* 0x002f280000300800 */
[----:B------:R-:W4:Y:S01]  /*907b0*/  LDL.LU R15, [R1+0x42c] ;  /* 0x00042c00010f7983 */ /* 0x000f220000300800 */
[----:B--2---:R-:W-:Y:S03]  /*907c0*/  HMMA.16816.F32.BF16 R20, R8, R26, R20 ;  /* 0x0000001a0814723c */ /* 0x004fe60000041814 */
[----:B------:R-:W2:Y:S04]  /*907d0*/  LDL.LU R16, [R1+0x430] ;  /* 0x0004300001107983 */ /* 0x000ea80000300800 */
[----:B------:R-:W2:Y:S04]  /*907e0*/  LDL.LU R17, [R1+0x434] ;  /* 0x0004340001117983 */ /* 0x000ea80000300800 */
[----:B------:R-:W2:Y:S01]  /*907f0*/  LDL.LU R18, [R1+0x438] ;  /* 0x0004380001127983 */ /* 0x000ea20000300800 */
[----:B------:R-:W-:-:S03]  /*90800*/  IMAD.MOV.U32 R28, RZ, RZ, R7 ;  /* 0x000000ffff1c7224 */ /* 0x000fc600078e0007 */
[----:B------:R-:W2:Y:S01]  /*90810*/  LDL.LU R19, [R1+0x43c] ;  /* 0x00043c0001137983 */ /* 0x000ea20000300800 */
[----:B------:R-:W-:Y:S02]  /*90820*/  IMAD.MOV.U32 R3, RZ, RZ, R6 ;  /* 0x000000ffff037224 */ /* 0x000fe400078e0006 */
[----:B------:R-:W-:Y:S02]  /*90830*/  IMAD.MOV.U32 R0, RZ, RZ, R26 ;  /* 0x000000ffff007224 */ /* 0x000fe400078e001a */
[----:B------:R-:W-:Y:S01]  /*90840*/  IMAD.MOV.U32 R2, RZ, RZ, R27 ;  /* 0x000000ffff027224 */ /* 0x000fe200078e001b */
[----:B----4-:R0:W-:Y:S04]  /*90850*/  STL.64 [R1+0x4340], R14 ;  /* 0x0043400e01007387 */ /* 0x0101e80000100a00 */
[----:B---3--:R-:W-:Y:S04]  /*90860*/  STL.64 [R1+0x4338], R12 ;  /* 0x0043380c01007387 */ /* 0x008fe80000100a00 */
[----:B0-----:R-:W2:Y:S04]  /*90870*/  LDL.LU.64 R14, [R1+0x38] ;  /* 0x00003800010e7983 */ /* 0x001ea80000300a00 */
[----:B------:R-:W3:Y:S04]  /*90880*/  LDL.LU.64 R6, [R1+0x28] ;  /* 0x0000280001067983 */ /* 0x000ee80000300a00 */
[----:B------:R-:W-:Y:S04]  /*90890*/  STL [R1+0x4270], R28 ;  /* 0x0042701c01007387 */ /* 0x000fe80000100800 */
[----:B------:R-:W-:Y:S04]  /*908a0*/  STL [R1+0x426c], R3 ;  /* 0x00426c0301007387 */ /* 0x000fe80000100800 */
[----:B------:R0:W-:Y:S04]  /*908b0*/  STL.64 [R1+0x440], R20 ;  /* 0x0004401401007387 */ /* 0x0001e80000100a00 */
[----:B------:R1:W-:Y:S04]  /*908c0*/  STL.64 [R1+0x448], R22 ;  /* 0x0004481601007387 */ /* 0x0003e80000100a00 */
[----:B------:R-:W4:Y:S04]  /*908d0*/  LDL.LU.64 R26, [R1+0x8] ;  /* 0x00000800011a7983 */ /* 0x000f280000300a00 */
[----:B----4-:R4:W-:Y:S04]  /*908e0*/  STL.64 [R1+0x4320], R26 ;  /* 0x0043201a01007387 */ /* 0x0109e80000100a00 */
[----:B0-----:R-:W2:Y:S04]  /*908f0*/  LDL.LU R20, [R1+0x3f0] ;  /* 0x0003f00001147983 */ /* 0x001ea80000300800 */
[----:B------:R-:W2:Y:S04]  /*90900*/  LDL.LU R21, [R1+0x3f4] ;  /* 0x0003f40001157983 */ /* 0x000ea80000300800 */
[----:B-1----:R-:W2:Y:S04]  /*90910*/  LDL.LU R22, [R1+0x3f8] ;  /* 0x0003f80001167983 */ /* 0x002ea80000300800 */
[----:B------:R-:W2:Y:S04]  /*90920*/  LDL.LU R23, [R1+0x3fc] ;  /* 0x0003fc0001177983 */ /* 0x000ea80000300800 */
[----:B----4-:R-:W4:Y:S04]  /*90930*/  LDL.LU.64 R26, [R1+0x18] ;  /* 0x00001800011a7983 */ /* 0x010f280000300a00 */
[----:B--2---:R-:W-:Y:S04]  /*90940*/  STL.64 [R1+0x4318], R22 ;  /* 0x0043181601007387 */ /* 0x004fe80000100a00 */
[----:B------:R0:W-:Y:S04]  /*90950*/  STL.64 [R1+0x4310], R20 ;  /* 0x0043101401007387 */ /* 0x0001e80000100a00 */
[----:B0-----:R-:W2:Y:S04]  /*90960*/  LDL.LU R20, [R1+0x400] ;  /* 0x0004000001147983 */ /* 0x001ea80000300800 */
[----:B------:R-:W2:Y:S04]  /*90970*/  LDL.LU R21, [R1+0x404] ;  /* 0x0004040001157983 */ /* 0x000ea80000300800 */
[----:B------:R-:W2:Y:S04]  /*90980*/  LDL.LU R22, [R1+0x408] ;  /* 0x0004080001167983 */ /* 0x000ea80000300800 */
[----:B------:R-:W2:Y:S01]  /*90990*/  LDL.LU R23, [R1+0x40c] ;  /* 0x00040c0001177983 */ /* 0x000ea20000300800 */
[----:B------:R-:W-:Y:S01]  /*909a0*/  HMMA.16816.F32.BF16 R16, R8, R14, R16 ;  /* 0x0000000e0810723c */ /* 0x000fe20000041810 */
[----:B------:R-:W-:-:S02]  /*909b0*/  IMAD.MOV.U32 R29, RZ, RZ, R15 ;  /* 0x000000ffff1d7224 */ /* 0x000fc400078e000f */
[----:B--2---:R-:W-:Y:S04]  /*909c0*/  STL.64 [R1+0x4330], R22 ;  /* 0x0043301601007387 */ /* 0x004fe80000100a00 */
[----:B------:R0:W-:Y:S04]  /*909d0*/  STL.64 [R1+0x4328], R20 ;  /* 0x0043281401007387 */ /* 0x0001e80000100a00 */
[----:B0-----:R-:W4:Y:S04]  /*909e0*/  LDL.LU R20, [R1+0x410] ;  /* 0x0004100001147983 */ /* 0x001f280000300800 */
[----:B------:R-:W4:Y:S04]  /*909f0*/  LDL.LU R21, [R1+0x414] ;  /* 0x0004140001157983 */ /* 0x000f280000300800 */
[----:B------:R-:W4:Y:S04]  /*90a00*/  LDL.LU R22, [R1+0x418] ;  /* 0x0004180001167983 */ /* 0x000f280000300800 */
[----:B------:R-:W4:Y:S04]  /*90a10*/  LDL.LU R23, [R1+0x41c] ;  /* 0x00041c0001177983 */ /* 0x000f280000300800 */
        /* <DEDUP_REMOVED lines=8> */
[----:B------:R-:W2:Y:S04]  /*90aa0*/  LDL.LU.64 R12, [R1+0x4338] ;  /* 0x00433800010c7983 */ /* 0x000ea80000300a00 */
[----:B------:R-:W-:Y:S04]  /*90ab0*/  STL [R1+0x4280], R29 ;  /* 0x0042801d01007387 */ /* 0x000fe80000100800 */
[----:B------:R-:W-:Y:S01]  /*90ac0*/  STL [R1+0x427c], R17 ;  /* 0x00427c1101007387 */ /* 0x000fe20000100800 */
[----:B---3--:R-:W-:-:S02]  /*90ad0*/  IMAD.MOV.U32 R28, RZ, RZ, R6 ;  /* 0x000000ffff1c7224 */ /* 0x008fc400078e0006 */
[----:B------:R-:W-:Y:S01]  /*90ae0*/  IMAD.MOV.U32 R3, RZ, RZ, R7 ;  /* 0x000000ffff037224 */ /* 0x000fe200078e0007 */
[----:B--2---:R-:W-:-:S15]  /*90af0*/  HMMA.16816.F32.BF16 R12, R8, R6, R12 ;  /* 0x00000006080c723c */ /* 0x004fde000004180c */
[----:B------:R-:W-:-:S04]  /*90b00*/  NOP ;  /* 0x0000000000007918 */ /* 0x000fc80000000000 */
[----:B------:R-:W-:Y:S04]  /*90b10*/  STL.64 [R1+0x420], R12 ;  /* 0x0004200c01007387 */ /* 0x000fe80000100a00 */
[----:B------:R-:W-:Y:S04]  /*90b20*/  STL.64 [R1+0x428], R14 ;  /* 0x0004280e01007387 */ /* 0x000fe80000100a00 */
[----:B------:R-:W2:Y:S04]  /*90b30*/  LDL.LU R4, [R1+0x3d0] ;  /* 0x0003d00001047983 */ /* 0x000ea80000300800 */
[----:B------:R-:W2:Y:S04]  /*90b40*/  LDL.LU R5, [R1+0x3d4] ;  /* 0x0003d40001057983 */ /* 0x000ea80000300800 */
[----:B------:R-:W3:Y:S04]  /*90b50*/  LDL.LU R6, [R1+0x3d8] ;  /* 0x0003d80001067983 */ /* 0x000ee80000300800 */
[----:B------:R-:W3:Y:S01]  /*90b60*/  LDL.LU R7, [R1+0x3dc] ;  /* 0x0003dc0001077983 */ /* 0x000ee20000300800 */
[----:B----4-:R-:W-:Y:S01]  /*90b70*/  HMMA.16816.F32.BF16 R20, R8, R26, R20 ;  /* 0x0000001a0814723c */ /* 0x010fe20000041814 */
[----:B------:R-:W-:-:S02]  /*90b80*/  IMAD.MOV.U32 R2, RZ, RZ, R26 ;  /* 0x000000ffff027224 */ /* 0x000fc400078e001a */
        /* <DEDUP_REMOVED lines=12> */
[----:B------:R0:W-:Y:S04]  /*90c50*/  STL.64 [R1+0x418], R22 ;  /* 0x0004181601007387 */ /* 0x0001e80000100a00 */
[----:B0-----:R-:W4:Y:S04]  /*90c60*/  LDL.LU.64 R22, [R1+0x4330] ;  /* 0x0043300001167983 */ /* 0x001f280000300a00 */
[----:B------:R-:W4:Y:S04]  /*90c70*/  LDL.LU.64 R20, [R1+0x4328] ;  /* 0x0043280001147983 */ /* 0x000f280000300a00 */
[----:B------:R-:W4:Y:S02]  /*90c80*/  LDL.LU.64 R26, [R1+0x4320] ;  /* 0x00432000011a7983 */ /* 0x000f240000300a00 */
[----:B----4-:R-:W-:Y:S01]  /*90c90*/  HMMA.16816.F32.BF16 R20, R8, R26, R20 ;  /* 0x0000001a0814723c */ /* 0x010fe20000041814 */
[----:B------:R-:W-:-:S02]  /*90ca0*/  IMAD.MOV.U32 R29, RZ, RZ, R26 ;  /* 0x000000ffff1d7224 */ /* 0x000fc400078e001a */
[----:B------:R-:W-:-:S15]  /*90cb0*/  IMAD.MOV.U32 R17, RZ, RZ, R27 ;  /* 0x000000ffff117224 */ /* 0x000fde00078e001b */
[----:B------:R-:W-:Y:S01]  /*90cc0*/  NOP ;  /* 0x0000000000007918 */ /* 0x000fe20000000000 */
[----:B------:R-:W-:Y:S04]  /*90cd0*/  STL.64 [R1+0x400], R20 ;  /* 0x0004001401007387 */ /* 0x000fe80000100a00 */
[----:B------:R0:W-:Y:S04]  /*90ce0*/  STL.64 [R1+0x408], R22 ;  /* 0x0004081601007387 */ /* 0x0001e80000100a00 */
[----:B0-----:R-:W4:Y:S04]  /*90cf0*/  LDL.LU.64 R22, [R1+0x4318] ;  /* 0x0043180001167983 */ /* 0x001f280000300a00 */
[----:B------:R-:W4:Y:S04]  /*90d00*/  LDL.LU.64 R20, [R1+0x4310] ;  /* 0x0043100001147983 */ /* 0x000f280000300a00 */
[----:B------:R-:W4:Y:S04]  /*90d10*/  LDL.LU.64 R26, [R1+0x4308] ;  /* 0x00430800011a7983 */ /* 0x000f280000300a00 */
[----:B------:R-:W2:Y:S01]  /*90d20*/  LDL.LU.64 R24, [R1+0x4300] ;  /* 0x0043000001187983 */ /* 0x000ea20000300a00 */
[----:B----4-:R-:W-:-:S15]  /*90d30*/  HMMA.16816.F32.BF16 R20, R8, R26, R20 ;  /* 0x0000001a0814723c */ /* 0x010fde0000041814 */
[----:B------:R-:W-:-:S04]  /*90d40*/  NOP ;  /* 0x0000000000007918 */ /* 0x000fc80000000000 */
[----:B------:R-:W-:Y:S04]  /*90d50*/  STL.64 [R1+0x3f0], R20 ;  /* 0x0003f01401007387 */ /* 0x000fe80000100a00 */
[----:B------:R0:W-:Y:S04]  /*90d60*/  STL.64 [R1+0x3f8], R22 ;  /* 0x0003f81601007387 */ /* 0x0001e80000100a00 */
[----:B0-----:R-:W4:Y:S04]  /*90d70*/  LDL.LU.64 R22, [R1+0x42f8] ;  /* 0x0042f80001167983 */ /* 0x001f280000300a00 */
[----:B------:R-:W3:Y:S04]  /*90d80*/  LDL.LU.64 R20, [R1+0x42f0] ;  /* 0x0042f00001147983 */ /* 0x000ee80000300a00 */
[----:B------:R0:W-:Y:S04]  /*90d90*/  STL.64 [R1+0x3f88], R26 ;  /* 0x003f881a01007387 */ /* 0x0001e80000100a00 */
[----:B--2---:R-:W-:Y:S01]  /*90da0*/  STL.64 [R1+0x3f80], R24 ;  /* 0x003f801801007387 */ /* 0x004fe20000100a00 */
[----:B0-----:R-:W-:-:S02]  /*90db0*/  IMAD.MOV.U32 R27, RZ, RZ, R16 ;  /* 0x000000ffff1b7224 */ /* 0x001fc400078e0010 */
[----:B---3--:R-:W-:Y:S02]  /*90dc0*/  IMAD.MOV.U32 R26, RZ, RZ, R21 ;  /* 0x000000ffff1a7224 */ /* 0x008fe400078e0015 */
[----:B------:R-:W2:Y:S04]  /*90dd0*/  LDL.LU R21, [R1+0x42ec] ;  /* 0x0042ec0001157983 */ /* 0x000ea80000300800 */
[----:B------:R-:W3:Y:S04]  /*90de0*/  LDL.LU R16, [R1+0x42e8] ;  /* 0x0042e80001107983 */ /* 0x000ee80000300800 */
[----:B------:R0:W-:Y:S02]  /*90df0*/  STL.64 [R1+0x4288], R26 ;  /* 0x0042881a01007387 */ /* 0x0001e40000100a00 */
[----:B0-----:R-:W-:-:S02]  /*90e00*/  IMAD.MOV.U32 R26, RZ, RZ, R19 ;  /* 0x000000ffff1a7224 */ /* 0x001fc400078e0013 */
[----:B------:R-:W-:Y:S01]  /*90e10*/  IMAD.MOV.U32 R27, RZ, RZ, R18 ;  /* 0x000000ffff1b7224 */ /* 0x000fe200078e0012 */
[----:B------:R-:W3:Y:S04]  /*90e20*/  LDL.LU R19, [R1+0x42e4] ;  /* 0x0042e40001137983 */ /* 0x000ee80000300800 */
[----:B------:R-:W3:Y:S01]  /*90e30*/  LDL.LU R18, [R1+0x42e0] ;  /* 0x0042e00001127983 */ /* 0x000ee20000300800 */
[----:B----4-:R-:W-:-:S15]  /*90e40*/  HMMA.16816.F32.BF16 R4, R8, R22, R4 ;  /* 0x000000160804723c */ /* 0x010fde0000041804 */
[----:B------:R-:W-:-:S04]  /*90e50*/  NOP ;  /* 0x0000000000007918 */ /* 0x000fc80000000000 */
[----:B------:R-:W-:Y:S04]  /*90e60*/  STL.64 [R1+0x3e0], R4 ;  /* 0x0003e00401007387 */ /* 0x000fe80000100a00 */
[----:B------:R0:W-:Y:S04]  /*90e70*/  STL.64 [R1+0x3e8], R6 ;  /* 0x0003e80601007387 */ /* 0x0001e80000100a00 */
[----:B0-----:R-:W4:Y:S04]  /*90e80*/  LDL.LU.64 R6, [R1+0x42d8] ;  /* 0x0042d80001067983 */ /* 0x001f280000300a00 */
[----:B------:R-:W4:Y:S04]  /*90e90*/  LDL.LU.64 R4, [R1+0x42d0] ;  /* 0x0042d00001047983 */ /* 0x000f280000300a00 */
[----:B------:R-:W-:Y:S04]  /*90ea0*/  STL.64 [R1+0x3f78], R22 ;  /* 0x003f781601007387 */ /* 0x000fe80000100a00 */
[----:B--2---:R0:W-:Y:S04]  /*90eb0*/  STL.64 [R1+0x3f70], R20 ;  /* 0x003f701401007387 */ /* 0x0041e80000100a00 */
[----:B0-----:R-:W2:Y:S04]  /*90ec0*/  LDL.LU R20, [R1+0x390] ;  /* 0x0003900001147983 */ /* 0x001ea80000300800 */
[----:B------:R-:W2:Y:S01]  /*90ed0*/  LDL.LU R21, [R1+0x394] ;  /* 0x0003940001157983 */ /* 0x000ea20000300800 */
[----:B---3--:R-:W-:-:S02]  /*90ee0*/  IMAD.MOV.U32 R23, RZ, RZ, R19 ;  /* 0x000000ffff177224 */ /* 0x008fc400078e0013 */
[----:B------:R-:W-:Y:S02]  /*90ef0*/  IMAD.MOV.U32 R22, RZ, RZ, R18 ;  /* 0x000000ffff167224 */ /* 0x000fe400078e0012 */
[----:B------:R-:W4:Y:S04]  /*90f00*/  LDL.LU R18, [R1+0x42cc] ;  /* 0x0042cc0001127983 */ /* 0x000f280000300800 */
[----:B------:R-:W4:Y:S04]  /*90f10*/  LDL.LU R19, [R1+0x42c8] ;  /* 0x0042c80001137983 */ /* 0x000f280000300800 */
[----:B------:R-:W-:Y:S01]  /*90f20*/  STL.64 [R1+0x4298], R22 ;  /* 0x0042981601007387 */ /* 0x000fe20000100a00 */
[C---:B----4-:R-:W-:Y:S03]  /*90f30*/  HMMA.16816.F32.BF16 R4, R8.reuse, R18, R4 ;  /* 0x000000120804723c */ /* 0x050fe60000041804 */
        /* <DEDUP_REMOVED lines=8> */
[----:B------:R-:W4:Y:S04]  /*90fc0*/  LDL.LU.64 R4, [R1+0x42b8] ;  /* 0x0042b80001047983 */ /* 0x000f280000300a00 */
[----:B------:R-:W-:Y:S04]  /*90fd0*/  STL.64 [R1+0x3f68], R18 ;  /* 0x003f681201007387 */ /* 0x000fe80000100a00 */
[----:B------:R-:W-:Y:S01]  /*90fe0*/  STL [R1+0x3f60], R16 ;  /* 0x003f601001007387 */ /* 0x000fe20000100800 */
[----:B---3--:R-:W-:Y:S03]  /*90ff0*/  HMMA.16816.F32.BF16 R8, R8, R6, R12 ;  /* 0x000000060808723c */ /* 0x008fe6000004180c */
[----:B------:R-:W3:Y:S04]  /*91000*/  LDL.LU.64 R14, [R1+0x42b0] ;  /* 0x0042b000010e7983 */ /* 0x000ee80000300a00 */
[----:B------:R-:W2:-:S12]  /*91010*/  LDL.LU.64 R12, [R1+0x42a8] ;  /* 0x0042a800010c7983 */ /* 0x000e980000300a00 */
[----:B------:R-:W-:Y:S04]  /*91020*/  STL.64 [R1+0x3c0], R8 ;  /* 0x0003c00801007387 */ /* 0x000fe80000100a00 */
[----:B------:R3:W-:Y:S02]  /*91030*/  STL.64 [R1+0x3c8], R10 ;  /* 0x0003c80a01007387 */ /* 0x0007e40000100a00 */
[----:B---3--:R-:W-:Y:S02]  /*91040*/  IMAD.MOV.U32 R10, RZ, RZ, R14 ;  /* 0x000000ffff0a7224 */ /* 0x008fe400078e000e */
[----:B------:R-:W-:Y:S01]  /*91050*/  IMAD.MOV.U32 R11, RZ, RZ, R15 ;  /* 0x000000ffff0b7224 */ /* 0x000fe200078e000f */
[----:B------:R-:W2:Y:S04]  /*91060*/  LDL.LU R14, [R1+0x42a4] ;  /* 0x0042a400010e7983 */ /* 0x000ea80000300800 */
[----:B------:R-:W2:Y:S04]  /*91070*/  LDL.LU R15, [R1+0x42a0] ;  /* 0x0042a000010f7983 */ /* 0x000ea80000300800 */
[----:B------:R-:W-:Y:S04]  /*91080*/  STL.64 [R1+0x3f98], R6 ;  /* 0x003f980601007387 */ /* 0x000fe80000100a00 */
[----:B----4-:R0:W-:Y:S04]  /*91090*/  STL.64 [R1+0x3f90], R4 ;  /* 0x003f900401007387 */ /* 0x0101e80000100a00 */
        /* <DEDUP_REMOVED lines=9> */
[----:B0-----:R-:W2:Y:S01]  /*91130*/  LDL.LU.64 R26, [R1+0x4288] ;  /* 0x00428800011a7983 */ /* 0x001ea20000300a00 */
[----:B---3--:R-:W-:-:S15]  /*91140*/  HMMA.16816.F32.BF16 R8, R12, R10, R4 ;  /* 0x0000000a0c08723c */ /* 0x008fde0000041804 */
[----:B------:R-:W-:-:S04]  /*91150*/  NOP ;  /* 0x0000000000007918 */ /* 0x000fc80000000000 */
[----:B------:R-:W-:Y:S04]  /*91160*/  STL.64 [R1+0x3a0], R8 ;  /* 0x0003a00801007387 */ /* 0x000fe80000100a00 */
[----:B------:R-:W-:Y:S01]  /*91170*/  STL.64 [R1+0x3a8], R10 ;  /* 0x0003a80a01007387 */ /* 0x000fe20000100a00 */
[----:B--2---:R-:W-:Y:S01]  /*91180*/  HMMA.16816.F32.BF16 R4, R12, R26, R20 ;  /* 0x0000001a0c04723c */ /* 0x004fe20000041814 */
[----:B------:R-:W-:Y:S02]  /*91190*/  IMAD.MOV.U32 R26, RZ, RZ, R29 ;  /* 0x000000ffff1a7224 */ /* 0x000fe400078e001d */
[----:B------:R-:W-:Y:S01]  /*911a0*/  IMAD.MOV.U32 R27, RZ, RZ, R17 ;  /* 0x000000ffff1b7224 */ /* 0x000fe200078e0011 */
[----:B------:R-:W2:-:S15]  /*911b0*/  LDL.LU R29, [R1+0x4280] ;  /* 0x00428000011d7983 */ /* 0x000e9e0000300800 */
[----:B------:R0:W-:Y:S04]  /*911c0*/  STL.64 [R1+0x390], R4 ;  /* 0x0003900401007387 */ /* 0x0001e80000100a00 */
[----:B------:R1:W-:Y:S04]  /*911d0*/  STL.64 [R1+0x398], R6 ;  /* 0x0003980601007387 */ /* 0x0003e80000100a00 */
[----:B------:R-:W3:Y:S04]  /*911e0*/  LDL.LU R17, [R1+0x427c] ;  /* 0x00427c0001117983 */ /* 0x000ee80000300800 */
[----:B------:R4:W-:Y:S04]  /*911f0*/  STL.64 [R1+0x3fa0], R26 ;  /* 0x003fa01a01007387 */ /* 0x0009e80000100a00 */
[----:B0-----:R-:W2:Y:S04]  /*91200*/  LDL.LU R4, [R1+0x200] ;  /* 0x0002000001047983 */ /* 0x001ea80000300800 */
[----:B------:R-:W2:Y:S04]  /*91210*/  LDL.LU R5, [R1+0x204] ;  /* 0x0002040001057983 */ /* 0x000ea80000300800 */
[----:B-1----:R-:W2:Y:S04]  /*91220*/  LDL.LU R6, [R1+0x208] ;  /* 0x0002080001067983 */ /* 0x002ea80000300800 */
        /* <DEDUP_REMOVED lines=26> */
[----:B------:R-:W-:Y:S04]  /*913d0*/  STL.64 [R1+0x3fd8], R4 ;  /* 0x003fd80401007387 */ /* 0x000fe80000100a00 */
[----:B------:R-:W2:Y:S04]  /*913e0*/  LDL.LU R17, [R1+0x4268] ;  /* 0x0042680001117983 */ /* 0x000ea80000300800 */
[----:B------:R-:W3:Y:S04]  /*913f0*/  LDL.LU R29, [R1+0x4264] ;  /* 0x00426400011d7983 */ /* 0x000ee80000300800 */
[----:B------:R4:W-:Y:S02]  /*91400*/  STL.64 [R1+0x3fe8], R26 ;  /* 0x003fe81a01007387 */ /* 0x0009e40000100a00 */
[----:B----4-:R-:W-:-:S02]  /*91410*/  IMAD.MOV.U32 R26, RZ, RZ, R0 ;  /* 0x000000ffff1a7224 */ /* 0x010fc400078e0000 */
        /* <DEDUP_REMOVED lines=93> */
[----:B------:R-:W4:Y:S04]  /*919f0*/  LDL.LU R0, [R1+0x4214] ;  /* 0x0042140001007983 */ /* 0x000f280000300800 */
[----:B------:R0:W-:Y:S01]  /*91a00*/  STL.64 [R1+0x40d8], R26 ;  /* 0x0040d81a01007387 */ /* 0x0001e20000100a00 */
[----:B---3--:R-:W-:-:S02]  /*91a10*/  IMAD.MOV.U32 R10, RZ, RZ, R17 ;  /* 0x000000ffff0a7224 */ /* 0x008fc400078e0011 */
[----:B------:R-:W-:Y:S02]  /*91a20*/  IMAD.MOV.U32 R11, RZ, RZ, R29 ;  /* 0x000000ffff0b7224 */ /* 0x000fe400078e001d */
[----:B0-----:R-:W-:Y:S02]  /*91a30*/  IMAD.MOV.U32 R26, RZ, RZ, R28 ;  /* 0x000000ffff1a7224 */ /* 0x001fe400078e001c */
[----:B------:R-:W-:Y:S01]  /*91a40*/  IMAD.MOV.U32 R27, RZ, RZ, R3 ;  /* 0x000000ffff1b7224 */ /* 0x000fe200078e0003 */
[----:B--2---:R-:W-:Y:S04]  /*91a50*/  STL.64 [R1+0x40a0], R6 ;  /* 0x0040a00601007387 */ /* 0x004fe80000100a00 */
[----:B------:R0:W-:Y:S04]  /*91a60*/  STL.64 [R1+0x4098], R4 ;  /* 0x0040980401007387 */ /* 0x0001e80000100a00 */
[----:B0-----:R-:W2:Y:S04]  /*91a70*/  LDL.LU R4, [R1+0x2b0] ;  /* 0x0002b00001047983 */ /* 0x001ea80000300800 */
[----:B------:R-:W2:Y:S04]  /*91a80*/  LDL.LU R5, [R1+0x2b4] ;  /* 0x0002b40001057983 */ /* 0x000ea80000300800 */
[----:B------:R-:W3:Y:S04]  /*91a90*/  LDL.LU R6, [R1+0x2b8] ;  /* 0x0002b80001067983 */ /* 0x000ee80000300800 */
[----:B------:R-:W3:Y:S04]  /*91aa0*/  LDL.LU R7, [R1+0x2bc] ;  /* 0x0002bc0001077983 */ /* 0x000ee80000300800 */
        /* <DEDUP_REMOVED lines=84> */
[----:B------:R-:W3:Y:S01]  /*91ff0*/  LDL.LU R28, [R1+0x41c4] ;  /* 0x0041c400011c7983 */ /* 0x000ee20000300800 */
[----:B------:R-:W-:-:S03]  /*92000*/  IMAD.MOV.U32 R18, RZ, RZ, R29 ;  /* 0x000000ffff127224 */ /* 0x000fc600078e001d */
[----:B------:R0:W-:Y:S04]  /*92010*/  STL.64 [R1+0x41b8], R10 ;  /* 0x0041b80a01007387 */ /* 0x0001e80000100a00 */
[----:B------:R-:W3:Y:S04]  /*92020*/  LDL.LU R29, [R1+0x41c0] ;  /* 0x0041c000011d7983 */ /* 0x000ee80000300800 */
[----:B------:R-:W3:Y:S04]  /*92030*/  LDL.LU R8, [R1+0x380] ;  /* 0x0003800001087983 */ /* 0x000ee80000300800 */
[----:B------:R-:W3:Y:S04]  /*92040*/  LDL.LU R9, [R1+0x384] ;  /* 0x0003840001097983 */ /* 0x000ee80000300800 */
[----:B0-----:R-:W3:Y:S04]  /*92050*/  LDL.LU R10, [R1+0x388] ;  /* 0x00038800010a7983 */ /* 0x001ee80000300800 */
        /* <DEDUP_REMOVED lines=24> */
[----:B------:R-:W3:Y:S01]  /*921e0*/  LDL.LU R7, [R1+0x2dc] ;  /* 0x0002dc0001077983 */ /* 0x000ee20000300800 */
[----:B------:R-:W-:-:S07]  /*921f0*/  IMAD.MOV.U32 R19, RZ, RZ, R17 ;  /* 0x000000ffff137224 */ /* 0x000fce00078e0011 */
[C---:B------:R-:W-:Y:S01]  /*92200*/  HMMA.16816.F32.BF16 R16, R12.reuse, R18, R8 ;  /* 0x000000120c10723c */ /* 0x040fe20000041808 */
        /* <DEDUP_REMOVED lines=11> */
[----:B------:R0:W-:Y:S04]  /*922c0*/  STL.64 [R1+0x380], R16 ;  /* 0x0003801001007387 */ /* 0x0001e80000100a00 */
[----:B------:R-:W-:Y:S04]  /*922d0*/  STL.64 [R1+0x388], R18 ;  /* 0x0003881201007387 */ /* 0x000fe80000100a00 */
[----:B0-----:R-:W3:Y:S04]  /*922e0*/  LDL.LU R16, [R1+0x1e0] ;  /* 0x0001e00001107983 */ /* 0x001ee80000300800 */
        /* <DEDUP_REMOVED lines=54> */
[----:B0-----:R-:W3:Y:S01]  /*92650*/  LDL R11, [R1+0x33b0] ;  /* 0x0033b000010b7983 */ /* 0x001ee20000100800 */
        /* <DEDUP_REMOVED lines=95> */
[----:B0-----:R-:W3:Y:S04]  /*92c50*/  LDL.LU.64 R22, [R1+0x3f78] ;  /* 0x003f780001167983 */ /* 0x001ee80000300a00 */
[----:B------:R-:W2:Y:S01]  /*92c60*/  LDL.LU.64 R20, [R1+0x3f70] ;  /* 0x003f700001147983 */ /* 0x000ea20000300a00 */
[----:B------:R-:W-:-:S02]  /*92c70*/  IMAD.MOV.U32 R18, RZ, RZ, R29 ;  /* 0x000000ffff127224 */ /* 0x000fc400078e001d */
[----:B------:R-:W-:Y:S02]  /*92c80*/  IMAD.MOV.U32 R19, RZ, RZ, R28 ;  /* 0x000000ffff137224 */ /* 0x000fe400078e001c */
[----:B--2---:R-:W-:Y:S02]  /*92c90*/  IMAD.MOV.U32 R26, RZ, RZ, R21 ;  /* 0x000000ffff1a7224 */ /* 0x004fe400078e0015 */
[----:B------:R-:W-:-:S03]  /*92ca0*/  IMAD.MOV.U32 R27, RZ, RZ, R20 ;  /* 0x000000ffff1b7224 */ /* 0x000fc600078e0014 */
[----:B---3--:R-:W-:Y:S01]  /*92cb0*/  HMMA.16816.F32.BF16 R20, R12, R22, R16 ;  /* 0x000000160c14723c */ /* 0x008fe20000041810 */
[----:B------:R-:W2:Y:S04]  /*92cc0*/  LDL.LU.64 R18, [R1+0x3f68] ;  /* 0x003f680001127983 */ /* 0x000ea80000300a00 */
[----:B------:R-:W3:-:S14]  /*92cd0*/  LDL.LU R16, [R1+0x3f60] ;  /* 0x003f600001107983 */ /* 0x000edc0000300800 */
[----:B------:R-:W-:Y:S04]  /*92ce0*/  STL.64 [R1+0x1e0], R20 ;  /* 0x0001e01401007387 */ /* 0x000fe80000100a00 */
[----:B------:R0:W-:Y:S01]  /*92cf0*/  STL [R1+0x1e8], R22 ;  /* 0x0001e81601007387 */ /* 0x0001e20000100800 */
[----:B------:R-:W-:Y:S02]  /*92d00*/  IMAD.MOV.U32 R28, RZ, RZ, R23 ;  /* 0x000000ffff1c7224 */ /* 0x000fe400078e0017 */
[----:B----4-:R-:W-:Y:S02]  /*92d10*/  IMAD.MOV.U32 R23, RZ, RZ, R0 ;  /* 0x000000ffff177224 */ /* 0x010fe400078e0000 */
[----:B0-----:R-:W-:Y:S02]  /*92d20*/  IMAD.MOV.U32 R22, RZ, RZ, R2 ;  /* 0x000000ffff167224 */ /* 0x001fe400078e0002 */
[----:B------:R-:W-:Y:S01]  /*92d30*/  IMAD.MOV.U32 R21, RZ, RZ, R3 ;  /* 0x000000ffff157224 */ /* 0x000fe200078e0003 */
[----:B------:R-:W-:Y:S01]  /*92d40*/  STL [R1+0x3c3c], R28 ;  /* 0x003c3c1c01007387 */ /* 0x000fe20000100800 */
[----:B---3--:R-:W-:-:S07]  /*92d50*/  IMAD.MOV.U32 R20, RZ, RZ, R16 ;  /* 0x000000ffff147224 */ /* 0x008fce00078e0010 */
[----:B--2---:R-:W-:Y:S01]  /*92d60*/  HMMA.16816.F32.BF16 R16, R12, R18, R20 ;  /* 0x000000120c10723c */ /* 0x004fe20000041814 */
[----:B------:R-:W0:-:S15]  /*92d70*/  LDSM.16.M88.4 R20, [R11+UR5+0x80] ;  /* 0x000080050b14783b */ /* 0x000e1e0008000200 */
[----:B------:R-:W-:-:S03]  /*92d80*/  NOP ;  /* 0x0000000000007918 */ /* 0x000fc60000000000 */
[----:B------:R-:W-:Y:S02]  /*92d90*/  IMAD.MOV.U32 R0, RZ, RZ, R19 ;  /* 0x000000ffff007224 */ /* 0x000fe400078e0013 */
[----:B------:R-:W-:Y:S02]  /*92da0*/  IMAD.MOV.U32 R2, RZ, RZ, R18 ;  /* 0x000000ffff027224 */ /* 0x000fe400078e0012 */
[----:B------:R-:W-:Y:S01]  /*92db0*/  IMAD.MOV.U32 R3, RZ, RZ, R17 ;  /* 0x000000ffff037224 */ /* 0x000fe200078e0011 */
[----:B------:R-:W-:Y:S04]  /*92dc0*/  STL [R1+0x1d0], R16 ;  /* 0x0001d01001007387 */ /* 0x000fe80000100800 */
[----:B------:R-:W-:Y:S04]  /*92dd0*/  STL [R1+0x3c44], R0 ;  /* 0x003c440001007387 */ /* 0x000fe80000100800 */
[----:B------:R-:W-:Y:S04]  /*92de0*/  STL [R1+0x3c40], R2 ;  /* 0x003c400201007387 */ /* 0x000fe80000100800 */
[----:B------:R1:W-:Y:S04]  /*92df0*/  STL [R1+0x3c38], R3 ;  /* 0x003c380301007387 */ /* 0x0003e80000100800 */
[----:B-1----:R-:W2:Y:S01]  /*92e00*/  LDL R3, [R1+0xda4] ;  /* 0x000da40001037983 */ /* 0x002ea20000100800 */
[----:B------:R-:W-:Y:S03]  /*92e10*/  HMMA.16816.F32.BF16 R12, R12, R6, R24 ;  /* 0x000000060c0c723c */ /* 0x000fe60000041818 */
[----:B------:R-:W-:Y:S04]  /*92e20*/  LDSM.16.M88.4 R24, [R11+UR5+0x2080] ;  /* 0x002080050b18783b */ /* 0x000fe80008000200 */
[----:B--2---:R-:W-:-:S12]  /*92e30*/  STL [R1+0x3c48], R3 ;  /* 0x003c480301007387 */ /* 0x004fd80000100800 */
[----:B------:R-:W-:Y:S04]  /*92e40*/  STL.64 [R1+0x1c0], R12 ;  /* 0x0001c00c01007387 */ /* 0x000fe80000100a00 */
[----:B------:R-:W-:Y:S04]  /*92e50*/  STL.64 [R1+0x1c8], R14 ;  /* 0x0001c80e01007387 */ /* 0x000fe80000100a00 */
[----:B------:R-:W1:Y:S04]  /*92e60*/  LDSM.16.M88.4 R12, [R11+UR5+0x1080] ;  /* 0x001080050b0c783b */ /* 0x000e680008000200 */
[----:B0-----:R-:W-:Y:S04]  /*92e70*/  STL.64 [R1+0x1b0], R20 ;  /* 0x0001b01401007387 */ /* 0x001fe80000100a00 */
[----:B------:R-:W-:Y:S04]  /*92e80*/  STL.64 [R1+0x1b8], R22 ;  /* 0x0001b81601007387 */ /* 0x000fe80000100a00 */
[----:B------:R-:W0:Y:S04]  /*92e90*/  LDSM.16.M88.4 R20, [R11+UR5+0x3080] ;  /* 0x003080050b14783b */ /* 0x000e280008000200 */
[----:B------:R-:W-:Y:S04]  /*92ea0*/  LDSM.16.MT88.4 R16, [R3+UR5+0x21800] ;  /* 0x021800050310783b */ /* 0x000fe80008004200 */
[----:B-1----:R-:W-:Y:S04]  /*92eb0*/  STL.64 [R1+0x1a0], R12 ;  /* 0x0001a00c01007387 */ /* 0x002fe80000100a00 */
[----:B------:R-:W-:Y:S04]  /*92ec0*/  STL.64 [R1+0x1a8], R14 ;  /* 0x0001a80e01007387 */ /* 0x000fe80000100a00 */
[----:B------:R-:W1:Y:S04]  /*92ed0*/  LDSM.16.M88.4 R12, [R11+UR5+0x4080] ;  /* 0x004080050b0c783b */ /* 0x000e680008000200 */
[----:B------:R-:W-:Y:S04]  /*92ee0*/  STL.64 [R1+0x190], R24 ;  /* 0x0001901801007387 */ /* 0x000fe80000100a00 */
[----:B------:R-:W-:Y:S04]  /*92ef0*/  STL.64 [R1+0x198], R26 ;  /* 0x0001981a01007387 */ /* 0x000fe80000100a00 */
[----:B0-----:R-:W-:Y:S04]  /*92f00*/  STL.64 [R1+0x180], R20 ;  /* 0x0001801401007387 */ /* 0x001fe80000100a00 */
[----:B------:R-:W-:Y:S04]  /*92f10*/  STL.64 [R1+0x188], R22 ;  /* 0x0001881601007387 */ /* 0x000fe80000100a00 */
[----:B------:R-:W0:Y:S04]  /*92f20*/  LDSM.16.M88.4 R20, [R11+UR5+0x5080] ;  /* 0x005080050b14783b */ /* 0x000e280008000200 */
[----:B------:R-:W-:Y:S04]  /*92f30*/  LDSM.16.M88.4 R24, [R11+UR5+0x7080] ;  /* 0x007080050b18783b */ /* 0x000fe80008000200 */
[----:B-1----:R-:W-:Y:S01]  /*92f40*/  STL.64 [R1+0x170], R12 ;  /* 0x0001700c01007387 */ /* 0x002fe20000100a00 */
[----:B------:R-:W-:-:S02]  /*92f50*/  IMAD.MOV.U32 R2, RZ, RZ, R12 ;  /* 0x000000ffff027224 */ /* 0x000fc400078e000c */
[----:B------:R-:W-:Y:S01]  /*92f60*/  IMAD.MOV.U32 R0, RZ, RZ, R13 ;  /* 0x000000ffff007224 */ /* 0x000fe200078e000d */
[----:B------:R-:W-:Y:S01]  /*92f70*/  STL.64 [R1+0x178], R14 ;  /* 0x0001780e01007387 */ /* 0x000fe20000100a00 */
[----:B------:R-:W-:-:S03]  /*92f80*/  IMAD.MOV.U32 R29, RZ, RZ, R15 ;  /* 0x000000ffff1d7224 */ /* 0x000fc600078e000f */
[----:B------:R-:W1:Y:S04]  /*92f90*/  LDSM.16.M88.4 R12, [R11+UR5+0x6080] ;  /* 0x006080050b0c783b */ /* 0x000e680008000200 */
[----:B------:R-:W-:Y:S04]  /*92fa0*/  STL [R1+0x3a08], R29 ;  /* 0x003a081d01007387 */ /* 0x000fe80000100800 */
[----:B0-----:R-:W-:Y:S04]  /*92fb0*/  STL.64 [R1+0x160], R20 ;  /* 0x0001601401007387 */ /* 0x001fe80000100a00 */
[----:B------:R-:W-:Y:S04]  /*92fc0*/  STL.64 [R1+0x168], R22 ;  /* 0x0001681601007387 */ /* 0x000fe80000100a00 */
[----:B------:R-:W0:Y:S04]  /*92fd0*/  LDSM.16.M88.4 R20, [R11+UR5+0x8080] ;  /* 0x008080050b14783b */ /* 0x000e280008000200 */
        /* <DEDUP_REMOVED lines=51> */
[----:B------:R-:W3:Y:S04]  /*93310*/  LDL R28, [R1+0xd28] ;  /* 0x000d2800011c7983 */ /* 0x000ee80000100800 */
[----:B0-----:R-:W-:Y:S04]  /*93320*/  STL.64 [R1+0x40], R20 ;  /* 0x0000401401007387 */ /* 0x001fe80000100a00 */
[----:B------:R-:W-:Y:S04]  /*93330*/  STL.64 [R1+0x48], R22 ;  /* 0x0000481601007387 */ /* 0x000fe80000100a00 */
[----:B------:R-:W0:Y:S04]  /*93340*/  LDSM.16.M88.4 R20, [R11+UR5+0x1a080] ;  /* 0x01a080050b14783b */ /* 0x000e280008000200 */
[----:B-1----:R-:W-:Y:S04]  /*93350*/  STL.64 [R1+0x30], R12 ;  /* 0x0000300c01007387 */ /* 0x002fe80000100a00 */
[----:B------:R-:W-:Y:S04]  /*93360*/  STL.64 [R1+0x38], R14 ;  /* 0x0000380e01007387 */ /* 0x000fe80000100a00 */
[----:B--2---:R-:W-:Y:S04]  /*93370*/  STL.64 [R1+0x20], R24 ;  /* 0x0000201801007387 */ /* 0x004fe80000100a00 */
[----:B------:R-:W-:Y:S04]  /*93380*/  STL.64 [R1+0x28], R26 ;  /* 0x0000281a01007387 */ /* 0x000fe80000100a00 */
[----:B------:R-:W1:Y:S04]  /*93390*/  LDSM.16.M88.4 R24, [R11+UR5+0x1c080] ;  /* 0x01c080050b18783b */ /* 0x000e680008000200 */
[----:B------:R-:W2:Y:S04]  /*933a0*/  LDSM.16.M88.4 R12, [R11+UR5+0x1b080] ;  /* 0x01b080050b0c783b */ /* 0x000ea80008000200 */
[----:B0-----:R-:W-:Y:S04]  /*933b0*/  STL.64 [R1+0x10], R20 ;  /* 0x0000101401007387 */ /* 0x001fe80000100a00 */
[----:B------:R-:W-:Y:S04]  /*933c0*/  STL.64 [R1+0x18], R22 ;  /* 0x0000181601007387 */ /* 0x000fe80000100a00 */
[----:B------:R-:W0:Y:S04]  /*933d0*/  LDSM.16.M88.4 R20, [R11+UR5+0x1d080] ;  /* 0x01d080050b14783b */ /* 0x000e280008000200 */
[----:B-1----:R-:W-:Y:S04]  /*933e0*/  STL.64 [R1+0x3da8], R26 ;  /* 0x003da81a01007387 */ /* 0x002fe80000100a00 */
[----:B--2---:R-:W-:Y:S04]  /*933f0*/  STL.64 [R1], R12 ;  /* 0x0000000c01007387 */ /* 0x004fe80000100a00 */
[----:B------:R-:W-:Y:S04]  /*93400*/  STL.64 [R1+0x8], R14 ;  /* 0x0000080e01007387 */ /* 0x000fe80000100a00 */
[----:B------:R1:W-:Y:S04]  /*93410*/  STL.64 [R1+0x3da0], R24 ;  /* 0x003da01801007387 */ /* 0x0003e80000100a00 */
[----:B-1----:R-:W2:Y:S04]  /*93420*/  LDL.LU.64 R24, [R1+0x1a0] ;  /* 0x0001a00001187983 */ /* 0x002ea80000300a00 */
        /* <DEDUP_REMOVED lines=9> */
[----:B------:R-:W1:Y:S04]  /*934c0*/  LDSM.16.M88.4 R8, [R11+UR5+0x1f080] ;  /* 0x01f080050b08783b */ /* 0x000e680008000200 */
[----:B0-----:R0:W-:Y:S04]  /*934d0*/  STL [R1+0x3d84], R4 ;  /* 0x003d840401007387 */ /* 0x0011e80000100800 */
[----:B------:R4:W-:Y:S04]  /*934e0*/  STL [R1+0x3d80], R5 ;  /* 0x003d800501007387 */ /* 0x0009e80000100800 */
[----:B------:R1:W-:Y:S04]  /*934f0*/  STL [R1+0x3874], R6 ;  /* 0x0038740601007387 */ /* 0x0003e80000100800 */
[----:B------:R1:W-:Y:S04]  /*93500*/  STL [R1+0x3870], R7 ;  /* 0x0038700701007387 */ /* 0x0003e80000100800 */
[----:B0-----:R-:W2:Y:S04]  /*93510*/  LDL.LU R4, [R1+0x5b0] ;  /* 0x0005b00001047983 */ /* 0x001ea80000300800 */
[----:B----4-:R-:W2:Y:S04]  /*93520*/  LDL.LU R5, [R1+0x5b4] ;  /* 0x0005b40001057983 */ /* 0x010ea80000300800 */
[----:B-1----:R-:W2:Y:S04]  /*93530*/  LDL.LU R6, [R1+0x5b8] ;  /* 0x0005b80001067983 */ /* 0x002ea80000300800 */
[----:B------:R-:W2:Y:S04]  /*93540*/  LDL.LU R7, [R1+0x5bc] ;  /* 0x0005bc0001077983 */ /* 0x000ea80000300800 */
[----:B------:R-:W-:Y:S04]  /*93550*/  STL [R1+0x39ac], R10 ;  /* 0x0039ac0a01007387 */ /* 0x000fe80000100800 */
[----:B------:R-:W-:Y:S04]  /*93560*/  STL [R1+0x39a8], R11 ;  /* 0x0039a80b01007387 */ /* 0x000fe80000100800 */
[----:B------:R0:W-:Y:S04]  /*93570*/  STL.64 [R1+0x3ec8], R8 ;  /* 0x003ec80801007387 */ /* 0x0001e80000100a00 */
[----:B0-----:R-:W2:Y:S04]  /*93580*/  LDL.LU.64 R8, [R1+0x1b0] ;  /* 0x0001b00001087983 */ /* 0x001ea80000300a00 */
[----:B---3--:R-:W0:Y:S04]  /*93590*/  LDSM.16.MT88.4 R12, [R28+UR5+0x21800] ;  /* 0x021800051c0c783b */ /* 0x008e280008004200 */
[----:B0-----:R-:W-:Y:S04]  /*935a0*/  STL [R1+0x3d5c], R14 ;  /* 0x003d5c0e01007387 */ /* 0x001fe80000100800 */
[----:B------:R-:W-:Y:S04]  /*935b0*/  STL [R1+0x3d58], R15 ;  /* 0x003d580f01007387 */ /* 0x000fe80000100800 */
[----:B------:R2:W-:Y:S02]  /*935c0*/  STL.64 [R1+0x3f30], R12 ;  /* 0x003f300c01007387 */ /* 0x0005e40000100a00 */
[----:B--2---:R-:W-:Y:S01]  /*935d0*/  HMMA.16816.F32.BF16 R12, R16, R8, R4 ;  /* 0x00000008100c723c */ /* 0x004fe20000041804 */
[----:B------:R-:W-:-:S02]  /*935e0*/  IMAD.MOV.U32 R7, RZ, RZ, R8 ;  /* 0x000000ffff077224 */ /* 0x000fc400078e0008 */
[----:B------:R-:W-:-:S05]  /*935f0*/  IMAD.MOV.U32 R6, RZ, RZ, R9 ;  /* 0x000000ffff067224 */ /* 0x000fca00078e0009 */
[----:B------:R-:W-:Y:S11]  /*93600*/  HMMA.16816.F32.BF16 R8, R16, R24, R20 ;  /* 0x000000181008723c */ /* 0x000ff60000041814 */
[----:B------:R0:W-:Y:S04]  /*93610*/  STL.64 [R1+0x5b0], R12 ;  /* 0x0005b00c01007387 */ /* 0x0001e80000100a00 */
[----:B------:R-:W-:Y:S04]  /*93620*/  STL.64 [R1+0x5b8], R14 ;  /* 0x0005b80e01007387 */ /* 0x000fe80000100a00 */
[----:B------:R-:W-:Y:S04]  /*93630*/  STL [R1+0x3d8c], R6 ;  /* 0x003d8c0601007387 */ /* 0x000fe80000100800 */
[----:B------:R-:W-:Y:S04]  /*93640*/  STL [R1+0x3d88], R7 ;  /* 0x003d880701007387 */ /* 0x000fe80000100800 */
[----:B------:R1:W-:Y:S01]  /*93650*/  STL.64 [R1+0x5a0], R8 ;  /* 0x0005a00801007387 */ /* 0x0003e20000100a00 */
[----:B------:R-:W-:-:S02]  /*93660*/  IMAD.MOV.U32 R22, RZ, RZ, R10 ;  /* 0x000000ffff167224 */ /* 0x000fc400078e000a */
[----:B------:R-:W-:Y:S02]  /*93670*/  IMAD.MOV.U32 R23, RZ, RZ, R11 ;  /* 0x000000ffff177224 */ /* 0x000fe400078e000b */
[----:B0-----:R-:W-:Y:S02]  /*93680*/  IMAD.MOV.U32 R12, RZ, RZ, R2 ;  /* 0x000000ffff0c7224 */ /* 0x001fe400078e0002 */
[----:B------:R-:W-:Y:S01]  /*93690*/  IMAD.MOV.U32 R13, RZ, RZ, R0 ;  /* 0x000000ffff0d7224 */ /* 0x000fe200078e0000 */
[----:B-1----:R-:W2:Y:S04]  /*936a0*/  LDL.LU R8, [R1+0x530] ;  /* 0x0005300001087983 */ /* 0x002ea80000300800 */
[----:B------:R-:W2:Y:S04]  /*936b0*/  LDL.LU R9, [R1+0x534] ;  /* 0x0005340001097983 */ /* 0x000ea80000300800 */
[----:B------:R-:W3:Y:S04]  /*936c0*/  LDL.LU R10, [R1+0x538] ;  /* 0x00053800010a7983 */ /* 0x000ee80000300800 */
[----:B------:R-:W3:Y:S04]  /*936d0*/  LDL.LU R11, [R1+0x53c] ;  /* 0x00053c00010b7983 */ /* 0x000ee80000300800 */
[----:B------:R0:W-:Y:S04]  /*936e0*/  STL.64 [R1+0x3f48], R12 ;  /* 0x003f480c01007387 */ /* 0x0001e80000100a00 */
[----:B0-----:R-:W4:Y:S04]  /*936f0*/  LDL.LU R12, [R1+0x580] ;  /* 0x00058000010c7983 */ /* 0x001f280000300800 */
[----:B------:R-:W4:Y:S04]  /*93700*/  LDL.LU R13, [R1+0x584] ;  /* 0x00058400010d7983 */ /* 0x000f280000300800 */
[----:B------:R-:W2:Y:S04]  /*93710*/  LDL.LU R14, [R1+0x588] ;  /* 0x00058800010e7983 */ /* 0x000ea80000300800 */
[----:B------:R-:W2:Y:S04]  /*93720*/  LDL.LU R15, [R1+0x58c] ;  /* 0x00058c00010f7983 */ /* 0x000ea80000300800 */
[----:B--2---:R-:W-:Y:S04]  /*93730*/  STL.64 [R1+0x3f58], R14 ;  /* 0x003f580e01007387 */ /* 0x004fe80000100a00 */
[----:B----4-:R0:W-:Y:S04]  /*93740*/  STL.64 [R1+0x3f50], R12 ;  /* 0x003f500c01007387 */ /* 0x0101e80000100a00 */
[----:B0-----:R-:W2:Y:S04]  /*93750*/  LDL.LU.64 R12, [R1+0x190] ;  /* 0x00019000010c7983 */ /* 0x001ea80000300a00 */
[----:B---3--:R-:W-:Y:S04]  /*93760*/  STL.64 [R1+0x3f08], R10 ;  /* 0x003f080a01007387 */ /* 0x008fe80000100a00 */
[----:B------:R0:W-:Y:S04]  /*93770*/  STL.64 [R1+0x3f00], R8 ;  /* 0x003f000801007387 */ /* 0x0001e80000100a00 */
        /* <DEDUP_REMOVED lines=15> */
[----:B----4-:R0:W-:Y:S04]  /*93870*/  STL.64 [R1+0x3f10], R24 ;  /* 0x003f101801007387 */ /* 0x0101e80000100a00 */
[----:B0-----:R-:W4:Y:S04]  /*93880*/  LDL.LU R24, [R1+0x550] ;  /* 0x0005500001187983 */ /* 0x001f280000300800 */
[----:B------:R-:W4:Y:S04]  /*93890*/  LDL.LU R25, [R1+0x554] ;  /* 0x0005540001197983 */ /* 0x000f280000300800 */
[----:B------:R-:W2:Y:S04]  /*938a0*/  LDL.LU R26, [R1+0x558] ;  /* 0x00055800011a7983 */ /* 0x000ea80000300800 */
[----:B------:R-:W2:Y:S04]  /*938b0*/  LDL.LU R27, [R1+0x55c] ;  /* 0x00055c00011b7983 */ /* 0x000ea80000300800 */
[----:B--2---:R-:W-:Y:S04]  /*938c0*/  STL.64 [R1+0x3f28], R26 ;  /* 0x003f281a01007387 */ /* 0x004fe80000100a00 */
[----:B----4-:R0:W-:Y:S04]  /*938d0*/  STL.64 [R1+0x3f20], R24 ;  /* 0x003f201801007387 */ /* 0x0101e80000100a00 */
[----:B0-----:R-:W2:Y:S04]  /*938e0*/  LDL.LU.64 R24, [R1+0x160] ;  /* 0x0001600001187983 */ /* 0x001ea80000300a00 */
[----:B------:R0:W-:Y:S04]  /*938f0*/  STL [R1+0x3d94], R4 ;  /* 0x003d940401007387 */ /* 0x0001e80000100800 */
[----:B------:R1:W-:Y:S04]  /*93900*/  STL [R1+0x3d90], R5 ;  /* 0x003d900501007387 */ /* 0x0003e80000100800 */
[----:B0-----:R-:W4:Y:S04]  /*93910*/  LDL.LU R4, [R1+0x590] ;  /* 0x0005900001047983 */ /* 0x001f280000300800 */
[----:B-1----:R-:W4:Y:S04]  /*93920*/  LDL.LU R5, [R1+0x594] ;  /* 0x0005940001057983 */ /* 0x002f280000300800 */
[----:B------:R-:W4:Y:S04]  /*93930*/  LDL.LU R6, [R1+0x598] ;  /* 0x0005980001067983 */ /* 0x000f280000300800 */
[----:B------:R-:W4:Y:S04]  /*93940*/  LDL.LU R7, [R1+0x59c] ;  /* 0x00059c0001077983 */ /* 0x000f280000300800 */
[----:B------:R-:W-:Y:S04]  /*93950*/  STL [R1+0x3a2c], R23 ;  /* 0x003a2c1701007387 */ /* 0x000fe80000100800 */
[----:B------:R-:W-:Y:S04]  /*93960*/  STL [R1+0x3a28], R22 ;  /* 0x003a281601007387 */ /* 0x000fe80000100800 */
[----:B------:R-:W2:Y:S01]  /*93970*/  LDL.LU.64 R20, [R1+0x180] ;  /* 0x0001800001147983 */ /* 0x000ea20000300a00 */
[----:B----4-:R-:W-:-:S15]  /*93980*/  HMMA.16816.F32.BF16 R4, R16, R12, R4 ;  /* 0x0000000c1004723c */ /* 0x010fde0000041804 */
[----:B------:R-:W-:-:S04]  /*93990*/  NOP ;  /* 0x0000000000007918 */ /* 0x000fc80000000000 */
[----:B------:R-:W-:Y:S04]  /*939a0*/  STL.64 [R1+0x590], R4 ;  /* 0x0005900401007387 */ /* 0x000fe80000100a00 */
[----:B------:R0:W-:Y:S04]  /*939b0*/  STL.64 [R1+0x598], R6 ;  /* 0x0005980601007387 */ /* 0x0001e80000100a00 */
[----:B------:R-:W2:Y:S01]  /*939c0*/  LDL.LU.64 R14, [R1+0x3f58] ;  /* 0x003f5800010e7983 */ /* 0x000ea20000300a00 */
[----:B0-----:R-:W-:Y:S02]  /*939d0*/  IMAD.MOV.U32 R6, RZ, RZ, R12 ;  /* 0x000000ffff067224 */ /* 0x001fe400078e000c */
[----:B------:R-:W-:-:S02]  /*939e0*/  IMAD.MOV.U32 R7, RZ, RZ, R13 ;  /* 0x000000ffff077224 */ /* 0x000fc400078e000d */
[----:B------:R-:W2:Y:S02]  /*939f0*/  LDL.LU.64 R12, [R1+0x3f50] ;  /* 0x003f5000010c7983 */ /* 0x000ea40000300a00 */
[----:B--2---:R-:W-:-:S15]  /*93a00*/  HMMA.16816.F32.BF16 R12, R16, R20, R12 ;  /* 0x00000014100c723c */ /* 0x004fde000004180c */
[----:B------:R-:W-:-:S04]  /*93a10*/  NOP ;  /* 0x0000000000007918 */ /* 0x000fc80000000000 */
[----:B------:R0:W-:Y:S04]  /*93a20*/  STL.64 [R1+0x580], R12 ;  /* 0x0005800c01007387 */ /* 0x0001e80000100a00 */
[----:B0-----:R-:W3:Y:S01]  /*93a30*/  LDL.LU.64 R12, [R1+0x3f48] ;  /* 0x003f4800010c7983 */ /* 0x001ee20000300a00 */
[----:B------:R-:W-:Y:S02]  /*93a40*/  IMAD.MOV.U32 R4, RZ, RZ, R20 ;  /* 0x000000ffff047224 */ /* 0x000fe400078e0014 */
[----:B------:R-:W-:Y:S01]  /*93a50*/  IMAD.MOV.U32 R5, RZ, RZ, R21 ;  /* 0x000000ffff057224 */ /* 0x000fe200078e0015 */
[----:B------:R-:W-:Y:S01]  /*93a60*/  STL.64 [R1+0x3db8], R6 ;  /* 0x003db80601007387 */ /* 0x000fe20000100a00 */
[----:B------:R-:W-:Y:S02]  /*93a70*/  IMAD.MOV.U32 R23, RZ, RZ, R14 ;  /* 0x000000ffff177224 */ /* 0x000fe400078e000e */
[----:B------:R-:W-:Y:S01]  /*93a80*/  IMAD.MOV.U32 R22, RZ, RZ, R15 ;  /* 0x000000ffff167224 */ /* 0x000fe200078e000f */
[----:B------:R0:W-:Y:S04]  /*93a90*/  STL.64 [R1+0x3db0], R4 ;  /* 0x003db00401007387 */ /* 0x0001e80000100a00 */
[----:B0-----:R-:W2:Y:S01]  /*93aa0*/  LDL.LU.64 R4, [R1+0x140] ;  /* 0x0001400001047983 */ /* 0x001ea20000300a00 */
[----:B---3--:R-:W-:Y:S03]  /*93ab0*/  HMMA.16816.F32.BF16 R12, R16, R12, R8 ;  /* 0x0000000c100c723c */ /* 0x008fe60000041808 */
[----:B------:R-:W3:Y:S04]  /*93ac0*/  LDL.LU.64 R10, [R1+0x3f40] ;  /* 0x003f4000010a7983 */ /* 0x000ee80000300a00 */
[----:B------:R-:W3:-:S12]  /*93ad0*/  LDL.LU.64 R8, [R1+0x3f38] ;  /* 0x003f380001087983 */ /* 0x000ed80000300a00 */
[----:B------:R0:W-:Y:S04]  /*93ae0*/  STL.64 [R1+0x570], R12 ;  /* 0x0005700c01007387 */ /* 0x0001e80000100a00 */
[----:B------:R1:W-:Y:S04]  /*93af0*/  STL.64 [R1+0x578], R14 ;  /* 0x0005780e01007387 */ /* 0x0003e80000100a00 */
[----:B0-----:R-:W4:Y:S01]  /*93b00*/  LDL.LU.64 R12, [R1+0x3f30] ;  /* 0x003f3000010c7983 */ /* 0x001f220000300a00 */
[----:B-1----:R-:W-:Y:S02]  /*93b10*/  IMAD.MOV.U32 R14, RZ, RZ, R24 ;  /* 0x000000ffff0e7224 */ /* 0x002fe400078e0018 */
[----:B------:R-:W-:Y:S01]  /*93b20*/  IMAD.MOV.U32 R15, RZ, RZ, R25 ;  /* 0x000000ffff0f7224 */ /* 0x000fe200078e0019 */
[----:B------:R-:W2:Y:S01]  /*93b30*/  LDL.LU.64 R26, [R1+0x3f28] ;  /* 0x003f2800011a7983 */ /* 0x000ea20000300a00 */
[----:B---3--:R-:W-:Y:S03]  /*93b40*/  HMMA.16816.F32.BF16 R8, R16, R24, R8 ;  /* 0x000000181008723c */ /* 0x008fe60000041808 */
[----:B------:R-:W2:-:S15]  /*93b50*/  LDL.LU.64 R24, [R1+0x3f20] ;  /* 0x003f200001187983 */ /* 0x000e9e0000300a00 */
[----:B------:R-:W-:Y:S01]  /*93b60*/  NOP ;  /* 0x0000000000007918 */ /* 0x000fe20000000000 */
[----:B------:R0:W-:Y:S04]  /*93b70*/  STL [R1+0x564], R9 ;  /* 0x0005640901007387 */ /* 0x0001e80000100800 */
[----:B------:R-:W-:Y:S01]  /*93b80*/  STL.64 [R1+0x568], R10 ;  /* 0x0005680a01007387 */ /* 0x000fe20000100a00 */
[----:B------:R-:W-:-:S03]  /*93b90*/  IMAD.MOV.U32 R29, RZ, RZ, R8 ;  /* 0x000000ffff1d7224 */ /* 0x000fc600078e0008 */
[----:B0-----:R-:W2:Y:S04]  /*93ba0*/  LDL.LU.64 R8, [R1+0x3f18] ;  /* 0x003f180001087983 */ /* 0x001ea80000300a00 */
[----:B------:R-:W-:Y:S04]  /*93bb0*/  STL.64 [R1+0x3d68], R14 ;  /* 0x003d680e01007387 */ /* 0x000fe80000100a00 */
[----:B----4-:R0:W-:Y:S04]  /*93bc0*/  STL.64 [R1+0x3d60], R12 ;  /* 0x003d600c01007387 */ /* 0x0101e80000100a00 */
[----:B0-----:R-:W3:Y:S04]  /*93bd0*/  LDL.LU R12, [R1+0x540] ;  /* 0x00054000010c7983 */ /* 0x001ee80000300800 */
[----:B------:R-:W3:Y:S04]  /*93be0*/  LDL.LU R13, [R1+0x544] ;  /* 0x00054400010d7983 */ /* 0x000ee80000300800 */
[----:B------:R-:W3:Y:S04]  /*93bf0*/  LDL.LU R14, [R1+0x548] ;  /* 0x00054800010e7983 */ /* 0x000ee80000300800 */
[----:B------:R-:W3:Y:S04]  /*93c00*/  LDL.LU R15, [R1+0x54c] ;  /* 0x00054c00010f7983 */ /* 0x000ee80000300800 */
        /* <DEDUP_REMOVED lines=9> */
[----:B------:R-:W2:Y:S01]  /*93ca0*/  LDL.LU.64 R8, [R1+0x3f00] ;  /* 0x003f000001087983 */ /* 0x000ea20000300a00 */
[----:B---3--:R-:W-:Y:S01]  /*93cb0*/  HMMA.16816.F32.BF16 R12, R16, R4, R12 ;  /* 0x00000004100c723c */ /* 0x008fe2000004180c */
[----:B------:R-:W-:-:S02]  /*93cc0*/  IMAD.MOV.U32 R2, RZ, RZ, R4 ;  /* 0x000000ffff027224 */ /* 0x000fc400078e0004 */
[----:B------:R-:W-:Y:S01]  /*93cd0*/  IMAD.MOV.U32 R28, RZ, RZ, R5 ;  /* 0x000000ffff1c7224 */ /* 0x000fe200078e0005 */
[----:B------:R-:W-:Y:S04]  /*93ce0*/  STL.64 [R1+0x3dc8], R22 ;  /* 0x003dc81601007387 */ /* 0x000fe80000100a00 */
[----:B------:R-:W-:Y:S11]  /*93cf0*/  STL.64 [R1+0x3dc0], R20 ;  /* 0x003dc01401007387 */ /* 0x000ff60000100a00 */
[----:B------:R-:W-:Y:S04]  /*93d00*/  STL.64 [R1+0x540], R12 ;  /* 0x0005400c01007387 */ /* 0x000fe80000100a00 */
[----:B------:R-:W-:Y:S04]  /*93d10*/  STL.64 [R1+0x548], R14 ;  /* 0x0005480e01007387 */ /* 0x000fe80000100a00 */
[----:B------:R-:W-:Y:S04]  /*93d20*/  STL [R1+0x3c54], R28 ;  /* 0x003c541c01007387 */ /* 0x000fe80000100800 */
[----:B------:R-:W-:Y:S01]  /*93d30*/  STL [R1+0x3c50], R2 ;  /* 0x003c500201007387 */ /* 0x000fe20000100800 */
[----:B--2---:R-:W-:-:S15]  /*93d40*/  HMMA.16816.F32.BF16 R4, R16, R24, R8 ;  /* 0x000000181004723c */ /* 0x004fde0000041808 */
[----:B------:R-:W-:-:S04]  /*93d50*/  NOP ;  /* 0x0000000000007918 */ /* 0x000fc80000000000 */
[----:B------:R-:W-:Y:S04]  /*93d60*/  STL.64 [R1+0x530], R4 ;  /* 0x0005300401007387 */ /* 0x000fe80000100a00 */
[----:B------:R-:W-:Y:S04]  /*93d70*/  STL.64 [R1+0x538], R6 ;  /* 0x0005380601007387 */ /* 0x000fe80000100a00 */
[----:B------:R-:W2:Y:S04]  /*93d80*/  LDL.LU.64 R8, [R1+0x100] ;  /* 0x0001000001087983 */ /* 0x000ea80000300a00 */
[----:B--2---:R0:W-:Y:S04]  /*93d90*/  STL.64 [R1+0x3ed0], R8 ;  /* 0x003ed00801007387 */ /* 0x0041e80000100a00 */
[----:B0-----:R-:W2:Y:S04]  /*93da0*/  LDL.LU.64 R8, [R1+0x110] ;  /* 0x0001100001087983 */ /* 0x001ea80000300a00 */
[----:B--2---:R0:W-:Y:S04]  /*93db0*/  STL.64 [R1+0x3ee8], R8 ;  /* 0x003ee80801007387 */ /* 0x0041e80000100a00 */
[----:B0-----:R-:W2:Y:S04]  /*93dc0*/  LDL.LU.64 R8, [R1+0x120] ;  /* 0x0001200001087983 */ /* 0x001ea80000300a00 */
[----:B------:R-:W3:Y:S04]  /*93dd0*/  LDL.LU R20, [R1+0x4e0] ;  /* 0x0004e00001147983 */ /* 0x000ee80000300800 */
        /* <DEDUP_REMOVED lines=22> */
[----:B------:R-:W3:Y:S04]  /*93f40*/  LDL.LU R23, [R1+0x52c] ;  /* 0x00052c0001177983 */ /* 0x000ee80000300800 */
[----:B------:R-:W4:Y:S01]  /*93f50*/  LDL.LU.64 R12, [R1+0xe0] ;  /* 0x0000e000010c7983 */ /* 0x000f220000300a00 */
[----:B------:R-:W-:-:S02]  /*93f60*/  IMAD.MOV.U32 R0, RZ, RZ, R25 ;  /* 0x000000ffff007224 */ /* 0x000fc400078e0019 */
[----:B------:R-:W-:Y:S02]  /*93f70*/  IMAD.MOV.U32 R3, RZ, RZ, R24 ;  /* 0x000000ffff037224 */ /* 0x000fe400078e0018 */
[----:B--2---:R-:W-:Y:S02]  /*93f80*/  IMAD.MOV.U32 R2, RZ, RZ, R8 ;  /* 0x000000ffff027224 */ /* 0x004fe400078e0008 */
[----:B------:R-:W-:Y:S01]  /*93f90*/  IMAD.MOV.U32 R29, RZ, RZ, R9 ;  /* 0x000000ffff1d7224 */ /* 0x000fe200078e0009 */
[C---:B---3--:R-:W-:Y:S01]  /*93fa0*/  HMMA.16816.F32.BF16 R20, R16.reuse, R8, R20 ;  /* 0x000000081014723c */ /* 0x048fe20000041814 */
[----:B----4-:R0:W-:Y:S04]  /*93fb0*/  STL.64 [R1+0x3eb8], R12 ;  /* 0x003eb80c01007387 */ /* 0x0101e80000100a00 */
        /* <DEDUP_REMOVED lines=31> */
[----:B------:R-:W-:Y:S02]  /*941b0*/  IMAD.MOV.U32 R0, RZ, RZ, R9 ;  /* 0x000000ffff007224 */ /* 0x000fe400078e0009 */
[----:B------:R-:W4:-:S14]  /*941c0*/  LDL.LU.64 R8, [R1+0x3ec8] ;  /* 0x003ec80001087983 */ /* 0x000f1c0000300a00 */
[----:B------:R0:W-:Y:S04]  /*941d0*/  STL.64 [R1+0x500], R20 ;  /* 0x0005001401007387 */ /* 0x0001e80000100a00 */
[----:B0-----:R-:W2:Y:S01]  /*941e0*/  LDL.LU.64 R20, [R1+0x3ec0] ;  /* 0x003ec00001147983 */ /* 0x001ea20000300a00 */
[----:B------:R-:W-:Y:S02]  /*941f0*/  IMAD.MOV.U32 R11, RZ, RZ, R23 ;  /* 0x000000ffff0b7224 */ /* 0x000fe400078e0017 */
[----:B------:R-:W-:Y:S01]  /*94200*/  IMAD.MOV.U32 R10, RZ, RZ, R22 ;  /* 0x000000ffff0a7224 */ /* 0x000fe200078e0016 */
[----:B------:R-:W-:Y:S04]  /*94210*/  STL [R1+0x3c74], R0 ;  /* 0x003c740001007387 */ /* 0x000fe80000100800 */
[----:B------:R-:W-:Y:S04]  /*94220*/  STL [R1+0x3c70], R2 ;  /* 0x003c700201007387 */ /* 0x000fe80000100800 */
        /* <DEDUP_REMOVED lines=11> */
[----:B---3--:R-:W-:Y:S03]  /*942e0*/  HMMA.16816.F32.BF16 R4, R16, R24, R4 ;  /* 0x000000181004723c */ /* 0x008fe60000041804 */
[----:B------:R-:W-:Y:S04]  /*942f0*/  STL [R1+0x3c7c], R29 ;  /* 0x003c7c1d01007387 */ /* 0x000fe80000100800 */
[----:B------:R-:W-:-:S12]  /*94300*/  STL [R1+0x3c78], R3 ;  /* 0x003c780301007387 */ /* 0x000fd80000100800 */
[----:B------:R-:W-:Y:S02]  /*94310*/  IMAD.MOV.U32 R11, RZ, RZ, R6 ;  /* 0x000000ffff0b7224 */ /* 0x000fe400078e0006 */
[----:B------:R-:W-:Y:S01]  /*94320*/  IMAD.MOV.U32 R10, RZ, RZ, R7 ;  /* 0x000000ffff0a7224 */ /* 0x000fe200078e0007 */
[----:B--2---:R-:W-:Y:S01]  /*94330*/  HMMA.16816.F32.BF16 R20, R16, R12, R20 ;  /* 0x0000000c1014723c */ /* 0x004fe20000041814 */
[----:B------:R-:W-:Y:S02]  /*94340*/  IMAD.MOV.U32 R28, RZ, RZ, R13 ;  /* 0x000000ffff1c7224 */ /* 0x000fe400078e000d */
[----:B------:R-:W-:-:S15]  /*94350*/  IMAD.MOV.U32 R2, RZ, RZ, R12 ;  /* 0x000000ffff027224 */ /* 0x000fde00078e000c */
[----:B------:R-:W-:Y:S01]  /*94360*/  NOP ;  /* 0x0000000000007918 */ /* 0x000fe20000000000 */
[----:B------:R-:W-:Y:S04]  /*94370*/  STL.64 [R1+0x4e0], R20 ;  /* 0x0004e01401007387 */ /* 0x000fe80000100a00 */
[----:B------:R-:W-:Y:S04]  /*94380*/  STL.64 [R1+0x4e8], R22 ;  /* 0x0004e81601007387 */ /* 0x000fe80000100a00 */
[----:B------:R-:W-:Y:S04]  /*94390*/  STL [R1+0x3c84], R28 ;  /* 0x003c841c01007387 */ /* 0x000fe80000100800 */
[----:B------:R-:W-:Y:S04]  /*943a0*/  STL [R1+0x3c80], R2 ;  /* 0x003c800201007387 */ /* 0x000fe80000100800 */
[----:B------:R0:W-:Y:S04]  /*943b0*/  STL.64 [R1+0x4d0], R4 ;  /* 0x0004d00401007387 */ /* 0x0001e80000100a00 */
        /* <DEDUP_REMOVED lines=19> */
[----:B------:R-:W3:Y:S04]  /*944f0*/  LDL.LU R20, [R1+0x470] ;  /* 0x0004700001147983 */ /* 0x000ee80000300800 */
        /* <DEDUP_REMOVED lines=30> */
[----:B------:R-:W3:Y:S04]  /*946e0*/  LDL.LU.64 R24, [R1+0x60] ;  /* 0x0000600001187983 */ /* 0x000ee80000300a00 */
[----:B------:R-:W-:Y:S04]  /*946f0*/  STL.64 [R1+0x3d78], R10 ;  /* 0x003d780a01007387 */ /* 0x000fe80000100a00 */
[----:B----4-:R0:W-:Y:S01]  /*94700*/  STL.64 [R1+0x3d70], R8 ;  /* 0x003d700801007387 */ /* 0x0101e20000100a00 */
[----:B------:R-:W-:-:S02]  /*94710*/  IMAD.MOV.U32 R2, RZ, RZ, R4 ;  /* 0x000000ffff027224 */ /* 0x000fc400078e0004 */
[----:B------:R-:W-:Y:S01]  /*94720*/  IMAD.MOV.U32 R29, RZ, RZ, R5 ;  /* 0x000000ffff1d7224 */ /* 0x000fe200078e0005 */
[----:B0-----:R-:W4:Y:S04]  /*94730*/  LDL.LU.64 R8, [R1+0x80] ;  /* 0x0000800001087983 */ /* 0x001f280000300a00 */
[----:B------:R-:W-:Y:S04]  /*94740*/  STL [R1+0x3c8c], R0 ;  /* 0x003c8c0001007387 */ /* 0x000fe80000100800 */
[----:B------:R-:W-:Y:S01]  /*94750*/  STL [R1+0x3c88], R3 ;  /* 0x003c880301007387 */ /* 0x000fe20000100800 */
        /* <DEDUP_REMOVED lines=37> */
[----:B0-----:R-:W3:Y:S04]  /*949b0*/  LDL.LU.64 R22, [R1+0x3e58] ;  /* 0x003e580001167983 */ /* 0x001ee80000300a00 */
[----:B------:R-:W3:Y:S04]  /*949c0*/  LDL.LU.64 R20, [R1+0x3e50] ;  /* 0x003e500001147983 */ /* 0x000ee80000300a00 */
[----:B------:R-:W4:Y:S04]  /*949d0*/  LDL.LU.64 R6, [R1+0x3e48] ;  /* 0x003e480001067983 */ /* 0x000f280000300a00 */
[----:B------:R-:W4:Y:S04]  /*949e0*/  LDL.LU.64 R4, [R1+0x3e40] ;  /* 0x003e400001047983 */ /* 0x000f280000300a00 */
[----:B------:R-:W-:Y:S04]  /*949f0*/  STL [R1+0x3cac], R29 ;  /* 0x003cac1d01007387 */ /* 0x000fe80000100800 */
[----:B------:R-:W-:Y:S01]  /*94a00*/  STL [R1+0x3ca8], R3 ;  /* 0x003ca80301007387 */ /* 0x000fe20000100800 */
[----:B----4-:R-:W-:-:S15]  /*94a10*/  HMMA.16816.F32.BF16 R4, R16, R8, R4 ;  /* 0x000000081004723c */ /* 0x010fde0000041804 */
[----:B------:R-:W-:-:S04]  /*94a20*/  NOP ;  /* 0x0000000000007918 */ /* 0x000fc80000000000 */
[----:B------:R-:W-:Y:S04]  /*94a30*/  STL.64 [R1+0x480], R4 ;  /* 0x0004800401007387 */ /* 0x000fe80000100a00 */
[----:B------:R0:W-:Y:S04]  /*94a40*/  STL.64 [R1+0x488], R6 ;  /* 0x0004880601007387 */ /* 0x0001e80000100a00 */
[----:B0-----:R-:W2:Y:S04]  /*94a50*/  LDL.LU.64 R6, [R1+0x3e38] ;  /* 0x003e380001067983 */ /* 0x001ea80000300a00 */
[----:B------:R-:W2:Y:S01]  /*94a60*/  LDL.LU.64 R4, [R1+0x3e30] ;  /* 0x003e300001047983 */ /* 0x000ea20000300a00 */
[----:B------:R-:W-:-:S02]  /*94a70*/  IMAD.MOV.U32 R2, RZ, RZ, R8 ;  /* 0x000000ffff027224 */ /* 0x000fc400078e0008 */
[----:B------:R-:W-:Y:S02]  /*94a80*/  IMAD.MOV.U32 R28, RZ, RZ, R9 ;  /* 0x000000ffff1c7224 */ /* 0x000fe400078e0009 */
[C---:B---3--:R-:W-:Y:S01]  /*94a90*/  HMMA.16816.F32.BF16 R8, R16.reuse, R12, R20 ;  /* 0x0000000c1008723c */ /* 0x048fe20000041814 */
[----:B------:R-:W-:Y:S02]  /*94aa0*/  IMAD.MOV.U32 R0, RZ, RZ, R13 ;  /* 0x000000ffff007224 */ /* 0x000fe400078e000d */
[----:B------:R-:W-:Y:S01]  /*94ab0*/  IMAD.MOV.U32 R3, RZ, RZ, R12 ;  /* 0x000000ffff037224 */ /* 0x000fe200078e000c */
[----:B------:R-:W-:Y:S04]  /*94ac0*/  STL [R1+0x3cb4], R28 ;  /* 0x003cb41c01007387 */ /* 0x000fe80000100800 */
[----:B------:R-:W-:Y:S11]  /*94ad0*/  STL [R1+0x3cb0], R2 ;  /* 0x003cb00201007387 */ /* 0x000ff60000100800 */
[----:B------:R-:W-:Y:S04]  /*94ae0*/  STL.64 [R1+0x470], R8 ;  /* 0x0004700801007387 */ /* 0x000fe80000100a00 */
[----:B------:R-:W-:Y:S04]  /*94af0*/  STL.64 [R1+0x478], R10 ;  /* 0x0004780a01007387 */ /* 0x000fe80000100a00 */
[----:B------:R-:W-:Y:S04]  /*94b00*/  STL [R1+0x3cbc], R0 ;  /* 0x003cbc0001007387 */ /* 0x000fe80000100800 */
[----:B------:R-:W-:Y:S01]  /*94b10*/  STL [R1+0x3cb8], R3 ;  /* 0x003cb80301007387 */ /* 0x000fe20000100800 */
[----:B--2---:R-:W-:-:S15]  /*94b20*/  HMMA.16816.F32.BF16 R4, R16, R24, R4 ;  /* 0x000000181004723c */ /* 0x004fde0000041804 */
[----:B------:R-:W-:-:S04]  /*94b30*/  NOP ;  /* 0x0000000000007918 */ /* 0x000fc80000000000 */
[----:B------:R0:W-:Y:S04]  /*94b40*/  STL.64 [R1+0x460], R4 ;  /* 0x0004600401007387 */ /* 0x0001e80000100a00 */
[----:B------:R1:W-:Y:S04]  /*94b50*/  STL.64 [R1+0x468], R6 ;  /* 0x0004680601007387 */ /* 0x0003e80000100a00 */
[----:B0-----:R-:W2:Y:S04]  /*94b60*/  LDL.LU R4, [R1+0x400] ;  /* 0x0004000001047983 */ /* 0x001ea80000300800 */
[----:B------:R-:W2:Y:S04]  /*94b70*/  LDL.LU R5, [R1+0x404] ;  /* 0x0004040001057983 */ /* 0x000ea80000300800 */
[----:B-1----:R-:W3:Y:S04]  /*94b80*/  LDL.LU R6, [R1+0x408] ;  /* 0x0004080001067983 */ /* 0x002ee80000300800 */
[----:B------:R-:W3:Y:S04]  /*94b90*/  LDL.LU R7, [R1+0x40c] ;  /* 0x00040c0001077983 */ /* 0x000ee80000300800 */
[----:B------:R-:W4:Y:S04]  /*94ba0*/  LDL.LU.64 R12, [R1+0x40] ;  /* 0x00004000010c7983 */ /* 0x000f280000300a00 */
        /* <DEDUP_REMOVED lines=14> */
[----:B0-----:R-:W2:Y:S04]  /*94c90*/  LDL.LU R4, [R1+0x440] ;  /* 0x0004400001047983 */ /* 0x001ea80000300800 */
[----:B------:R-:W2:Y:S04]  /*94ca0*/  LDL.LU R5, [R1+0x444] ;  /* 0x0004440001057983 */ /* 0x000ea80000300800 */
[----:B------:R-:W3:Y:S04]  /*94cb0*/  LDL.LU R6, [R1+0x448] ;  /* 0x0004480001067983 */ /* 0x000ee80000300800 */
[----:B------:R-:W3:Y:S04]  /*94cc0*/  LDL.LU R7, [R1+0x44c] ;  /* 0x00044c0001077983 */ /* 0x000ee80000300800 */
[----:B---3--:R-:W-:Y:S04]  /*94cd0*/  STL.64 [R1+0x3e28], R6 ;  /* 0x003e280601007387 */ /* 0x008fe80000100a00 */
[----:B--2---:R0:W-:Y:S04]  /*94ce0*/  STL.64 [R1+0x3e20], R4 ;  /* 0x003e200401007387 */ /* 0x0041e80000100a00 */
[----:B0-----:R-:W4:Y:S04]  /*94cf0*/  LDL.LU R4, [R1+0x450] ;  /* 0x0004500001047983 */ /* 0x001f280000300800 */
[----:B------:R-:W4:Y:S04]  /*94d00*/  LDL.LU R5, [R1+0x454] ;  /* 0x0004540001057983 */ /* 0x000f280000300800 */
[----:B------:R-:W4:Y:S04]  /*94d10*/  LDL.LU R6, [R1+0x458] ;  /* 0x0004580001067983 */ /* 0x000f280000300800 */
[----:B------:R-:W4:Y:S04]  /*94d20*/  LDL.LU R7, [R1+0x45c] ;  /* 0x00045c0001077983 */ /* 0x000f280000300800 */
[----:B------:R-:W2:Y:S04]  /*94d30*/  LDL.LU.64 R20, [R1+0x10] ;  /* 0x0000100001147983 */ /* 0x000ea80000300a00 */
[----:B--2---:R0:W-:Y:S04]  /*94d40*/  STL.64 [R1+0x3df0], R20 ;  /* 0x003df01401007387 */ /* 0x0041e80000100a00 */
[----:B0-----:R-:W2:Y:S04]  /*94d50*/  LDL.LU R20, [R1+0x420] ;  /* 0x0004200001147983 */ /* 0x001ea80000300800 */
[----:B------:R-:W2:Y:S04]  /*94d60*/  LDL.LU R21, [R1+0x424] ;  /* 0x0004240001157983 */ /* 0x000ea80000300800 */
[----:B------:R-:W3:Y:S04]  /*94d70*/  LDL.LU R22, [R1+0x428] ;  /* 0x0004280001167983 */ /* 0x000ee80000300800 */
[----:B------:R-:W3:Y:S01]  /*94d80*/  LDL.LU R23, [R1+0x42c] ;  /* 0x00042c0001177983 */ /* 0x000ee20000300800 */
[----:B----4-:R-:W-:Y:S01]  /*94d90*/  HMMA.16816.F32.BF16 R4, R16, R12, R4 ;  /* 0x0000000c1004723c */ /* 0x010fe20000041804 */
[----:B------:R-:W-:-:S02]  /*94da0*/  IMAD.MOV.U32 R2, RZ, RZ, R24 ;  /* 0x000000ffff027224 */ /* 0x000fc400078e0018 */
[----:B------:R-:W-:Y:S02]  /*94db0*/  IMAD.MOV.U32 R29, RZ, RZ, R25 ;  /* 0x000000ffff1d7224 */ /* 0x000fe400078e0019 */
        /* <DEDUP_REMOVED lines=8> */
[----:B------:R-:W3:Y:S04]  /*94e40*/  LDL.LU.64 R24, [R1] ;  /* 0x0000000001187983 */ /* 0x000ee80000300a00 */
[----:B------:R-:W4:Y:S04]  /*94e50*/  LDL.LU R8, [R1+0x3f0] ;  /* 0x0003f00001087983 */ /* 0x000f280000300800 */
[----:B------:R-:W4:Y:S04]  /*94e60*/  LDL.LU R9, [R1+0x3f4] ;  /* 0x0003f40001097983 */ /* 0x000f280000300800 */
[----:B------:R-:W4:Y:S04]  /*94e70*/  LDL.LU R10, [R1+0x3f8] ;  /* 0x0003f800010a7983 */ /* 0x000f280000300800 */
[----:B------:R-:W4:Y:S04]  /*94e80*/  LDL.LU R11, [R1+0x3fc] ;  /* 0x0003fc00010b7983 */ /* 0x000f280000300800 */
        /* <DEDUP_REMOVED lines=11> */
[----:B------:R0:W-:Y:S04]  /*94f40*/  STL.64 [R1+0x440], R4 ;  /* 0x0004400401007387 */ /* 0x0001e80000100a00 */
[----:B------:R-:W-:Y:S04]  /*94f50*/  STL.64 [R1+0x448], R6 ;  /* 0x0004480601007387 */ /* 0x000fe80000100a00 */
[----:B0-----:R-:W2:Y:S01]  /*94f60*/  LDL.LU.64 R4, [R1+0x3e10] ;  /* 0x003e100001047983 */ /* 0x001ea20000300a00 */
[----:B------:R-:W-:Y:S02]  /*94f70*/  IMAD.MOV.U32 R2, RZ, RZ, R12 ;  /* 0x000000ffff027224 */ /* 0x000fe400078e000c */
[----:B------:R-:W-:Y:S01]  /*94f80*/  IMAD.MOV.U32 R0, RZ, RZ, R13 ;  /* 0x000000ffff007224 */ /* 0x000fe200078e000d */
[----:B------:R-:W3:Y:S04]  /*94f90*/  LDL.LU R12, [R1+0x3e0] ;  /* 0x0003e000010c7983 */ /* 0x000ee80000300800 */
[----:B------:R-:W3:Y:S04]  /*94fa0*/  LDL.LU R13, [R1+0x3e4] ;  /* 0x0003e400010d7983 */ /* 0x000ee80000300800 */
[----:B------:R-:W3:Y:S04]  /*94fb0*/  LDL.LU R14, [R1+0x3e8] ;  /* 0x0003e800010e7983 */ /* 0x000ee80000300800 */
        /* <DEDUP_REMOVED lines=32> */
[----:B------:R-:W4:Y:S04]  /*951c0*/  LDL.LU.64 R22, [R1+0x3dc8] ;  /* 0x003dc80001167983 */ /* 0x000f280000300a00 */
[----:B------:R-:W4:Y:S01]  /*951d0*/  LDL.LU.64 R20, [R1+0x3dc0] ;  /* 0x003dc00001147983 */ /* 0x000f220000300a00 */
[----:B---3--:R-:W-:Y:S02]  /*951e0*/  IMAD.MOV.U32 R2, RZ, RZ, R24 ;  /* 0x000000ffff027224 */ /* 0x008fe400078e0018 */
[----:B------:R-:W-:Y:S01]  /*951f0*/  IMAD.MOV.U32 R29, RZ, RZ, R25 ;  /* 0x000000ffff1d7224 */ /* 0x000fe200078e0019 */
[----:B--2---:R-:W-:-:S15]  /*95200*/  HMMA.16816.F32.BF16 R4, R16, R24, R4 ;  /* 0x000000181004723c */ /* 0x004fde0000041804 */
[----:B------:R-:W-:-:S04]  /*95210*/  NOP ;  /* 0x0000000000007918 */ /* 0x000fc80000000000 */
[----:B------:R-:W-:Y:S04]  /*95220*/  STL.64 [R1+0x400], R4 ;  /* 0x0004000401007387 */ /* 0x000fe80000100a00 */
[----:B------:R0:W-:Y:S04]  /*95230*/  STL.64 [R1+0x408], R6 ;  /* 0x0004080601007387 */ /* 0x0001e80000100a00 */
[----:B0-----:R-:W2:Y:S04]  /*95240*/  LDL.LU.64 R6, [R1+0x3db8] ;  /* 0x003db80001067983 */ /* 0x001ea80000300a00 */
[----:B------:R-:W3:Y:S04]  /*95250*/  LDL.LU.64 R4, [R1+0x3db0] ;  /* 0x003db00001047983 */ /* 0x000ee80000300a00 */
[----:B------:R-:W2:Y:S04]  /*95260*/  LDL.LU.64 R26, [R1+0x3da8] ;  /* 0x003da800011a7983 */ /* 0x000ea80000300a00 */
[----:B------:R-:W4:Y:S02]  /*95270*/  LDL.LU.64 R24, [R1+0x3da0] ;  /* 0x003da00001187983 */ /* 0x000f240000300a00 */
[----:B----4-:R-:W-:Y:S02]  /*95280*/  HMMA.16816.F32.BF16 R8, R16, R24, R8 ;  /* 0x000000181008723c */ /* 0x010fe40000041808 */
[----:B--2---:R-:W-:Y:S04]  /*95290*/  STL.64 [R1+0x3a58], R26 ;  /* 0x003a581a01007387 */ /* 0x004fe80000100a00 */
[----:B------:R0:W-:Y:S02]  /*952a0*/  STL.64 [R1+0x3a50], R24 ;  /* 0x003a501801007387 */ /* 0x0001e40000100a00 */
[----:B0-----:R-:W-:-:S02]  /*952b0*/  IMAD.MOV.U32 R24, RZ, RZ, R20 ;  /* 0x000000ffff187224 */ /* 0x001fc400078e0014 */
[----:B------:R-:W-:-:S09]  /*952c0*/  IMAD.MOV.U32 R25, RZ, RZ, R21 ;  /* 0x000000ffff197224 */ /* 0x000fd200078e0015 */
[----:B------:R-:W-:Y:S04]  /*952d0*/  STL.64 [R1+0x3f0], R8 ;  /* 0x0003f00801007387 */ /* 0x000fe80000100a00 */
[----:B------:R-:W-:Y:S04]  /*952e0*/  STL.64 [R1+0x3f8], R10 ;  /* 0x0003f80a01007387 */ /* 0x000fe80000100a00 */
[----:B------:R-:W2:Y:S04]  /*952f0*/  LDL.LU R20, [R1+0x3d9c] ;  /* 0x003d9c0001147983 */ /* 0x000ea80000300800 */
[----:B------:R-:W2:Y:S04]  /*95300*/  LDL.LU R21, [R1+0x3d98] ;  /* 0x003d980001157983 */ /* 0x000ea80000300800 */
[----:B------:R0:W-:Y:S04]  /*95310*/  STL.64 [R1+0x3ce8], R24 ;  /* 0x003ce81801007387 */ /* 0x0001e80000100a00 */
[----:B0-----:R-:W4:Y:S04]  /*95320*/  LDL.LU R24, [R1+0x370] ;  /* 0x0003700001187983 */ /* 0x001f280000300800 */
[----:B------:R-:W4:Y:S04]  /*95330*/  LDL.LU R25, [R1+0x374] ;  /* 0x0003740001197983 */ /* 0x000f280000300800 */
[----:B------:R-:W2:Y:S04]  /*95340*/  LDL.LU R26, [R1+0x378] ;  /* 0x00037800011a7983 */ /* 0x000ea80000300800 */
[----:B------:R-:W2:Y:S04]  /*95350*/  LDL.LU R27, [R1+0x37c] ;  /* 0x00037c00011b7983 */ /* 0x000ea80000300800 */
[----:B--2---:R-:W-:Y:S04]  /*95360*/  STL.64 [R1+0x3cf8], R26 ;  /* 0x003cf81a01007387 */ /* 0x004fe80000100a00 */
[----:B----4-:R3:W-:Y:S02]  /*95370*/  STL.64 [R1+0x3cf0], R24 ;  /* 0x003cf01801007387 */ /* 0x0107e40000100a00 */
[----:B---3--:R-:W-:-:S02]  /*95380*/  IMAD.MOV.U32 R24, RZ, RZ, R4 ;  /* 0x000000ffff187224 */ /* 0x008fc400078e0004 */
[----:B------:R-:W-:Y:S01]  /*95390*/  IMAD.MOV.U32 R25, RZ, RZ, R5 ;  /* 0x000000ffff197224 */ /* 0x000fe200078e0005 */
[----:B------:R-:W2:Y:S04]  /*953a0*/  LDL.LU R4, [R1+0x3d94] ;  /* 0x003d940001047983 */ /* 0x000ea80000300800 */
[----:B------:R-:W3:Y:S01]  /*953b0*/  LDL.LU R5, [R1+0x3d90] ;  /* 0x003d900001057983 */ /* 0x000ee20000300800 */
[----:B------:R-:W-:Y:S03]  /*953c0*/  HMMA.16816.F32.BF16 R8, R16, R20, R12 ;  /* 0x000000141008723c */ /* 0x000fe6000004180c */
[----:B------:R0:W-:Y:S02]  /*953d0*/  STL.64 [R1+0x3d10], R24 ;  /* 0x003d101801007387 */ /* 0x0001e40000100a00 */
[----:B0-----:R-:W-:-:S02]  /*953e0*/  IMAD.MOV.U32 R24, RZ, RZ, R6 ;  /* 0x000000ffff187224 */ /* 0x001fc400078e0006 */
[----:B------:R-:W-:Y:S01]  /*953f0*/  IMAD.MOV.U32 R25, RZ, RZ, R7 ;  /* 0x000000ffff197224 */ /* 0x000fe200078e0007 */
[----:B------:R-:W4:Y:S11]  /*95400*/  LDL.LU R6, [R1+0x3d8c] ;  /* 0x003d8c0001067983 */ /* 0x000f360000300800 */
[----:B------:R-:W-:Y:S04]  /*95410*/  STL.64 [R1+0x3e0], R8 ;  /* 0x0003e00801007387 */ /* 0x000fe80000100a00 */
[----:B------:R-:W-:Y:S04]  /*95420*/  STL.64 [R1+0x3e8], R10 ;  /* 0x0003e80a01007387 */ /* 0x000fe80000100a00 */
[----:B------:R-:W4:Y:S04]  /*95430*/  LDL.LU R7, [R1+0x3d88] ;  /* 0x003d880001077983 */ /* 0x000f280000300800 */
[----:B------:R2:W-:Y:S02]  /*95440*/  STL.64 [R1+0x3d28], R24 ;  /* 0x003d281801007387 */ /* 0x0005e40000100a00 */
[----:B--2---:R-:W-:-:S02]  /*95450*/  IMAD.MOV.U32 R24, RZ, RZ, R4 ;  /* 0x000000ffff187224 */ /* 0x004fc400078e0004 */
[----:B---3--:R-:W-:Y:S01]  /*95460*/  IMAD.MOV.U32 R25, RZ, RZ, R5 ;  /* 0x000000ffff197224 */ /* 0x008fe200078e0005 */
[----:B------:R-:W2:Y:S04]  /*95470*/  LDL.LU R4, [R1+0x3d84] ;  /* 0x003d840001047983 */ /* 0x000ea80000300800 */
[----:B------:R-:W2:Y:S04]  /*95480*/  LDL.LU R5, [R1+0x3d80] ;  /* 0x003d800001057983 */ /* 0x000ea80000300800 */
[----:B------:R-:W3:Y:S04]  /*95490*/  LDL.LU R12, [R1+0x3c0] ;  /* 0x0003c000010c7983 */ /* 0x000ee80000300800 */
[----:B------:R-:W3:Y:S04]  /*954a0*/  LDL.LU R13, [R1+0x3c4] ;  /* 0x0003c400010d7983 */ /* 0x000ee80000300800 */
[----:B------:R-:W3:Y:S04]  /*954b0*/  LDL.LU R14, [R1+0x3c8] ;  /* 0x0003c800010e7983 */ /* 0x000ee80000300800 */
[----:B------:R-:W3:Y:S04]  /*954c0*/  LDL.LU R15, [R1+0x3cc] ;  /* 0x0003cc00010f7983 */ /* 0x000ee80000300800 */
[----:B------:R-:W2:Y:S04]  /*954d0*/  LDL.LU R8, [R1+0x3d0] ;  /* 0x0003d00001087983 */ /* 0x000ea80000300800 */
[----:B------:R-:W2:Y:S04]  /*954e0*/  LDL.LU R9, [R1+0x3d4] ;  /* 0x0003d40001097983 */ /* 0x000ea80000300800 */
[----:B------:R-:W2:Y:S04]  /*954f0*/  LDL.LU R10, [R1+0x3d8] ;  /* 0x0003d800010a7983 */ /* 0x000ea80000300800 */
[----:B------:R-:W2:Y:S04]  /*95500*/  LDL.LU R11, [R1+0x3dc] ;  /* 0x0003dc00010b7983 */ /* 0x000ea80000300800 */
[----:B------:R-:W-:Y:S04]  /*95510*/  STL.64 [R1+0x3d40], R24 ;  /* 0x003d401801007387 */ /* 0x000fe80000100a00 */
[----:B------:R-:W-:Y:S04]  /*95520*/  STL.64 [R1+0x3a48], R22 ;  /* 0x003a481601007387 */ /* 0x000fe80000100a00 */
        /* <DEDUP_REMOVED lines=16> */
[----:B------:R-:W2:Y:S01]  /*95630*/  LDL.LU R23, [R1+0x39c] ;  /* 0x00039c0001177983 */ /* 0x000ea20000300800 */
[C---:B------:R-:W-:Y:S03]  /*95640*/  HMMA.16816.F32.BF16 R8, R16.reuse, R4, R8 ;  /* 0x000000041008723c */ /* 0x040fe60000041808 */
        /* <DEDUP_REMOVED lines=14> */
[----:B0-----:R-:W2:Y:S04]  /*95730*/  LDL.LU.64 R10, [R1+0x3d78] ;  /* 0x003d7800010a7983 */ /* 0x001ea80000300a00 */
[----:B------:R-:W3:Y:S02]  /*95740*/  LDL.LU.64 R8, [R1+0x3d70] ;  /* 0x003d700001087983 */ /* 0x000ee40000300a00 */
[----:B---3--:R-:W-:Y:S02]  /*95750*/  HMMA.16816.F32.BF16 R16, R16, R8, R12 ;  /* 0x000000081010723c */ /* 0x008fe4000004180c */
[----:B------:R-:W3:Y:S04]  /*95760*/  LDL.LU.64 R14, [R1+0x3d68] ;  /* 0x003d6800010e7983 */ /* 0x000ee80000300a00 */
[----:B------:R-:W2:-:S13]  /*95770*/  LDL.LU.64 R12, [R1+0x3d60] ;  /* 0x003d6000010c7983 */ /* 0x000e9a0000300a00 */
[----:B------:R3:W-:Y:S02]  /*95780*/  STL.64 [R1+0x3c0], R16 ;  /* 0x0003c01001007387 */ /* 0x0007e40000100a00 */
[----:B---3--:R-:W-:Y:S02]  /*95790*/  IMAD.MOV.U32 R16, RZ, RZ, R14 ;  /* 0x000000ffff107224 */ /* 0x008fe400078e000e */
[----:B------:R-:W-:Y:S01]  /*957a0*/  IMAD.MOV.U32 R17, RZ, RZ, R15 ;  /* 0x000000ffff117224 */ /* 0x000fe200078e000f */
[----:B------:R-:W3:Y:S04]  /*957b0*/  LDL.LU R14, [R1+0x3d5c] ;  /* 0x003d5c00010e7983 */ /* 0x000ee80000300800 */
[----:B------:R-:W3:Y:S01]  /*957c0*/  LDL.LU R15, [R1+0x3d58] ;  /* 0x003d5800010f7983 */ /* 0x000ee20000300800 */
[----:B----4-:R-:W-:-:S02]  /*957d0*/  IMAD.MOV.U32 R24, RZ, RZ, R7 ;  /* 0x000000ffff187224 */ /* 0x010fc400078e0007 */
[----:B------:R-:W-:Y:S02]  /*957e0*/  IMAD.MOV.U32 R25, RZ, RZ, R6 ;  /* 0x000000ffff197224 */ /* 0x000fe400078e0006 */
[----:B------:R-:W-:Y:S02]  /*957f0*/  IMAD.MOV.U32 R6, RZ, RZ, R18 ;  /* 0x000000ffff067224 */ /* 0x000fe400078e0012 */
[----:B------:R-:W-:-:S05]  /*95800*/  IMAD.MOV.U32 R7, RZ, RZ, R19 ;  /* 0x000000ffff077224 */ /* 0x000fca00078e0013 */
[----:B------:R-:W-:Y:S04]  /*95810*/  STL.64 [R1+0x3a68], R6 ;  /* 0x003a680601007387 */ /* 0x000fe80000100a00 */
[----:B------:R0:W-:Y:S04]  /*95820*/  STL.64 [R1+0x3a60], R4 ;  /* 0x003a600401007387 */ /* 0x0001e80000100a00 */
[----:B0-----:R-:W4:Y:S04]  /*95830*/  LDL.LU R4, [R1+0x360] ;  /* 0x0003600001047983 */ /* 0x001f280000300800 */
[----:B------:R-:W4:Y:S04]  /*95840*/  LDL.LU R5, [R1+0x364] ;  /* 0x0003640001057983 */ /* 0x000f280000300800 */
[----:B------:R-:W4:Y:S04]  /*95850*/  LDL.LU R6, [R1+0x368] ;  /* 0x0003680001067983 */ /* 0x000f280000300800 */
[----:B------:R-:W4:Y:S04]  /*95860*/  LDL.LU R7, [R1+0x36c] ;  /* 0x00036c0001077983 */ /* 0x000f280000300800 */
[----:B--2---:R-:W-:Y:S04]  /*95870*/  STL.64 [R1+0x3a38], R10 ;  /* 0x003a380a01007387 */ /* 0x004fe80000100a00 */
[----:B------:R0:W-:Y:S04]  /*95880*/  STL.64 [R1+0x3a30], R8 ;  /* 0x003a300801007387 */ /* 0x0001e80000100a00 */
[----:B0-----:R-:W2:Y:S04]  /*95890*/  LDL.LU R8, [R1+0x170] ;  /* 0x0001700001087983 */ /* 0x001ea80000300800 */
[----:B------:R-:W2:Y:S01]  /*958a0*/  LDL.LU R9, [R1+0x174] ;  /* 0x0001740001097983 */ /* 0x000ea20000300800 */
[----:B---3--:R-:W-:Y:S03]  /*958b0*/  HMMA.16816.F32.BF16 R24, R12, R24, R20 ;  /* 0x000000180c18723c */ /* 0x008fe60000041814 */
[----:B------:R-:W3:Y:S04]  /*958c0*/  LDL.LU.64 R22, [R1+0x3d50] ;  /* 0x003d500001167983 */ /* 0x000ee80000300a00 */
[----:B------:R-:W3:-:S12]  /*958d0*/  LDL.LU.64 R20, [R1+0x3d48] ;  /* 0x003d480001147983 */ /* 0x000ed80000300a00 */
[----:B------:R0:W-:Y:S04]  /*958e0*/  STL.64 [R1+0x3b0], R24 ;  /* 0x0003b01801007387 */ /* 0x0001e80000100a00 */
[----:B------:R3:W-:Y:S04]  /*958f0*/  STL.64 [R1+0x3b8], R26 ;  /* 0x0003b81a01007387 */ /* 0x0007e80000100a00 */
[----:B0-----:R-:W3:Y:S02]  /*95900*/  LDL.LU.64 R24, [R1+0x3d40] ;  /* 0x003d400001187983 */ /* 0x001ee40000300a00 */
[----:B---3--:R-:W-:Y:S02]  /*95910*/  HMMA.16816.F32.BF16 R24, R12, R24, R20 ;  /* 0x000000180c18723c */ /* 0x008fe40000041814 */
[----:B------:R-:W3:Y:S04]  /*95920*/  LDL.LU.64 R22, [R1+0x3d38] ;  /* 0x003d380001167983 */ /* 0x000ee80000300a00 */
[----:B------:R-:W3:-:S13]  /*95930*/  LDL.LU.64 R20, [R1+0x3d30] ;  /* 0x003d300001147983 */ /* 0x000eda0000300a00 */
        /* <DEDUP_REMOVED lines=12> */
[----:B------:R-:W-:Y:S04]  /*95a00*/  STL.64 [R1+0x380], R24 ;  /* 0x0003801801007387 */ /* 0x000fe80000100a00 */
[----:B------:R0:W-:Y:S04]  /*95a10*/  STL.64 [R1+0x388], R26 ;  /* 0x0003881a01007387 */ /* 0x0001e80000100a00 */
[----:B0-----:R-:W2:Y:S04]  /*95a20*/  LDL.LU.64 R26, [R1+0x3cf8] ;  /* 0x003cf800011a7983 */ /* 0x001ea80000300a00 */
[----:B------:R-:W2:Y:S02]  /*95a30*/  LDL.LU.64 R24, [R1+0x3cf0] ;  /* 0x003cf00001187983 */ /* 0x000ea40000300a00 */
[----:B--2---:R-:W-:Y:S02]  /*95a40*/  HMMA.16816.F32.BF16 R8, R12, R8, R24 ;  /* 0x000000080c08723c */ /* 0x004fe40000041818 */
[----:B------:R-:W3:-:S15]  /*95a50*/  LDL.LU.64 R24, [R1+0x3ce8] ;  /* 0x003ce80001187983 */ /* 0x000ede0000300a00 */
[----:B------:R-:W-:Y:S02]  /*95a60*/  NOP ;  /* 0x0000000000007918 */ /* 0x000fe40000000000 */
[----:B------:R-:W-:Y:S04]  /*95a70*/  STL.64 [R1+0x370], R8 ;  /* 0x0003700801007387 */ /* 0x000fe80000100a00 */
[----:B------:R4:W-:Y:S02]  /*95a80*/  STL.64 [R1+0x378], R10 ;  /* 0x0003780a01007387 */ /* 0x0009e40000100a00 */
[----:B----4-:R-:W-:-:S15]  /*95a90*/  HMMA.16816.F32.BF16 R8, R12, R16, R4 ;  /* 0x000000100c08723c */ /* 0x010fde0000041804 */
[----:B------:R-:W-:-:S04]  /*95aa0*/  NOP ;  /* 0x0000000000007918 */ /* 0x000fc80000000000 */
[----:B------:R-:W-:Y:S04]  /*95ab0*/  STL.64 [R1+0x360], R8 ;  /* 0x0003600801007387 */ /* 0x000fe80000100a00 */
[----:B------:R-:W-:Y:S01]  /*95ac0*/  STL.64 [R1+0x368], R10 ;  /* 0x0003680a01007387 */ /* 0x000fe20000100a00 */
[----:B---3--:R-:W-:Y:S01]  /*95ad0*/  HMMA.16816.F32.BF16 R4, R12, R24, R20 ;  /* 0x000000180c04723c */ /* 0x008fe20000041814 */
        /* <DEDUP_REMOVED lines=109> */
[----:B------:R-:W-:-:S02]  /*961b0*/  IMAD.MOV.U32 R24, RZ, RZ, R3 ;  /* 0x000000ffff187224 */ /* 0x000fc400078e0003 */
[----:B------:R-:W-:Y:S01]  /*961c0*/  IMAD.MOV.U32 R25, RZ, RZ, R28 ;  /* 0x000000ffff197224 */ /* 0x000fe200078e001c */
[----:B------:R-:W2:Y:S04]  /*961d0*/  LDL.LU R3, [R1+0x3c88] ;  /* 0x003c880001037983 */ /* 0x000ea80000300800 */
[----:B------:R-:W2:Y:S04]  /*961e0*/  LDL.LU R28, [R1+0x3c84] ;  /* 0x003c8400011c7983 */ /* 0x000ea80000300800 */
[----:B------:R4:W-:Y:S02]  /*961f0*/  STL.64 [R1+0x3b78], R24 ;  /* 0x003b781801007387 */ /* 0x0009e40000100a00 */
        /* <DEDUP_REMOVED lines=74> */
[----:B------:R-:W2:Y:S01]  /*966a0*/  LDL.LU R0, [R1+0x3c44] ;  /* 0x003c440001007983 */ /* 0x000ea20000300800 */
[----:B----4-:R-:W-:Y:S02]  /*966b0*/  IMAD.MOV.U32 R16, RZ, RZ, R2 ;  /* 0x000000ffff107224 */ /* 0x010fe400078e0002 */
[----:B------:R-:W-:Y:S01]  /*966c0*/  IMAD.MOV.U32 R17, RZ, RZ, R28 ;  /* 0x000000ffff117224 */ /* 0x000fe200078e001c */
[----:B------:R-:W4:Y:S04]  /*966d0*/  LDL.LU R2, [R1+0x3c40] ;  /* 0x003c400001027983 */ /* 0x000f280000300800 */
[----:B------:R-:W4:Y:S04]  /*966e0*/  LDL.LU R28, [R1+0x3c3c] ;  /* 0x003c3c00011c7983 */ /* 0x000f280000300800 */
[----:B------:R-:W4:Y:S04]  /*966f0*/  LDL.LU R8, [R1+0x340] ;  /* 0x0003400001087983 */ /* 0x000f280000300800 */
[----:B------:R-:W4:Y:S04]  /*96700*/  LDL.LU R9, [R1+0x344] ;  /* 0x0003440001097983 */ /* 0x000f280000300800 */
[----:B------:R-:W4:Y:S04]  /*96710*/  LDL.LU R10, [R1+0x348] ;  /* 0x00034800010a7983 */ /* 0x000f280000300800 */
        /* <DEDUP_REMOVED lines=25> */
[C---:B----4-:R-:W-:Y:S03]  /*968b0*/  HMMA.16816.F32.BF16 R8, R12.reuse, R16, R8 ;  /* 0x000000100c08723c */ /* 0x050fe60000041808 */
[----:B------:R-:W0:Y:S04]  /*968c0*/  LDSM.16.MT88.4 R16, [R3+UR5+0x21c00] ;  /* 0x021c00050310783b */ /* 0x000e280008004200 */
[----:B---3--:R-:W-:Y:S04]  /*968d0*/  STL.64 [R1+0x3c30], R6 ;  /* 0x003c300601007387 */ /* 0x008fe80000100a00 */
[----:B--2---:R1:W-:Y:S04]  /*968e0*/  STL.64 [R1+0x3c28], R4 ;  /* 0x003c280401007387 */ /* 0x0043e80000100a00 */
[----:B-1----:R-:W2:Y:S04]  /*968f0*/  LDL.LU R4, [R1+0x330] ;  /* 0x0003300001047983 */ /* 0x002ea80000300800 */
[----:B------:R-:W2:Y:S04]  /*96900*/  LDL.LU R5, [R1+0x334] ;  /* 0x0003340001057983 */ /* 0x000ea80000300800 */
[----:B------:R-:W2:Y:S04]  /*96910*/  LDL.LU R6, [R1+0x338] ;  /* 0x0003380001067983 */ /* 0x000ea80000300800 */
[----:B------:R-:W2:Y:S04]  /*96920*/  LDL.LU R7, [R1+0x33c] ;  /* 0x00033c0001077983 */ /* 0x000ea80000300800 */
[----:B------:R-:W3:Y:S04]  /*96930*/  LDL.LU R20, [R1+0x1f0] ;  /* 0x0001f00001147983 */ /* 0x000ee80000300800 */
[----:B------:R-:W3:Y:S04]  /*96940*/  LDL.LU R21, [R1+0x1f4] ;  /* 0x0001f40001157983 */ /* 0x000ee80000300800 */
[----:B------:R-:W3:Y:S04]  /*96950*/  LDL.LU R22, [R1+0x1f8] ;  /* 0x0001f80001167983 */ /* 0x000ee80000300800 */
[----:B------:R-:W3:Y:S04]  /*96960*/  LDL.LU R23, [R1+0x1fc] ;  /* 0x0001fc0001177983 */ /* 0x000ee80000300800 */
[----:B------:R-:W4:Y:S04]  /*96970*/  LDL.LU R3, [R1+0x3c38] ;  /* 0x003c380001037983 */ /* 0x000f280000300800 */
[----:B------:R1:W-:Y:S04]  /*96980*/  STL.64 [R1+0x340], R8 ;  /* 0x0003400801007387 */ /* 0x0003e80000100a00 */
[----:B------:R0:W-:Y:S04]  /*96990*/  STL.64 [R1+0x348], R10 ;  /* 0x0003480a01007387 */ /* 0x0001e80000100a00 */
[----:B-1----:R-:W3:Y:S04]  /*969a0*/  LDL.LU R8, [R1+0x1e0] ;  /* 0x0001e00001087983 */ /* 0x002ee80000300800 */
[----:B------:R-:W3:Y:S04]  /*969b0*/  LDL.LU R9, [R1+0x1e4] ;  /* 0x0001e40001097983 */ /* 0x000ee80000300800 */
[----:B0-----:R-:W3:Y:S01]  /*969c0*/  LDL.LU R10, [R1+0x1e8] ;  /* 0x0001e800010a7983 */ /* 0x001ee20000300800 */
        /* <DEDUP_REMOVED lines=76> */
[----:B------:R2:W-:Y:S04]  /*96e90*/  STL [R1+0x278], R26 ;  /* 0x0002781a01007387 */ /* 0x0005e80000100800 */
[----:B0-----:R-:W2:Y:S01]  /*96ea0*/  LDL.LU.64 R24, [R1+0x3b00] ;  /* 0x003b000001187983 */ /* 0x001ea20000300a00 */
[----:B------:R-:W-:Y:S02]  /*96eb0*/  IMAD.MOV.U32 R11, RZ, RZ, R28 ;  /* 0x000000ffff0b7224 */ /* 0x000fe400078e001c */
[----:B------:R-:W-:-:S05]  /*96ec0*/  IMAD.MOV.U32 R28, RZ, RZ, R27 ;  /* 0x000000ffff1c7224 */ /* 0x000fca00078e001b */
[----:B------:R-:W-:Y:S01]  /*96ed0*/  STL [R1+0x36b0], R28 ;  /* 0x0036b01c01007387 */ /* 0x000fe20000100800 */
        /* <DEDUP_REMOVED lines=52> */
[----:B------:R-:W2:Y:S01]  /*97220*/  LDL.LU R24, [R1+0x1d0] ;  /* 0x0001d00001187983 */ /* 0x000ea20000300800 */
[----:B----4-:R-:W-:-:S02]  /*97230*/  IMAD.MOV.U32 R25, RZ, RZ, R3 ;  /* 0x000000ffff197224 */ /* 0x010fc400078e0003 */
[----:B0-----:R-:W-:Y:S02]  /*97240*/  IMAD.MOV.U32 R26, RZ, RZ, R2 ;  /* 0x000000ffff1a7224 */ /* 0x001fe400078e0002 */
[----:B------:R-:W-:Y:S01]  /*97250*/  IMAD.MOV.U32 R27, RZ, RZ, R0 ;  /* 0x000000ffff1b7224 */ /* 0x000fe200078e0000 */
[C---:B---3--:R-:W-:Y:S08]  /*97260*/  HMMA.16816.F32.BF16 R8, R12.reuse, R20, R8 ;  /* 0x000000140c08723c */ /* 0x048ff00000041808 */
[----:B--2---:R-:W-:Y:S11]  /*97270*/  HMMA.16816.F32.BF16 R24, R12, R4, R24 ;  /* 0x000000040c18723c */ /* 0x004ff60000041818 */
[----:B------:R-:W-:Y:S04]  /*97280*/  STL.64 [R1+0x1e0], R8 ;  /* 0x0001e00801007387 */ /* 0x000fe80000100a00 */
[----:B------:R0:W-:Y:S04]  /*97290*/  STL.64 [R1+0x1e8], R10 ;  /* 0x0001e80a01007387 */ /* 0x0001e80000100a00 */
[----:B0-----:R-:W2:Y:S04]  /*972a0*/  LDL.LU.64 R10, [R1+0x3a38] ;  /* 0x003a3800010a7983 */ /* 0x001ea80000300a00 */
[----:B------:R-:W3:Y:S04]  /*972b0*/  LDL.LU.64 R8, [R1+0x3a30] ;  /* 0x003a300001087983 */ /* 0x000ee80000300a00 */
[----:B------:R-:W-:Y:S04]  /*972c0*/  STL [R1+0x1d0], R24 ;  /* 0x0001d01801007387 */ /* 0x000fe80000100800 */
[----:B------:R0:W-:Y:S04]  /*972d0*/  STL.64 [R1+0x39b8], R6 ;  /* 0x0039b80601007387 */ /* 0x0001e80000100a00 */
[----:B------:R-:W4:Y:S04]  /*972e0*/  LDL.LU R4, [R1+0x570] ;  /* 0x0005700001047983 */ /* 0x000f280000300800 */
[----:B------:R-:W4:Y:S04]  /*972f0*/  LDL.LU R5, [R1+0x574] ;  /* 0x0005740001057983 */ /* 0x000f280000300800 */
[----:B0-----:R-:W2:Y:S04]  /*97300*/  LDL.LU R6, [R1+0x578] ;  /* 0x0005780001067983 */ /* 0x001ea80000300800 */
[----:B------:R-:W2:Y:S04]  /*97310*/  LDL.LU R7, [R1+0x57c] ;  /* 0x00057c0001077983 */ /* 0x000ea80000300800 */
[----:B--2---:R0:W-:Y:S04]  /*97320*/  STL.64 [R1+0x39c8], R6 ;  /* 0x0039c80601007387 */ /* 0x0041e80000100a00 */
[----:B----4-:R-:W-:Y:S01]  /*97330*/  STL.64 [R1+0x39c0], R4 ;  /* 0x0039c00401007387 */ /* 0x010fe20000100a00 */
[----:B------:R-:W-:-:S02]  /*97340*/  IMAD.MOV.U32 R3, RZ, RZ, R26 ;  /* 0x000000ffff037224 */ /* 0x000fc400078e001a */
[----:B------:R-:W-:Y:S01]  /*97350*/  IMAD.MOV.U32 R0, RZ, RZ, R27 ;  /* 0x000000ffff007224 */ /* 0x000fe200078e001b */
[----:B------:R-:W2:Y:S04]  /*97360*/  LDL R28, [R1+0xd28] ;  /* 0x000d2800011c7983 */ /* 0x000ea80000100800 */
[----:B0-----:R-:W4:Y:S04]  /*97370*/  LDL R6, [R1+0x188] ;  /* 0x0001880001067983 */ /* 0x001f280000100800 */
[----:B------:R-:W4:Y:S04]  /*97380*/  LDL R7, [R1+0x18c] ;  /* 0x00018c0001077983 */ /* 0x000f280000100800 */
[----:B------:R-:W2:Y:S04]  /*97390*/  LDL.LU.64 R26, [R1+0x1b8] ;  /* 0x0001b800011a7983 */ /* 0x000ea80000300a00 */
[----:B----4-:R0:W-:Y:S04]  /*973a0*/  STL.64 [R1+0x39d8], R6 ;  /* 0x0039d80601007387 */ /* 0x0101e80000100a00 */
[----:B0-----:R-:W4:Y:S04]  /*973b0*/  LDL R6, [R1+0x198] ;  /* 0x0001980001067983 */ /* 0x001f280000100800 */
[----:B------:R-:W4:Y:S04]  /*973c0*/  LDL R7, [R1+0x19c] ;  /* 0x00019c0001077983 */ /* 0x000f280000100800 */
[----:B----4-:R0:W-:Y:S04]  /*973d0*/  STL.64 [R1+0x39f0], R6 ;  /* 0x0039f00601007387 */ /* 0x0101e80000100a00 */
[----:B------:R-:W3:Y:S04]  /*973e0*/  LDL.LU R4, [R1+0x1c0] ;  /* 0x0001c00001047983 */ /* 0x000ee80000300800 */
[----:B------:R-:W3:Y:S04]  /*973f0*/  LDL.LU R5, [R1+0x1c4] ;  /* 0x0001c40001057983 */ /* 0x000ee80000300800 */
[----:B0-----:R-:W3:Y:S04]  /*97400*/  LDL.LU R6, [R1+0x1c8] ;  /* 0x0001c80001067983 */ /* 0x001ee80000300800 */
[----:B------:R-:W3:Y:S01]  /*97410*/  LDL.LU R7, [R1+0x1cc] ;  /* 0x0001cc0001077983 */ /* 0x000ee20000300800 */
[----:B------:R-:W-:-:S03]  /*97420*/  IMAD.MOV.U32 R2, RZ, RZ, R25 ;  /* 0x000000ffff027224 */ /* 0x000fc600078e0019 */
[----:B------:R-:W-:Y:S04]  /*97430*/  STL [R1+0x36c0], R0 ;  /* 0x0036c00001007387 */ /* 0x000fe80000100800 */
[----:B------:R-:W-:Y:S04]  /*97440*/  STL [R1+0x36bc], R3 ;  /* 0x0036bc0301007387 */ /* 0x000fe80000100800 */
[----:B------:R-:W-:Y:S01]  /*97450*/  STL [R1+0x36b8], R2 ;  /* 0x0036b80201007387 */ /* 0x000fe20000100800 */
[----:B---3--:R-:W-:Y:S03]  /*97460*/  HMMA.16816.F32.BF16 R12, R12, R8, R4 ;  /* 0x000000080c0c723c */ /* 0x008fe60000041804 */
[----:B------:R-:W3:-:S15]  /*97470*/  LDL R6, [R1+0x1a8] ;  /* 0x0001a80001067983 */ /* 0x000ede0000100800 */
[----:B------:R-:W-:Y:S01]  /*97480*/  NOP ;  /* 0x0000000000007918 */ /* 0x000fe20000000000 */
[----:B------:R-:W-:Y:S04]  /*97490*/  STL.64 [R1+0x1c0], R12 ;  /* 0x0001c00c01007387 */ /* 0x000fe80000100a00 */
[----:B------:R-:W-:Y:S04]  /*974a0*/  STL.64 [R1+0x1c8], R14 ;  /* 0x0001c80e01007387 */ /* 0x000fe80000100a00 */
[----:B------:R-:W3:Y:S04]  /*974b0*/  LDL R7, [R1+0x1ac] ;  /* 0x0001ac0001077983 */ /* 0x000ee80000100800 */
[----:B--2---:R-:W0:Y:S04]  /*974c0*/  LDSM.16.MT88.4 R12, [R28+UR5+0x21c00] ;  /* 0x021c00051c0c783b */ /* 0x004e280008004200 */
[----:B---3--:R1:W-:Y:S04]  /*974d0*/  STL.64 [R1+0x3a10], R6 ;  /* 0x003a100601007387 */ /* 0x0083e80000100a00 */
[----:B------:R-:W2:Y:S04]  /*974e0*/  LDL.LU R4, [R1+0x5b0] ;  /* 0x0005b00001047983 */ /* 0x000ea80000300800 */
[----:B------:R-:W2:Y:S04]  /*974f0*/  LDL.LU R5, [R1+0x5b4] ;  /* 0x0005b40001057983 */ /* 0x000ea80000300800 */
[----:B-1----:R-:W2:Y:S04]  /*97500*/  LDL.LU R6, [R1+0x5b8] ;  /* 0x0005b80001067983 */ /* 0x002ea80000300800 */
[----:B------:R-:W2:Y:S04]  /*97510*/  LDL.LU R7, [R1+0x5bc] ;  /* 0x0005bc0001077983 */ /* 0x000ea80000300800 */
[----:B------:R1:W-:Y:S04]  /*97520*/  STL.64 [R1+0x39d0], R10 ;  /* 0x0039d00a01007387 */ /* 0x0003e80000100a00 */
[----:B------:R-:W3:Y:S04]  /*97530*/  LDL.LU R8, [R1+0x580] ;  /* 0x0005800001087983 */ /* 0x000ee80000300800 */
[----:B------:R-:W3:Y:S01]  /*97540*/  LDL.LU R9, [R1+0x584] ;  /* 0x0005840001097983 */ /* 0x000ee20000300800 */
[----:B-1----:R-:W-:-:S02]  /*97550*/  IMAD.MOV.U32 R10, RZ, RZ, R23 ;  /* 0x000000ffff0a7224 */ /* 0x002fc400078e0017 */
[----:B------:R-:W-:Y:S01]  /*97560*/  IMAD.MOV.U32 R11, RZ, RZ, R22 ;  /* 0x000000ffff0b7224 */ /* 0x000fe200078e0016 */
[----:B------:R-:W4:Y:S04]  /*97570*/  LDL.LU R23, [R1+0x3a2c] ;  /* 0x003a2c0001177983 */ /* 0x000f280000300800 */
[----:B------:R-:W2:Y:S04]  /*97580*/  LDL.LU R22, [R1+0x3a28] ;  /* 0x003a280001167983 */ /* 0x000ea80000300800 */
[----:B------:R-:W-:Y:S04]  /*97590*/  STL.64 [R1+0x39e8], R10 ;  /* 0x0039e80a01007387 */ /* 0x000fe80000100a00 */
[----:B---3--:R1:W-:Y:S04]  /*975a0*/  STL.64 [R1+0x39e0], R8 ;  /* 0x0039e00801007387 */ /* 0x0083e80000100a00 */
[----:B-1----:R-:W3:Y:S04]  /*975b0*/  LDL.LU R8, [R1+0x590] ;  /* 0x0005900001087983 */ /* 0x002ee80000300800 */
[----:B------:R-:W3:Y:S04]  /*975c0*/  LDL.LU R9, [R1+0x594] ;  /* 0x0005940001097983 */ /* 0x000ee80000300800 */
[----:B------:R-:W3:Y:S04]  /*975d0*/  LDL.LU R10, [R1+0x598] ;  /* 0x00059800010a7983 */ /* 0x000ee80000300800 */
[----:B------:R-:W3:Y:S01]  /*975e0*/  LDL.LU R11, [R1+0x59c] ;  /* 0x00059c00010b7983 */ /* 0x000ee20000300800 */
[----:B--2---:R-:W-:Y:S01]  /*975f0*/  HMMA.16816.F32.BF16 R4, R16, R26, R4 ;  /* 0x0000001a1004723c */ /* 0x004fe20000041804 */
[----:B------:R-:W-:-:S02]  /*97600*/  IMAD.MOV.U32 R21, RZ, RZ, R26 ;  /* 0x000000ffff157224 */ /* 0x000fc400078e001a */
[----:B------:R-:W-:Y:S01]  /*97610*/  IMAD.MOV.U32 R20, RZ, RZ, R27 ;  /* 0x000000ffff147224 */ /* 0x000fe200078e001b */
[----:B---3--:R1:W-:Y:S04]  /*97620*/  STL.64 [R1+0x3a00], R10 ;  /* 0x003a000a01007387 */ /* 0x0083e80000100a00 */
[----:B------:R2:W-:Y:S01]  /*97630*/  STL.64 [R1+0x39f8], R8 ;  /* 0x0039f80801007387 */ /* 0x0005e20000100a00 */
[----:B-1----:R-:W-:-:S03]  /*97640*/  IMAD.MOV.U32 R10, RZ, RZ, R22 ;  /* 0x000000ffff0a7224 */ /* 0x002fc600078e0016 */
[----:B--2---:R-:W2:Y:S04]  /*97650*/  LDL.LU R8, [R1+0x5a0] ;  /* 0x0005a00001087983 */ /* 0x004ea80000300800 */
[----:B------:R-:W2:Y:S04]  /*97660*/  LDL.LU R9, [R1+0x5a4] ;  /* 0x0005a40001097983 */ /* 0x000ea80000300800 */
[----:B------:R-:W3:Y:S01]  /*97670*/  LDL.LU R22, [R1+0x3a24] ;  /* 0x003a240001167983 */ /* 0x000ee20000300800 */
[----:B----4-:R-:W-:-:S03]  /*97680*/  IMAD.MOV.U32 R11, RZ, RZ, R23 ;  /* 0x000000ffff0b7224 */ /* 0x010fc600078e0017 */
[----:B------:R-:W3:Y:S04]  /*97690*/  LDL.LU R23, [R1+0x3a20] ;  /* 0x003a200001177983 */ /* 0x000ee80000300800 */
[----:B0-----:R0:W-:Y:S04]  /*976a0*/  STL.64 [R1+0x37c0], R14 ;  /* 0x0037c00e01007387 */ /* 0x0011e80000100a00 */
[----:B------:R-:W-:Y:S04]  /*976b0*/  STL.64 [R1+0x37b8], R12 ;  /* 0x0037b80c01007387 */ /* 0x000fe80000100a00 */
[----:B0-----:R-:W4:Y:S04]  /*976c0*/  LDL.LU.64 R14, [R1+0x168] ;  /* 0x00016800010e7983 */ /* 0x001f280000300a00 */
[----:B------:R-:W2:Y:S04]  /*976d0*/  LDL.LU.64 R26, [R1+0x3a18] ;  /* 0x003a1800011a7983 */ /* 0x000ea80000300a00 */
[----:B------:R-:W-:Y:S04]  /*976e0*/  STL.64 [R1+0x5b0], R4 ;  /* 0x0005b00401007387 */ /* 0x000fe80000100a00 */
[----:B------:R0:W-:Y:S04]  /*976f0*/  STL.64 [R1+0x5b8], R6 ;  /* 0x0005b80601007387 */ /* 0x0001e80000100a00 */
[----:B0-----:R-:W2:Y:S01]  /*97700*/  LDL.LU.64 R6, [R1+0x3a10] ;  /* 0x003a100001067983 */ /* 0x001ea20000300a00 */
[----:B------:R-:W-:-:S02]  /*97710*/  IMAD.MOV.U32 R25, RZ, RZ, R5 ;  /* 0x000000ffff197224 */ /* 0x000fc400078e0005 */
[----:B------:R-:W-:Y:S01]  /*97720*/  IMAD.MOV.U32 R24, RZ, RZ, R4 ;  /* 0x000000ffff187224 */ /* 0x000fe200078e0004 */
[----:B---3--:R-:W-:Y:S04]  /*97730*/  STL.64 [R1+0x37f0], R22 ;  /* 0x0037f01601007387 */ /* 0x008fe80000100a00 */
[----:B------:R0:W-:Y:S02]  /*97740*/  STL.64 [R1+0x37e8], R20 ;  /* 0x0037e81401007387 */ /* 0x0001e40000100a00 */
[----:B0-----:R-:W-:Y:S02]  /*97750*/  IMAD.MOV.U32 R20, RZ, RZ, R29 ;  /* 0x000000ffff147224 */ /* 0x001fe400078e001d */
[----:B------:R-:W3:Y:S04]  /*97760*/  LDL.LU R29, [R1+0x3a08] ;  /* 0x003a0800011d7983 */ /* 0x000ee80000300800 */
[----:B------:R-:W4:Y:S04]  /*97770*/  LDL.LU R21, [R1+0x564] ;  /* 0x0005640001157983 */ /* 0x000f280000300800 */
[----:B------:R-:W4:Y:S04]  /*97780*/  LDL.LU R22, [R1+0x568] ;  /* 0x0005680001167983 */ /* 0x000f280000300800 */
[----:B------:R-:W4:Y:S01]  /*97790*/  LDL.LU R23, [R1+0x56c] ;  /* 0x00056c0001177983 */ /* 0x000f220000300800 */
[----:B--2---:R-:W-:Y:S03]  /*977a0*/  HMMA.16816.F32.BF16 R4, R16, R6, R8 ;  /* 0x000000061004723c */ /* 0x004fe60000041808 */
[----:B------:R-:W-:Y:S04]  /*977b0*/  STL [R1+0x34c0], R24 ;  /* 0x0034c01801007387 */ /* 0x000fe80000100800 */
[----:B------:R-:W-:Y:S04]  /*977c0*/  STL [R1+0x34bc], R25 ;  /* 0x0034bc1901007387 */ /* 0x000fe80000100800 */
[----:B------:R0:W-:Y:S04]  /*977d0*/  STL.64 [R1+0x3900], R26 ;  /* 0x0039001a01007387 */ /* 0x0001e80000100a00 */
[----:B0-----:R-:W2:Y:S04]  /*977e0*/  LDL R26, [R1+0x178] ;  /* 0x00017800011a7983 */ /* 0x001ea80000100800 */
[----:B------:R-:W2:Y:S04]  /*977f0*/  LDL.LU.64 R10, [R1+0x3a00] ;  /* 0x003a0000010a7983 */ /* 0x000ea80000300a00 */
[----:B------:R-:W2:Y:S04]  /*97800*/  LDL.LU.64 R8, [R1+0x39f8] ;  /* 0x0039f80001087983 */ /* 0x000ea80000300a00 */
[----:B------:R-:W-:Y:S04]  /*97810*/  STL.64 [R1+0x5a0], R4 ;  /* 0x0005a00401007387 */ /* 0x000fe80000100a00 */
[----:B------:R0:W-:Y:S04]  /*97820*/  STL.64 [R1+0x5a8], R6 ;  /* 0x0005a80601007387 */ /* 0x0001e80000100a00 */
[----:B0-----:R-:W2:Y:S01]  /*97830*/  LDL.LU.64 R6, [R1+0x39f0] ;  /* 0x0039f00001067983 */ /* 0x001ea20000300a00 */
[----:B---3--:R-:W-:-:S02]  /*97840*/  IMAD.MOV.U32 R27, RZ, RZ, R29 ;  /* 0x000000ffff1b7224 */ /* 0x008fc400078e001d */
[----:B------:R-:W-:-:S05]  /*97850*/  IMAD.MOV.U32 R29, RZ, RZ, R4 ;  /* 0x000000ffff1d7224 */ /* 0x000fca00078e0004 */
[----:B------:R-:W-:Y:S01]  /*97860*/  STL [R1+0x34c4], R29 ;  /* 0x0034c41d01007387 */ /* 0x000fe20000100800 */
        /* <DEDUP_REMOVED lines=12> */
[----:B------:R-:W3:Y:S02]  /*97930*/  LDL.LU.64 R4, [R1+0x39c0] ;  /* 0x0039c00001047983 */ /* 0x000ee40000300a00 */
[----:B---3--:R-:W-:Y:S02]  /*97940*/  HMMA.16816.F32.BF16 R24, R16, R26, R4 ;  /* 0x0000001a1018723c */ /* 0x008fe40000041804 */
[----:B------:R-:W3:-:S15]  /*97950*/  LDL.LU.64 R6, [R1+0x39b8] ;  /* 0x0039b80001067983 */ /* 0x000ede0000300a00 */
[----:B------:R-:W-:Y:S02]  /*97960*/  NOP ;  /* 0x0000000000007918 */ /* 0x000fe40000000000 */
[----:B------:R-:W-:Y:S02]  /*97970*/  IMAD.MOV.U32 R4, RZ, RZ, R24 ;  /* 0x000000ffff047224 */ /* 0x000fe400078e0018 */
[----:B------:R-:W-:Y:S01]  /*97980*/  IMAD.MOV.U32 R5, RZ, RZ, R25 ;  /* 0x000000ffff057224 */ /* 0x000fe200078e0019 */
[----:B------:R-:W-:Y:S04]  /*97990*/  STL.64 [R1+0x570], R24 ;  /* 0x0005701801007387 */ /* 0x000fe80000100a00 */
[----:B------:R-:W-:Y:S04]  /*979a0*/  STL.64 [R1+0x578], R26 ;  /* 0x0005781a01007387 */ /* 0x000fe80000100a00 */
[----:B------:R-:W-:Y:S04]  /*979b0*/  STL [R1+0x34cc], R4 ;  /* 0x0034cc0401007387 */ /* 0x000fe80000100800 */
[----:B------:R-:W-:Y:S04]  /*979c0*/  STL [R1+0x34c8], R5 ;  /* 0x0034c80501007387 */ /* 0x000fe80000100800 */
[----:B---3--:R4:W-:Y:S02]  /*979d0*/  STL.64 [R1+0x3940], R6 ;  /* 0x0039400601007387 */ /* 0x0089e40000100a00 */
[----:B----4-:R-:W-:-:S15]  /*979e0*/  HMMA.16816.F32.BF16 R4, R16, R14, R20 ;  /* 0x0000000e1004723c */ /* 0x010fde0000041814 */
[----:B------:R-:W-:-:S04]  /*979f0*/  NOP ;  /* 0x0000000000007918 */ /* 0x000fc80000000000 */
        /* <DEDUP_REMOVED lines=8> */
[----:B0-----:R-:W3:Y:S04]  /*97a80*/  LDL R6, [R1+0x128] ;  /* 0x0001280001067983 */ /* 0x001ee80000100800 */
[----:B------:R-:W3:Y:S04]  /*97a90*/  LDL R7, [R1+0x12c] ;  /* 0x00012c0001077983 */ /* 0x000ee80000100800 */
[----:B---3--:R0:W-:Y:S04]  /*97aa0*/  STL.64 [R1+0x3960], R6 ;  /* 0x0039600601007387 */ /* 0x0081e80000100a00 */
[----:B0-----:R-:W3:Y:S04]  /*97ab0*/  LDL R6, [R1+0x138] ;  /* 0x0001380001067983 */ /* 0x001ee80000100800 */
[----:B------:R-:W3:Y:S04]  /*97ac0*/  LDL R7, [R1+0x13c] ;  /* 0x00013c0001077983 */ /* 0x000ee80000100800 */
[----:B---3--:R0:W-:Y:S04]  /*97ad0*/  STL.64 [R1+0x3978], R6 ;  /* 0x0039780601007387 */ /* 0x0081e80000100a00 */
[----:B0-----:R-:W3:Y:S04]  /*97ae0*/  LDL.LU.64 R6, [R1+0x148] ;  /* 0x0001480001067983 */ /* 0x001ee80000300a00 */
[----:B---3--:R-:W-:Y:S04]  /*97af0*/  STL.64 [R1+0x3990], R6 ;  /* 0x0039900601007387 */ /* 0x008fe80000100a00 */
[----:B------:R-:W3:Y:S04]  /*97b00*/  LDL.LU.64 R26, [R1+0xe8] ;  /* 0x0000e800011a7983 */ /* 0x000ee80000300a00 */
[----:B---3--:R0:W-:Y:S04]  /*97b10*/  STL.64 [R1+0x3908], R26 ;  /* 0x0039081a01007387 */ /* 0x0081e80000100a00 */
[----:B0-----:R-:W3:Y:S04]  /*97b20*/  LDL.LU.64 R26, [R1+0xf8] ;  /* 0x0000f800011a7983 */ /* 0x001ee80000300a00 */
[----:B---3--:R0:W-:Y:S04]  /*97b30*/  STL.64 [R1+0x3920], R26 ;  /* 0x0039201a01007387 */ /* 0x0081e80000100a00 */
[----:B0-----:R-:W3:Y:S04]  /*97b40*/  LDL.LU.64 R26, [R1+0x108] ;  /* 0x00010800011a7983 */ /* 0x001ee80000300a00 */
[----:B---3--:R0:W-:Y:S04]  /*97b50*/  STL.64 [R1+0x3938], R26 ;  /* 0x0039381a01007387 */ /* 0x0081e80000100a00 */
[----:B0-----:R-:W3:Y:S04]  /*97b60*/  LDL.LU.64 R26, [R1+0x118] ;  /* 0x00011800011a7983 */ /* 0x001ee80000300a00 */
[----:B---3--:R0:W-:Y:S04]  /*97b70*/  STL.64 [R1+0x3958], R26 ;  /* 0x0039581a01007387 */ /* 0x0081e80000100a00 */
[----:B------:R-:W3:Y:S04]  /*97b80*/  LDL.LU R24, [R1+0x520] ;  /* 0x0005200001187983 */ /* 0x000ee80000300800 */
[----:B------:R-:W3:Y:S04]  /*97b90*/  LDL.LU R25, [R1+0x524] ;  /* 0x0005240001197983 */ /* 0x000ee80000300800 */
[----:B0-----:R-:W4:Y:S04]  /*97ba0*/  LDL.LU R26, [R1+0x528] ;  /* 0x00052800011a7983 */ /* 0x001f280000300800 */
[----:B------:R-:W4:Y:S04]  /*97bb0*/  LDL.LU R27, [R1+0x52c] ;  /* 0x00052c00011b7983 */ /* 0x000f280000300800 */
[----:B------:R-:W2:Y:S04]  /*97bc0*/  LDL R6, [R1+0x158] ;  /* 0x0001580001067983 */ /* 0x000ea80000100800 */
[----:B------:R-:W2:Y:S04]  /*97bd0*/  LDL R7, [R1+0x15c] ;  /* 0x00015c0001077983 */ /* 0x000ea80000100800 */
        /* <DEDUP_REMOVED lines=18> */
[----:B------:R-:W4:Y:S04]  /*97d00*/  LDL.LU R20, [R1+0x4d0] ;  /* 0x0004d00001147983 */ /* 0x000f280000300800 */
[----:B------:R-:W4:Y:S01]  /*97d10*/  LDL.LU R21, [R1+0x4d4] ;  /* 0x0004d40001157983 */ /* 0x000f220000300800 */
[----:B--2---:R-:W-:-:S02]  /*97d20*/  IMAD.MOV.U32 R22, RZ, RZ, R11 ;  /* 0x000000ffff167224 */ /* 0x004fc400078e000b */
[----:B------:R-:W-:Y:S01]  /*97d30*/  IMAD.MOV.U32 R23, RZ, RZ, R10 ;  /* 0x000000ffff177224 */ /* 0x000fe200078e000a */
[----:B------:R-:W2:Y:S04]  /*97d40*/  LDL.LU R11, [R1+0x39b4] ;  /* 0x0039b400010b7983 */ /* 0x000ea80000300800 */
[----:B------:R-:W2:Y:S04]  /*97d50*/  LDL.LU R10, [R1+0x39b0] ;  /* 0x0039b000010a7983 */ /* 0x000ea80000300800 */
[----:B------:R-:W-:Y:S04]  /*97d60*/  STL.64 [R1+0x3918], R22 ;  /* 0x0039181601007387 */ /* 0x000fe80000100a00 */
[----:B----4-:R0:W-:Y:S04]  /*97d70*/  STL.64 [R1+0x3910], R20 ;  /* 0x0039101401007387 */ /* 0x0101e80000100a00 */
[----:B0-----:R-:W4:Y:S04]  /*97d80*/  LDL.LU R20, [R1+0x4f0] ;  /* 0x0004f00001147983 */ /* 0x001f280000300800 */
[----:B------:R-:W4:Y:S04]  /*97d90*/  LDL.LU R21, [R1+0x4f4] ;  /* 0x0004f40001157983 */ /* 0x000f280000300800 */
[----:B------:R-:W2:Y:S04]  /*97da0*/  LDL.LU R22, [R1+0x4f8] ;  /* 0x0004f80001167983 */ /* 0x000ea80000300800 */
[----:B------:R-:W2:Y:S01]  /*97db0*/  LDL.LU R23, [R1+0x4fc] ;  /* 0x0004fc0001177983 */ /* 0x000ea20000300800 */
[----:B---3--:R-:W-:Y:S01]  /*97dc0*/  HMMA.16816.F32.BF16 R4, R16, R6, R24 ;  /* 0x000000061004723c */ /* 0x008fe20000041818 */
[----:B------:R-:W-:-:S02]  /*97dd0*/  IMAD.MOV.U32 R8, RZ, RZ, R15 ;  /* 0x000000ffff087224 */ /* 0x000fc400078e000f */
[----:B------:R-:W-:Y:S01]  /*97de0*/  IMAD.MOV.U32 R9, RZ, RZ, R14 ;  /* 0x000000ffff097224 */ /* 0x000fe200078e000e */
[----:B--2---:R0:W-:Y:S04]  /*97df0*/  STL.64 [R1+0x3930], R22 ;  /* 0x0039301601007387 */ /* 0x0041e80000100a00 */
[----:B----4-:R1:W-:Y:S01]  /*97e00*/  STL.64 [R1+0x3928], R20 ;  /* 0x0039281401007387 */ /* 0x0103e20000100a00 */
[----:B0-----:R-:W-:-:S03]  /*97e10*/  IMAD.MOV.U32 R22, RZ, RZ, R10 ;  /* 0x000000ffff167224 */ /* 0x001fc600078e000a */
[----:B-1----:R-:W2:Y:S04]  /*97e20*/  LDL.LU R20, [R1+0x500] ;  /* 0x0005000001147983 */ /* 0x002ea80000300800 */
[----:B------:R-:W2:Y:S04]  /*97e30*/  LDL.LU R21, [R1+0x504] ;  /* 0x0005040001157983 */ /* 0x000ea80000300800 */
[----:B------:R-:W3:Y:S01]  /*97e40*/  LDL.LU R10, [R1+0x39ac] ;  /* 0x0039ac00010a7983 */ /* 0x000ee20000300800 */
[----:B------:R-:W-:-:S03]  /*97e50*/  IMAD.MOV.U32 R23, RZ, RZ, R11 ;  /* 0x000000ffff177224 */ /* 0x000fc600078e000b */
[----:B------:R-:W3:Y:S04]  /*97e60*/  LDL.LU R11, [R1+0x39a8] ;  /* 0x0039a800010b7983 */ /* 0x000ee80000300800 */
[----:B------:R-:W4:Y:S04]  /*97e70*/  LDL.LU.64 R14, [R1+0xd8] ;  /* 0x0000d800010e7983 */ /* 0x000f280000300a00 */
[----:B------:R-:W-:Y:S04]  /*97e80*/  STL [R1+0x37b4], R8 ;  /* 0x0037b40801007387 */ /* 0x000fe80000100800 */
[----:B------:R-:W-:Y:S04]  /*97e90*/  STL [R1+0x37b0], R9 ;  /* 0x0037b00901007387 */ /* 0x000fe80000100800 */
[----:B------:R-:W2:Y:S04]  /*97ea0*/  LDL.LU.64 R26, [R1+0x39a0] ;  /* 0x0039a000011a7983 */ /* 0x000ea80000300a00 */
[----:B------:R-:W2:Y:S04]  /*97eb0*/  LDL.LU.64 R24, [R1+0x3998] ;  /* 0x0039980001187983 */ /* 0x000ea80000300a00 */
[----:B------:R-:W-:Y:S04]  /*97ec0*/  STL.64 [R1+0x550], R4 ;  /* 0x0005500401007387 */ /* 0x000fe80000100a00 */
[----:B------:R0:W-:Y:S04]  /*97ed0*/  STL.64 [R1+0x558], R6 ;  /* 0x0005580601007387 */ /* 0x0001e80000100a00 */
[----:B0-----:R-:W2:Y:S02]  /*97ee0*/  LDL.LU.64 R6, [R1+0x3990] ;  /* 0x0039900001067983 */ /* 0x001ea40000300a00 */
        /* <DEDUP_REMOVED lines=9> */
[----:B---3--:R-:W-:Y:S04]  /*97f80*/  STL.64 [R1+0x37d0], R10 ;  /* 0x0037d00a01007387 */ /* 0x008fe80000100a00 */
        /* <DEDUP_REMOVED lines=21> */
[----:B------:R1:W-:Y:S01]  /*980e0*/  STL.64 [R1+0x8e8], R6 ;  /* 0x0008e80601007387 */ /* 0x0003e20000100a00 */
[----:B0-----:R-:W-:-:S03]  /*980f0*/  IMAD.MOV.U32 R5, RZ, RZ, R26 ;  /* 0x000000ffff057224 */ /* 0x001fc600078e001a */
[----:B-1----:R-:W2:Y:S01]  /*98100*/  LDL.LU.64 R6, [R1+0x3940] ;  /* 0x0039400001067983 */ /* 0x002ea20000300a00 */
[----:B------:R-:W-:-:S03]  /*98110*/  IMAD.MOV.U32 R4, RZ, RZ, R27 ;  /* 0x000000ffff047224 */ /* 0x000fc600078e001b */
        /* <DEDUP_REMOVED lines=30> */
[----:B------:R4:W-:Y:S02]  /*98300*/  STL.64 [R1+0x8a8], R10 ;  /* 0x0008a80a01007387 */ /* 0x0009e40000100a00 */
[----:B----4-:R-:W-:Y:S02]  /*98310*/  HMMA.16816.F32.BF16 R8, R16, R14, R20 ;  /* 0x0000000e1008723c */ /* 0x010fe40000041814 */
[----:B------:R-:W-:Y:S04]  /*98320*/  STL [R1+0x36e0], R0 ;  /* 0x0036e00001007387 */ /* 0x000fe80000100800 */
[----:B------:R-:W-:-:S13]  /*98330*/  STL [R1+0x36dc], R5 ;  /* 0x0036dc0501007387 */ /* 0x000fda0000100800 */
[----:B------:R-:W-:Y:S04]  /*98340*/  STL.64 [R1+0x880], R8 ;  /* 0x0008800801007387 */ /* 0x000fe80000100a00 */
[----:B------:R0:W-:Y:S04]  /*98350*/  STL.64 [R1+0x888], R10 ;  /* 0x0008880a01007387 */ /* 0x0001e80000100a00 */
        /* <DEDUP_REMOVED lines=8> */
[----:B------:R-:W4:Y:S04]  /*983e0*/  LDL.LU R24, [R1+0x4c0] ;  /* 0x0004c00001187983 */ /* 0x000f280000300800 */
[----:B------:R-:W4:Y:S04]  /*983f0*/  LDL.LU R25, [R1+0x4c4] ;  /* 0x0004c40001197983 */ /* 0x000f280000300800 */
[----:B------:R-:W4:Y:S04]  /*98400*/  LDL.LU R26, [R1+0x4c8] ;  /* 0x0004c800011a7983 */ /* 0x000f280000300800 */
[----:B------:R-:W4:Y:S04]  /*98410*/  LDL.LU R27, [R1+0x4cc] ;  /* 0x0004cc00011b7983 */ /* 0x000f280000300800 */
[----:B0-----:R-:W2:Y:S04]  /*98420*/  LDL.LU.64 R10, [R1+0x98] ;  /* 0x00009800010a7983 */ /* 0x001ea80000300a00 */
[----:B--2---:R0:W-:Y:S04]  /*98430*/  STL.64 [R1+0x38c8], R10 ;  /* 0x0038c80a01007387 */ /* 0x0041e80000100a00 */
[----:B0-----:R-:W2:Y:S04]  /*98440*/  LDL.LU.64 R10, [R1+0xa8] ;  /* 0x0000a800010a7983 */ /* 0x001ea80000300a00 */
[----:B--2---:R0:W-:Y:S04]  /*98450*/  STL.64 [R1+0x38e0], R10 ;  /* 0x0038e00a01007387 */ /* 0x0041e80000100a00 */
[----:B0-----:R-:W2:Y:S04]  /*98460*/  LDL.LU.64 R10, [R1+0xb8] ;  /* 0x0000b800010a7983 */ /* 0x001ea80000300a00 */
[----:B--2---:R0:W-:Y:S04]  /*98470*/  STL.64 [R1+0x38f8], R10 ;  /* 0x0038f80a01007387 */ /* 0x0041e80000100a00 */
[----:B0-----:R-:W4:Y:S04]  /*98480*/  LDL.LU.64 R10, [R1+0xc8] ;  /* 0x0000c800010a7983 */ /* 0x001f280000300a00 */
[----:B---3--:R-:W-:Y:S04]  /*98490*/  STL.64 [R1+0x3890], R22 ;  /* 0x0038901601007387 */ /* 0x008fe80000100a00 */
        /* <DEDUP_REMOVED lines=32> */
[----:B------:R-:W3:Y:S04]  /*986a0*/  LDL.LU.64 R14, [R1+0x68] ;  /* 0x00006800010e7983 */ /* 0x000ee80000300a00 */
[----:B------:R-:W-:Y:S04]  /*986b0*/  STL [R1+0x36e8], R4 ;  /* 0x0036e80401007387 */ /* 0x000fe80000100800 */
[----:B------:R-:W-:Y:S04]  /*986c0*/  STL [R1+0x36e4], R28 ;  /* 0x0036e41c01007387 */ /* 0x000fe80000100800 */
[----:B------:R0:W-:Y:S04]  /*986d0*/  STL.64 [R1+0x870], R24 ;  /* 0x0008701801007387 */ /* 0x0001e80000100a00 */
[----:B------:R1:W-:Y:S01]  /*986e0*/  STL.64 [R1+0x878], R26 ;  /* 0x0008781a01007387 */ /* 0x0003e20000100a00 */
[----:B0-----:R-:W-:-:S03]  /*986f0*/  IMAD.MOV.U32 R25, RZ, RZ, R10 ;  /* 0x000000ffff197224 */ /* 0x001fc600078e000a */
[----:B-1----:R-:W4:Y:S01]  /*98700*/  LDL.LU.64 R26, [R1+0x3900] ;  /* 0x00390000011a7983 */ /* 0x002f220000300a00 */
        /* <DEDUP_REMOVED lines=52> */
[----:B0-----:R-:W3:Y:S04]  /*98a50*/  LDL.LU.64 R22, [R1+0x3890] ;  /* 0x0038900001167983 */ /* 0x001ee80000300a00 */
[----:B------:R-:W3:Y:S01]  /*98a60*/  LDL.LU.64 R20, [R1+0x3888] ;  /* 0x0038880001147983 */ /* 0x000ee20000300a00 */
[----:B------:R-:W-:-:S02]  /*98a70*/  IMAD.MOV.U32 R3, RZ, RZ, R10 ;  /* 0x000000ffff037224 */ /* 0x000fc400078e000a */
[----:B------:R-:W-:-:S05]  /*98a80*/  IMAD.MOV.U32 R24, RZ, RZ, R11 ;  /* 0x000000ffff187224 */ /* 0x000fca00078e000b */
[----:B------:R-:W-:Y:S04]  /*98a90*/  STL [R1+0x3718], R24 ;  /* 0x0037181801007387 */ /* 0x000fe80000100800 */
[----:B----4-:R-:W-:Y:S04]  /*98aa0*/  STL.64 [R1+0x3868], R26 ;  /* 0x0038681a01007387 */ /* 0x010fe80000100a00 */
[----:B------:R-:W-:Y:S01]  /*98ab0*/  STL [R1+0x3714], R3 ;  /* 0x0037140301007387 */ /* 0x000fe20000100800 */
[----:B---3--:R-:W-:-:S15]  /*98ac0*/  HMMA.16816.F32.BF16 R8, R16, R14, R20 ;  /* 0x0000000e1008723c */ /* 0x008fde0000041814 */
[----:B------:R-:W-:-:S04]  /*98ad0*/  NOP ;  /* 0x0000000000007918 */ /* 0x000fc80000000000 */
        /* <DEDUP_REMOVED lines=15> */
[----:B--2---:R-:W-:Y:S04]  /*98bd0*/  STL.64 [R1+0x3830], R22 ;  /* 0x0038301601007387 */ /* 0x004fe80000100a00 */
[----:B---3--:R-:W-:Y:S04]  /*98be0*/  STL.64 [R1+0x37e0], R10 ;  /* 0x0037e00a01007387 */ /* 0x008fe80000100a00 */
[----:B------:R0:W-:Y:S04]  /*98bf0*/  STL.64 [R1+0x37d8], R8 ;  /* 0x0037d80801007387 */ /* 0x0001e80000100a00 */
[----:B0-----:R-:W2:Y:S04]  /*98c00*/  LDL.LU R8, [R1+0x3e0] ;  /* 0x0003e00001087983 */ /* 0x001ea80000300800 */
[----:B------:R-:W2:Y:S04]  /*98c10*/  LDL.LU R9, [R1+0x3e4] ;  /* 0x0003e40001097983 */ /* 0x000ea80000300800 */
[----:B------:R-:W3:Y:S04]  /*98c20*/  LDL.LU R10, [R1+0x3e8] ;  /* 0x0003e800010a7983 */ /* 0x000ee80000300800 */
[----:B------:R-:W3:Y:S04]  /*98c30*/  LDL.LU R11, [R1+0x3ec] ;  /* 0x0003ec00010b7983 */ /* 0x000ee80000300800 */
[----:B------:R-:W4:Y:S04]  /*98c40*/  LDL.LU R24, [R1+0x440] ;  /* 0x0004400001187983 */ /* 0x000f280000300800 */
[----:B------:R-:W4:Y:S04]  /*98c50*/  LDL.LU R25, [R1+0x444] ;  /* 0x0004440001197983 */ /* 0x000f280000300800 */
[----:B------:R-:W2:Y:S04]  /*98c60*/  LDL.LU R26, [R1+0x448] ;  /* 0x00044800011a7983 */ /* 0x000ea80000300800 */
        /* <DEDUP_REMOVED lines=9> */
[----:B------:R-:W2:Y:S04]  /*98d00*/  LDL.LU.64 R14, [R1+0x58] ;  /* 0x00005800010e7983 */ /* 0x000ea80000300a00 */
[----:B------:R-:W4:Y:S04]  /*98d10*/  LDL.LU.64 R22, [R1+0x28] ;  /* 0x0000280001167983 */ /* 0x000f280000300a00 */
[----:B----4-:R0:W-:Y:S04]  /*98d20*/  STL.64 [R1+0x3848], R22 ;  /* 0x0038481601007387 */ /* 0x0101e80000100a00 */
[----:B0-----:R-:W4:Y:S04]  /*98d30*/  LDL.LU.64 R22, [R1+0x38] ;  /* 0x0000380001167983 */ /* 0x001f280000300a00 */
[----:B----4-:R0:W-:Y:S04]  /*98d40*/  STL.64 [R1+0x3860], R22 ;  /* 0x0038601601007387 */ /* 0x0101e80000100a00 */
[----:B0-----:R-:W4:Y:S04]  /*98d50*/  LDL.LU.64 R22, [R1+0x48] ;  /* 0x0000480001167983 */ /* 0x001f280000300a00 */
        /* <DEDUP_REMOVED lines=29> */
[----:B0-----:R-:W3:Y:S04]  /*98f30*/  LDL.LU.64 R26, [R1+0x3880] ;  /* 0x00388000011a7983 */ /* 0x001ee80000300a00 */
[----:B------:R-:W3:Y:S01]  /*98f40*/  LDL.LU.64 R24, [R1+0x3878] ;  /* 0x0038780001187983 */ /* 0x000ee20000300a00 */
[----:B------:R-:W-:-:S02]  /*98f50*/  IMAD.MOV.U32 R2, RZ, RZ, R15 ;  /* 0x000000ffff027224 */ /* 0x000fc400078e000f */
[----:B------:R-:W-:Y:S01]  /*98f60*/  IMAD.MOV.U32 R28, RZ, RZ, R14 ;  /* 0x000000ffff1c7224 */ /* 0x000fe200078e000e */
[----:B------:R-:W2:Y:S04]  /*98f70*/  LDL.LU R12, [R1+0x3c0] ;  /* 0x0003c000010c7983 */ /* 0x000ea80000300800 */
[----:B------:R-:W2:Y:S01]  /*98f80*/  LDL.LU R13, [R1+0x3c4] ;  /* 0x0003c400010d7983 */ /* 0x000ea20000300800 */
[----:B------:R-:W-:Y:S02]  /*98f90*/  IMAD.MOV.U32 R14, RZ, RZ, R6 ;  /* 0x000000ffff0e7224 */ /* 0x000fe400078e0006 */
[----:B------:R-:W-:Y:S01]  /*98fa0*/  IMAD.MOV.U32 R15, RZ, RZ, R7 ;  /* 0x000000ffff0f7224 */ /* 0x000fe200078e0007 */
[----:B------:R-:W2:Y:S04]  /*98fb0*/  LDL.LU R6, [R1+0x3874] ;  /* 0x0038740001067983 */ /* 0x000ea80000300800 */
[----:B------:R-:W2:Y:S04]  /*98fc0*/  LDL.LU R7, [R1+0x3870] ;  /* 0x0038700001077983 */ /* 0x000ea80000300800 */
[----:B------:R-:W-:Y:S04]  /*98fd0*/  STL [R1+0x3730], R2 ;  /* 0x0037300201007387 */ /* 0x000fe80000100800 */
[----:B------:R-:W-:Y:S01]  /*98fe0*/  STL [R1+0x3724], R28 ;  /* 0x0037241c01007387 */ /* 0x000fe20000100800 */
[----:B----4-:R-:W-:Y:S01]  /*98ff0*/  IMAD.MOV.U32 R0, RZ, RZ, R23 ;  /* 0x000000ffff007224 */ /* 0x010fe200078e0017 */
[----:B---3--:R-:W-:-:S15]  /*99000*/  HMMA.16816.F32.BF16 R24, R16, R22, R24 ;  /* 0x000000161018723c */ /* 0x008fde0000041818 */
[----:B------:R-:W-:-:S04]  /*99010*/  NOP ;  /* 0x0000000000007918 */ /* 0x000fc80000000000 */
[----:B------:R0:W-:Y:S04]  /*99020*/  STL.64 [R1+0x7b0], R24 ;  /* 0x0007b01801007387 */ /* 0x0001e80000100a00 */
[----:B------:R1:W-:Y:S01]  /*99030*/  STL.64 [R1+0x7b8], R26 ;  /* 0x0007b81a01007387 */ /* 0x0003e20000100a00 */
[----:B0-----:R-:W-:-:S03]  /*99040*/  IMAD.MOV.U32 R25, RZ, RZ, R22 ;  /* 0x000000ffff197224 */ /* 0x001fc600078e0016 */
[----:B-1----:R-:W3:Y:S04]  /*99050*/  LDL.LU.64 R26, [R1+0x3868] ;  /* 0x00386800011a7983 */ /* 0x002ee80000300a00 */
        /* <DEDUP_REMOVED lines=37> */
[----:B------:R-:W3:Y:S04]  /*992b0*/  LDL.LU.64 R22, [R1+0x3800] ;  /* 0x0038000001167983 */ /* 0x000ee80000300a00 */
[----:B------:R-:W3:Y:S02]  /*992c0*/  LDL.LU.64 R20, [R1+0x37f8] ;  /* 0x0037f80001147983 */ /* 0x000ee40000300a00 */
[----:B---3--:R-:W-:-:S15]  /*992d0*/  HMMA.16816.F32.BF16 R20, R16, R26, R20 ;  /* 0x0000001a1014723c */ /* 0x008fde0000041814 */
[----:B------:R-:W-:-:S04]  /*992e0*/  NOP ;  /* 0x0000000000007918 */ /* 0x000fc80000000000 */
[----:B------:R-:W-:Y:S04]  /*992f0*/  STL.64 [R1+0x720], R20 ;  /* 0x0007201401007387 */ /* 0x000fe80000100a00 */
[----:B------:R0:W-:Y:S04]  /*99300*/  STL.64 [R1+0x728], R22 ;  /* 0x0007281601007387 */ /* 0x0001e80000100a00 */
[----:B0-----:R-:W2:Y:S04]  /*99310*/  LDL.LU.64 R22, [R1+0x37f0] ;  /* 0x0037f00001167983 */ /* 0x001ea80000300a00 */
[----:B------:R-:W3:Y:S04]  /*99320*/  LDL.LU.64 R20, [R1+0x37e8] ;  /* 0x0037e80001147983 */ /* 0x000ee80000300a00 */
[----:B------:R-:W-:Y:S04]  /*99330*/  STL.64 [R1+0x3600], R26 ;  /* 0x0036001a01007387 */ /* 0x000fe80000100a00 */
[----:B------:R-:W-:Y:S01]  /*99340*/  STL.64 [R1+0x3728], R24 ;  /* 0x0037281801007387 */ /* 0x000fe20000100a00 */
[----:B--2---:R-:W-:-:S15]  /*99350*/  HMMA.16816.F32.BF16 R8, R16, R22, R8 ;  /* 0x000000161008723c */ /* 0x004fde0000041808 */
[----:B------:R-:W-:-:S04]  /*99360*/  NOP ;  /* 0x0000000000007918 */ /* 0x000fc80000000000 */
        /* <DEDUP_REMOVED lines=9> */
[----:B------:R-:W4:Y:S04]  /*99400*/  LDL.LU.64 R8, [R1+0x37c8] ;  /* 0x0037c80001087983 */ /* 0x000f280000300a00 */
[----:B------:R-:W-:Y:S04]  /*99410*/  STL.64 [R1+0x3628], R6 ;  /* 0x0036280601007387 */ /* 0x000fe80000100a00 */
[----:B------:R0:W-:Y:S04]  /*99420*/  STL.64 [R1+0x3738], R4 ;  /* 0x0037380401007387 */ /* 0x0001e80000100a00 */
[----:B0-----:R-:W4:Y:S04]  /*99430*/  LDL.LU R4, [R1+0x3b0] ;  /* 0x0003b00001047983 */ /* 0x001f280000300800 */
[----:B------:R-:W4:Y:S04]  /*99440*/  LDL.LU R5, [R1+0x3b4] ;  /* 0x0003b40001057983 */ /* 0x000f280000300800 */
[----:B------:R-:W4:Y:S04]  /*99450*/  LDL.LU R6, [R1+0x3b8] ;  /* 0x0003b80001067983 */ /* 0x000f280000300800 */
[----:B------:R-:W4:Y:S01]  /*99460*/  LDL.LU R7, [R1+0x3bc] ;  /* 0x0003bc0001077983 */ /* 0x000f220000300800 */
[----:B--2---:R-:W-:Y:S03]  /*99470*/  HMMA.16816.F32.BF16 R16, R16, R10, R12 ;  /* 0x0000000a1010723c */ /* 0x004fe6000004180c */
[----:B------:R-:W4:Y:S04]  /*99480*/  LDL.LU.64 R14, [R1+0x37c0] ;  /* 0x0037c000010e7983 */ /* 0x000f280000300a00 */
[----:B------:R-:W4:Y:S01]  /*99490*/  LDL.LU.64 R12, [R1+0x37b8] ;  /* 0x0037b800010c7983 */ /* 0x000f220000300a00 */
[----:B---3--:R-:W-:-:S02]  /*994a0*/  IMAD.MOV.U32 R26, RZ, RZ, R21 ;  /* 0x000000ffff1a7224 */ /* 0x008fc400078e0015 */
[----:B------:R-:W-:Y:S01]  /*994b0*/  IMAD.MOV.U32 R27, RZ, RZ, R20 ;  /* 0x000000ffff1b7224 */ /* 0x000fe200078e0014 */
[----:B------:R-:W-:Y:S08]  /*994c0*/  STL.64 [R1+0x3778], R10 ;  /* 0x0037780a01007387 */ /* 0x000ff00000100a00 */
[----:B------:R-:W-:Y:S04]  /*994d0*/  STL.64 [R1+0x6e0], R16 ;  /* 0x0006e01001007387 */ /* 0x000fe80000100a00 */
[----:B------:R-:W-:Y:S01]  /*994e0*/  STL.64 [R1+0x6e8], R18 ;  /* 0x0006e81201007387 */ /* 0x000fe20000100a00 */
[----:B----4-:R-:W-:-:S15]  /*994f0*/  HMMA.16816.F32.BF16 R4, R12, R26, R4 ;  /* 0x0000001a0c04723c */ /* 0x010fde0000041804 */
[----:B------:R-:W-:-:S04]  /*99500*/  NOP ;  /* 0x0000000000007918 */ /* 0x000fc80000000000 */
[----:B------:R0:W-:Y:S04]  /*99510*/  STL.64 [R1+0x930], R4 ;  /* 0x0009300401007387 */ /* 0x0001e80000100a00 */
[----:B------:R1:W-:Y:S01]  /*99520*/  STL.64 [R1+0x938], R6 ;  /* 0x0009380601007387 */ /* 0x0003e20000100a00 */
[----:B------:R-:W-:Y:S02]  /*99530*/  IMAD.MOV.U32 R20, RZ, RZ, R4 ;  /* 0x000000ffff147224 */ /* 0x000fe400078e0004 */
[----:B------:R-:W-:Y:S01]  /*99540*/  IMAD.MOV.U32 R21, RZ, RZ, R5 ;  /* 0x000000ffff157224 */ /* 0x000fe200078e0005 */
[----:B0-----:R-:W2:Y:S04]  /*99550*/  LDL.LU R4, [R1+0x340] ;  /* 0x0003400001047983 */ /* 0x001ea80000300800 */
[----:B------:R-:W2:Y:S04]  /*99560*/  LDL.LU R5, [R1+0x344] ;  /* 0x0003440001057983 */ /* 0x000ea80000300800 */
[----:B-1----:R-:W3:Y:S04]  /*99570*/  LDL.LU R6, [R1+0x348] ;  /* 0x0003480001067983 */ /* 0x002ee80000300800 */
[----:B------:R-:W3:Y:S04]  /*99580*/  LDL.LU R7, [R1+0x34c] ;  /* 0x00034c0001077983 */ /* 0x000ee80000300800 */
[----:B---3--:R0:W-:Y:S04]  /*99590*/  STL.64 [R1+0x3748], R6 ;  /* 0x0037480601007387 */ /* 0x0081e80000100a00 */
[----:B--2---:R-:W-:Y:S04]  /*995a0*/  STL.64 [R1+0x3740], R4 ;  /* 0x0037400401007387 */ /* 0x004fe80000100a00 */
[----:B0-----:R-:W2:Y:S04]  /*995b0*/  LDL.LU R6, [R1+0x158] ;  /* 0x0001580001067983 */ /* 0x001ea80000300800 */
[----:B------:R-:W2:Y:S04]  /*995c0*/  LDL.LU R7, [R1+0x15c] ;  /* 0x00015c0001077983 */ /* 0x000ea80000300800 */
[----:B--2---:R-:W-:Y:S04]  /*995d0*/  STL.64 [R1+0x3758], R6 ;  /* 0x0037580601007387 */ /* 0x004fe80000100a00 */
[----:B------:R-:W-:Y:S04]  /*995e0*/  STL [R1+0x34d4], R20 ;  /* 0x0034d41401007387 */ /* 0x000fe80000100800 */
[----:B------:R-:W-:Y:S04]  /*995f0*/  STL [R1+0x34d0], R21 ;  /* 0x0034d01501007387 */ /* 0x000fe80000100800 */
[----:B------:R0:W-:Y:S02]  /*99600*/  STL.64 [R1+0x3508], R22 ;  /* 0x0035081601007387 */ /* 0x0001e40000100a00 */
[----:B0-----:R-:W-:-:S02]  /*99610*/  IMAD.MOV.U32 R22, RZ, RZ, R8 ;  /* 0x000000ffff167224 */ /* 0x001fc400078e0008 */
[----:B------:R-:W-:Y:S01]  /*99620*/  IMAD.MOV.U32 R23, RZ, RZ, R9 ;  /* 0x000000ffff177224 */ /* 0x000fe200078e0009 */
[----:B------:R-:W2:Y:S04]  /*99630*/  LDL.LU R8, [R1+0x37b4] ;  /* 0x0037b40001087983 */ /* 0x000ea80000300800 */
[----:B------:R-:W3:Y:S04]  /*99640*/  LDL.LU R9, [R1+0x37b0] ;  /* 0x0037b00001097983 */ /* 0x000ee80000300800 */
[----:B------:R-:W4:Y:S04]  /*99650*/  LDL.LU R26, [R1+0x198] ;  /* 0x00019800011a7983 */ /* 0x000f280000300800 */
[----:B------:R-:W4:Y:S04]  /*99660*/  LDL.LU R27, [R1+0x19c] ;  /* 0x00019c00011b7983 */ /* 0x000f280000300800 */
[----:B----4-:R0:W-:Y:S04]  /*99670*/  STL.64 [R1+0x3798], R26 ;  /* 0x0037981a01007387 */ /* 0x0101e80000100a00 */
[----:B0-----:R-:W4:Y:S04]  /*99680*/  LDL.LU R26, [R1+0x1a8] ;  /* 0x0001a800011a7983 */ /* 0x001f280000300800 */
[----:B------:R-:W4:Y:S04]  /*99690*/  LDL.LU R27, [R1+0x1ac] ;  /* 0x0001ac00011b7983 */ /* 0x000f280000300800 */
[----:B------:R-:W4:Y:S04]  /*996a0*/  LDL.LU R16, [R1+0x390] ;  /* 0x0003900001107983 */ /* 0x000f280000300800 */
[----:B------:R-:W4:Y:S04]  /*996b0*/  LDL.LU R17, [R1+0x394] ;  /* 0x0003940001117983 */ /* 0x000f280000300800 */
[----:B------:R-:W4:Y:S04]  /*996c0*/  LDL.LU R18, [R1+0x398] ;  /* 0x0003980001127983 */ /* 0x000f280000300800 */
[----:B------:R-:W4:Y:S01]  /*996d0*/  LDL.LU R19, [R1+0x39c] ;  /* 0x00039c0001137983 */ /* 0x000f220000300800 */
[----:B--2---:R-:W-:-:S02]  /*996e0*/  IMAD.MOV.U32 R7, RZ, RZ, R8 ;  /* 0x000000ffff077224 */ /* 0x004fc400078e0008 */
[----:B---3--:R-:W-:Y:S01]  /*996f0*/  IMAD.MOV.U32 R6, RZ, RZ, R9 ;  /* 0x000000ffff067224 */ /* 0x008fe200078e0009 */
[----:B----4-:R-:W-:Y:S04]  /*99700*/  STL.64 [R1+0x37a8], R18 ;  /* 0x0037a81201007387 */ /* 0x010fe80000100a00 */
        /* <DEDUP_REMOVED lines=9> */
[----:B----4-:R0:W-:Y:S04]  /*997a0*/  STL.64 [R1+0x3788], R10 ;  /* 0x0037880a01007387 */ /* 0x0101e80000100a00 */
[----:B---3--:R-:W-:Y:S04]  /*997b0*/  STL.64 [R1+0x3780], R8 ;  /* 0x0037800801007387 */ /* 0x008fe80000100a00 */
[----:B0-----:R-:W3:Y:S04]  /*997c0*/  LDL.LU R10, [R1+0x188] ;  /* 0x00018800010a7983 */ /* 0x001ee80000300800 */
[----:B------:R-:W3:Y:S04]  /*997d0*/  LDL.LU R11, [R1+0x18c] ;  /* 0x00018c00010b7983 */ /* 0x000ee80000300800 */
[----:B------:R0:W-:Y:S04]  /*997e0*/  STL.64 [R1+0x3770], R6 ;  /* 0x0037700601007387 */ /* 0x0001e80000100a00 */
[----:B0-----:R-:W4:Y:S04]  /*997f0*/  LDL.LU R6, [R1+0x178] ;  /* 0x0001780001067983 */ /* 0x001f280000300800 */
[----:B------:R-:W4:Y:S01]  /*99800*/  LDL.LU R7, [R1+0x17c] ;  /* 0x00017c0001077983 */ /* 0x000f220000300800 */
[C---:B--2---:R-:W-:Y:S03]  /*99810*/  HMMA.16816.F32.BF16 R24, R12.reuse, R26, R16 ;  /* 0x0000001a0c18723c */ /* 0x044fe60000041810 */
[----:B----4-:R0:W-:Y:S04]  /*99820*/  STL.64 [R1+0x3790], R6 ;  /* 0x0037900601007387 */ /* 0x0101e80000100a00 */
[----:B------:R-:W3:Y:S04]  /*99830*/  LDL.LU R4, [R1+0x380] ;  /* 0x0003800001047983 */ /* 0x000ee80000300800 */
[----:B------:R-:W3:Y:S04]  /*99840*/  LDL.LU R5, [R1+0x384] ;  /* 0x0003840001057983 */ /* 0x000ee80000300800 */
[----:B0-----:R-:W3:Y:S04]  /*99850*/  LDL.LU R6, [R1+0x388] ;  /* 0x0003880001067983 */ /* 0x001ee80000300800 */
[----:B------:R-:W3:Y:S04]  /*99860*/  LDL.LU R7, [R1+0x38c] ;  /* 0x00038c0001077983 */ /* 0x000ee80000300800 */
[----:B------:R0:W-:Y:S04]  /*99870*/  STL.64 [R1+0x3750], R22 ;  /* 0x0037501601007387 */ /* 0x0001e80000100a00 */
[----:B------:R-:W2:Y:S04]  /*99880*/  LDL.LU R20, [R1+0x350] ;  /* 0x0003500001147983 */ /* 0x000ea80000300800 */
[----:B------:R-:W2:Y:S04]  /*99890*/  LDL.LU R21, [R1+0x354] ;  /* 0x0003540001157983 */ /* 0x000ea80000300800 */
[----:B0-----:R-:W4:Y:S04]  /*998a0*/  LDL.LU R22, [R1+0x358] ;  /* 0x0003580001167983 */ /* 0x001f280000300800 */
[----:B------:R-:W4:Y:S04]  /*998b0*/  LDL.LU R23, [R1+0x35c] ;  /* 0x00035c0001177983 */ /* 0x000f280000300800 */
[----:B----4-:R-:W-:Y:S04]  /*998c0*/  STL.64 [R1+0x3768], R22 ;  /* 0x0037681601007387 */ /* 0x010fe80000100a00 */
[----:B--2---:R0:W-:Y:S04]  /*998d0*/  STL.64 [R1+0x3760], R20 ;  /* 0x0037601401007387 */ /* 0x0041e80000100a00 */
        /* <DEDUP_REMOVED lines=8> */
[----:B0-----:R-:W4:Y:S01]  /*99960*/  LDL.LU.64 R26, [R1+0x3798] ;  /* 0x00379800011a7983 */ /* 0x001f220000300a00 */
[C---:B---3--:R-:W-:Y:S08]  /*99970*/  HMMA.16816.F32.BF16 R8, R12.reuse, R10, R4 ;  /* 0x0000000a0c08723c */ /* 0x048ff00000041804 */
[----:B----4-:R-:W-:-:S15]  /*99980*/  HMMA.16816.F32.BF16 R24, R12, R26, R16 ;  /* 0x0000001a0c18723c */ /* 0x010fde0000041810 */
[----:B------:R-:W-:-:S04]  /*99990*/  NOP ;  /* 0x0000000000007918 */ /* 0x000fc80000000000 */
[----:B------:R0:W-:Y:S01]  /*999a0*/  STL.64 [R1+0x910], R24 ;  /* 0x0009101801007387 */ /* 0x0001e20000100a00 */
[----:B------:R-:W-:-:S03]  /*999b0*/  IMAD.MOV.U32 R17, RZ, RZ, R25 ;  /* 0x000000ffff117224 */ /* 0x000fc600078e0019 */
[----:B------:R1:W-:Y:S01]  /*999c0*/  STL.64 [R1+0x918], R26 ;  /* 0x0009181a01007387 */ /* 0x0003e20000100a00 */
[----:B------:R-:W-:Y:S02]  /*999d0*/  IMAD.MOV.U32 R16, RZ, RZ, R24 ;  /* 0x000000ffff107224 */ /* 0x000fe400078e0018 */
[----:B------:R-:W-:Y:S02]  /*999e0*/  IMAD.MOV.U32 R18, RZ, RZ, R26 ;  /* 0x000000ffff127224 */ /* 0x000fe400078e001a */
[----:B------:R-:W-:Y:S01]  /*999f0*/  IMAD.MOV.U32 R19, RZ, RZ, R27 ;  /* 0x000000ffff137224 */ /* 0x000fe200078e001b */
[----:B0-----:R-:W3:Y:S04]  /*99a00*/  LDL.LU R24, [R1+0x330] ;  /* 0x0003300001187983 */ /* 0x001ee80000300800 */
[----:B------:R-:W3:Y:S04]  /*99a10*/  LDL.LU R25, [R1+0x334] ;  /* 0x0003340001197983 */ /* 0x000ee80000300800 */
[----:B-1----:R-:W3:Y:S04]  /*99a20*/  LDL.LU R26, [R1+0x338] ;  /* 0x00033800011a7983 */ /* 0x002ee80000300800 */
[----:B------:R-:W3:Y:S04]  /*99a30*/  LDL.LU R27, [R1+0x33c] ;  /* 0x00033c00011b7983 */ /* 0x000ee80000300800 */
[----:B------:R-:W-:Y:S04]  /*99a40*/  STL [R1+0x34e0], R17 ;  /* 0x0034e01101007387 */ /* 0x000fe80000100800 */
[----:B------:R0:W-:Y:S04]  /*99a50*/  STL [R1+0x34dc], R18 ;  /* 0x0034dc1201007387 */ /* 0x0001e80000100800 */
[----:B------:R1:W-:Y:S04]  /*99a60*/  STL [R1+0x34d8], R19 ;  /* 0x0034d81301007387 */ /* 0x0003e80000100800 */
[----:B------:R-:W-:Y:S04]  /*99a70*/  STL [R1+0x35d8], R16 ;  /* 0x0035d81001007387 */ /* 0x000fe80000100800 */
[----:B0-----:R-:W4:Y:S04]  /*99a80*/  LDL.LU R18, [R1+0x128] ;  /* 0x0001280001127983 */ /* 0x001f280000300800 */
[----:B-1----:R-:W4:Y:S04]  /*99a90*/  LDL.LU R19, [R1+0x12c] ;  /* 0x00012c0001137983 */ /* 0x002f280000300800 */
[----:B------:R-:W2:Y:S04]  /*99aa0*/  LDL.LU.64 R6, [R1+0x3790] ;  /* 0x0037900001067983 */ /* 0x000ea80000300a00 */
        /* <DEDUP_REMOVED lines=8> */
[----:B------:R0:W-:Y:S04]  /*99b30*/  STL.64 [R1+0x8c8], R6 ;  /* 0x0008c80601007387 */ /* 0x0001e80000100a00 */
[----:B0-----:R-:W3:Y:S01]  /*99b40*/  LDL.LU.64 R6, [R1+0x3770] ;  /* 0x0037700001067983 */ /* 0x001ee20000300a00 */
[----:B------:R-:W-:Y:S02]  /*99b50*/  IMAD.MOV.U32 R9, RZ, RZ, R5 ;  /* 0x000000ffff097224 */ /* 0x000fe400078e0005 */
[----:B------:R-:W-:Y:S01]  /*99b60*/  IMAD.MOV.U32 R8, RZ, RZ, R4 ;  /* 0x000000ffff087224 */ /* 0x000fe200078e0004 */
[----:B--2---:R-:W-:Y:S04]  /*99b70*/  STL.64 [R1+0x3500], R10 ;  /* 0x0035000a01007387 */ /* 0x004fe80000100a00 */
[----:B------:R0:W-:Y:S04]  /*99b80*/  STL.64 [R1+0x34f8], R8 ;  /* 0x0034f80801007387 */ /* 0x0001e80000100a00 */
[----:B0-----:R-:W4:Y:S04]  /*99b90*/  LDL.LU R8, [R1+0x320] ;  /* 0x0003200001087983 */ /* 0x001f280000300800 */
[----:B------:R-:W4:Y:S04]  /*99ba0*/  LDL.LU R9, [R1+0x324] ;  /* 0x0003240001097983 */ /* 0x000f280000300800 */
[----:B------:R-:W4:Y:S04]  /*99bb0*/  LDL.LU R10, [R1+0x328] ;  /* 0x00032800010a7983 */ /* 0x000f280000300800 */
[----:B------:R-:W4:Y:S01]  /*99bc0*/  LDL.LU R11, [R1+0x32c] ;  /* 0x00032c00010b7983 */ /* 0x000f220000300800 */
[----:B---3--:R-:W-:Y:S03]  /*99bd0*/  HMMA.16816.F32.BF16 R4, R12, R6, R20 ;  /* 0x000000060c04723c */ /* 0x008fe60000041814 */
        /* <DEDUP_REMOVED lines=12> */
[----:B--2---:R-:W-:Y:S02]  /*99ca0*/  HMMA.16816.F32.BF16 R20, R12, R22, R4 ;  /* 0x000000160c14723c */ /* 0x004fe40000041804 */
[----:B------:R-:W2:-:S15]  /*99cb0*/  LDL.LU.64 R4, [R1+0x3738] ;  /* 0x0037380001047983 */ /* 0x000e9e0000300a00 */
[----:B------:R-:W-:Y:S02]  /*99cc0*/  NOP ;  /* 0x0000000000007918 */ /* 0x000fe40000000000 */
[----:B------:R0:W-:Y:S04]  /*99cd0*/  STL.64 [R1+0x830], R20 ;  /* 0x0008301401007387 */ /* 0x0001e80000100a00 */
[----:B------:R1:W-:Y:S04]  /*99ce0*/  STL.64 [R1+0x838], R22 ;  /* 0x0008381601007387 */ /* 0x0003e80000100a00 */
[----:B0-----:R-:W3:Y:S04]  /*99cf0*/  LDL.LU R20, [R1+0x1f0] ;  /* 0x0001f00001147983 */ /* 0x001ee80000300800 */
[----:B------:R-:W3:Y:S04]  /*99d00*/  LDL.LU R21, [R1+0x1f4] ;  /* 0x0001f40001157983 */ /* 0x000ee80000300800 */
[----:B-1----:R-:W2:Y:S04]  /*99d10*/  LDL.LU R22, [R1+0x1f8] ;  /* 0x0001f80001167983 */ /* 0x002ea80000300800 */
[----:B------:R-:W2:Y:S04]  /*99d20*/  LDL.LU R23, [R1+0x1fc] ;  /* 0x0001fc0001177983 */ /* 0x000ea80000300800 */
[----:B--2---:R0:W-:Y:S04]  /*99d30*/  STL.64 [R1+0x3518], R22 ;  /* 0x0035181601007387 */ /* 0x0041e80000100a00 */
[----:B---3--:R-:W-:Y:S01]  /*99d40*/  STL.64 [R1+0x3510], R20 ;  /* 0x0035101401007387 */ /* 0x008fe20000100a00 */
[----:B0-----:R-:W-:-:S02]  /*99d50*/  IMAD.MOV.U32 R22, RZ, RZ, R0 ;  /* 0x000000ffff167224 */ /* 0x001fc400078e0000 */
[----:B------:R-:W-:Y:S01]  /*99d60*/  IMAD.MOV.U32 R23, RZ, RZ, R2 ;  /* 0x000000ffff177224 */ /* 0x000fe200078e0002 */
[----:B------:R-:W2:Y:S04]  /*99d70*/  LDL.LU R0, [R1+0x3734] ;  /* 0x0037340001007983 */ /* 0x000ea80000300800 */
[----:B------:R-:W3:Y:S04]  /*99d80*/  LDL.LU R2, [R1+0x3730] ;  /* 0x0037300001027983 */ /* 0x000ee80000300800 */
[----:B------:R0:W-:Y:S04]  /*99d90*/  STL.64 [R1+0x3530], R22 ;  /* 0x0035301601007387 */ /* 0x0001e80000100a00 */
[----:B0-----:R-:W2:Y:S04]  /*99da0*/  LDL.LU R22, [R1+0x138] ;  /* 0x0001380001167983 */ /* 0x001ea80000300800 */
[----:B------:R-:W2:Y:S01]  /*99db0*/  LDL.LU R23, [R1+0x13c] ;  /* 0x00013c0001177983 */ /* 0x000ea20000300800 */
[C---:B----4-:R-:W-:Y:S08]  /*99dc0*/  HMMA.16816.F32.BF16 R8, R12.reuse, R18, R8 ;  /* 0x000000120c08723c */ /* 0x050ff00000041808 */
[----:B--2---:R-:W-:Y:S01]  /*99dd0*/  HMMA.16816.F32.BF16 R20, R12, R22, R24 ;  /* 0x000000160c14723c */ /* 0x004fe20000041818 */
[----:B------:R-:W2:-:S15]  /*99de0*/  LDL.LU.64 R24, [R1+0x3728] ;  /* 0x0037280001187983 */ /* 0x000e9e0000300a00 */
[----:B------:R-:W-:-:S03]  /*99df0*/  NOP ;  /* 0x0000000000007918 */ /* 0x000fc60000000000 */
[----:B------:R-:W-:Y:S04]  /*99e00*/  STL.64 [R1+0x800], R20 ;  /* 0x0008001401007387 */ /* 0x000fe80000100a00 */
[----:B------:R0:W-:Y:S02]  /*99e10*/  STL.64 [R1+0x808], R22 ;  /* 0x0008081601007387 */ /* 0x0001e40000100a00 */
[----:B0-----:R-:W-:Y:S02]  /*99e20*/  IMAD.MOV.U32 R22, RZ, RZ, R28 ;  /* 0x000000ffff167224 */ /* 0x001fe400078e001c */
[----:B------:R-:W-:Y:S01]  /*99e30*/  IMAD.MOV.U32 R23, RZ, RZ, R29 ;  /* 0x000000ffff177224 */ /* 0x000fe200078e001d */
[----:B------:R-:W4:Y:S04]  /*99e40*/  LDL.LU R28, [R1+0x3724] ;  /* 0x00372400011c7983 */ /* 0x000f280000300800 */
[----:B------:R0:W-:Y:S04]  /*99e50*/  STL.64 [R1+0x7f0], R8 ;  /* 0x0007f00801007387 */ /* 0x0001e80000100a00 */
[----:B------:R1:W-:Y:S04]  /*99e60*/  STL.64 [R1+0x7f8], R10 ;  /* 0x0007f80a01007387 */ /* 0x0003e80000100a00 */
[----:B------:R-:W3:Y:S04]  /*99e70*/  LDL.LU R29, [R1+0x3720] ;  /* 0x00372000011d7983 */ /* 0x000ee80000300800 */
[----:B------:R1:W-:Y:S04]  /*99e80*/  STL.64 [R1+0x3548], R22 ;  /* 0x0035481601007387 */ /* 0x0003e80000100a00 */
[----:B0-----:R-:W3:Y:S04]  /*99e90*/  LDL.LU R8, [R1+0x1e0] ;  /* 0x0001e00001087983 */ /* 0x001ee80000300800 */
[----:B------:R-:W3:Y:S04]  /*99ea0*/  LDL.LU R9, [R1+0x1e4] ;  /* 0x0001e40001097983 */ /* 0x000ee80000300800 */
[----:B-1----:R-:W3:Y:S04]  /*99eb0*/  LDL.LU R10, [R1+0x1e8] ;  /* 0x0001e800010a7983 */ /* 0x002ee80000300800 */
[----:B------:R-:W3:Y:S01]  /*99ec0*/  LDL.LU R11, [R1+0x1ec] ;  /* 0x0001ec00010b7983 */ /* 0x000ee20000300800 */
[----:B------:R-:W-:-:S03]  /*99ed0*/  IMAD.MOV.U32 R22, RZ, RZ, R5 ;  /* 0x000000ffff167224 */ /* 0x000fc600078e0005 */
[----:B------:R-:W4:Y:S01]  /*99ee0*/  LDL.LU R5, [R1+0x371c] ;  /* 0x00371c0001057983 */ /* 0x000f220000300800 */
[----:B--2---:R-:W-:-:S03]  /*99ef0*/  IMAD.MOV.U32 R23, RZ, RZ, R24 ;  /* 0x000000ffff177224 */ /* 0x004fc600078e0018 */
        /* <DEDUP_REMOVED lines=50> */
[----:B------:R-:W-:Y:S01]  /*9a220*/  STL.64 [R1+0x35e0], R22 ;  /* 0x0035e01601007387 */ /* 0x000fe20000100a00 */
[----:B------:R-:W-:-:S02]  /*9a230*/  IMAD.MOV.U32 R18, RZ, RZ, R25 ;  /* 0x000000ffff127224 */ /* 0x000fc400078e0019 */
[----:B------:R-:W-:Y:S02]  /*9a240*/  IMAD.MOV.U32 R19, RZ, RZ, R4 ;  /* 0x000000ffff137224 */ /* 0x000fe400078e0004 */
[----:B----4-:R-:W-:Y:S02]  /*9a250*/  IMAD.MOV.U32 R26, RZ, RZ, R5 ;  /* 0x000000ffff1a7224 */ /* 0x010fe400078e0005 */
[----:B------:R-:W-:Y:S01]  /*9a260*/  IMAD.MOV.U32 R27, RZ, RZ, R2 ;  /* 0x000000ffff1b7224 */ /* 0x000fe200078e0002 */
[----:B---3--:R-:W-:Y:S04]  /*9a270*/  STL.64 [R1+0x3588], R10 ;  /* 0x0035880a01007387 */ /* 0x008fe80000100a00 */
[----:B--2---:R0:W-:Y:S04]  /*9a280*/  STL.64 [R1+0x3580], R8 ;  /* 0x0035800801007387 */ /* 0x0041e80000100a00 */
[----:B0-----:R-:W2:Y:S04]  /*9a290*/  LDL.LU R8, [R1+0x240] ;  /* 0x0002400001087983 */ /* 0x001ea80000300800 */
[----:B------:R-:W2:Y:S04]  /*9a2a0*/  LDL.LU R9, [R1+0x244] ;  /* 0x0002440001097983 */ /* 0x000ea80000300800 */
[----:B------:R-:W3:Y:S04]  /*9a2b0*/  LDL.LU R10, [R1+0x248] ;  /* 0x00024800010a7983 */ /* 0x000ee80000300800 */
[----:B------:R-:W3:Y:S04]  /*9a2c0*/  LDL.LU R11, [R1+0x24c] ;  /* 0x00024c00010b7983 */ /* 0x000ee80000300800 */
[----:B------:R-:W4:Y:S04]  /*9a2d0*/  LDL.LU R25, [R1+0x36ec] ;  /* 0x0036ec0001197983 */ /* 0x000f280000300800 */
        /* <DEDUP_REMOVED lines=16> */
[----:B0-----:R-:W2:Y:S04]  /*9a3e0*/  LDL.LU R18, [R1+0x2a8] ;  /* 0x0002a80001127983 */ /* 0x001ea80000300800 */
[----:B------:R-:W2:Y:S01]  /*9a3f0*/  LDL.LU R19, [R1+0x2ac] ;  /* 0x0002ac0001137983 */ /* 0x000ea20000300800 */
[----:B------:R-:W-:-:S02]  /*9a400*/  IMAD.MOV.U32 R7, RZ, RZ, R24 ;  /* 0x000000ffff077224 */ /* 0x000fc400078e0018 */
[----:B-1----:R-:W-:Y:S02]  /*9a410*/  IMAD.MOV.U32 R26, RZ, RZ, R3 ;  /* 0x000000ffff1a7224 */ /* 0x002fe400078e0003 */
[----:B------:R-:W-:Y:S02]  /*9a420*/  IMAD.MOV.U32 R27, RZ, RZ, R29 ;  /* 0x000000ffff1b7224 */ /* 0x000fe400078e001d */
[----:B----4-:R-:W-:Y:S01]  /*9a430*/  IMAD.MOV.U32 R6, RZ, RZ, R25 ;  /* 0x000000ffff067224 */ /* 0x010fe200078e0019 */
[----:B--2---:R-:W-:Y:S04]  /*9a440*/  STL.64 [R1+0x3620], R18 ;  /* 0x0036201201007387 */ /* 0x004fe80000100a00 */
[----:B------:R-:W-:Y:S04]  /*9a450*/  STL.64 [R1+0x3618], R16 ;  /* 0x0036181001007387 */ /* 0x000fe80000100a00 */
[----:B------:R-:W2:Y:S04]  /*9a460*/  LDL.LU R3, [R1+0x36d4] ;  /* 0x0036d40001037983 */ /* 0x000ea80000300800 */
[----:B------:R-:W4:Y:S04]  /*9a470*/  LDL.LU R29, [R1+0x36d0] ;  /* 0x0036d000011d7983 */ /* 0x000f280000300800 */
[----:B------:R0:W-:Y:S04]  /*9a480*/  STL.64 [R1+0x3630], R26 ;  /* 0x0036301a01007387 */ /* 0x0001e80000100a00 */
        /* <DEDUP_REMOVED lines=35> */
[----:B----4-:R-:W-:Y:S01]  /*9a6c0*/  IMAD.MOV.U32 R7, RZ, RZ, R29 ;  /* 0x000000ffff077224 */ /* 0x010fe200078e001d */
[----:B------:R-:W4:Y:S04]  /*9a6d0*/  LDL.LU R28, [R1+0x36b4] ;  /* 0x0036b400011c7983 */ /* 0x000f280000300800 */
[----:B------:R-:W-:Y:S04]  /*9a6e0*/  STL.64 [R1+0x3698], R6 ;  /* 0x0036980601007387 */ /* 0x000fe80000100a00 */
[----:B------:R-:W2:Y:S04]  /*9a6f0*/  LDL.LU R24, [R1+0x2f0] ;  /* 0x0002f00001187983 */ /* 0x000ea80000300800 */
        /* <DEDUP_REMOVED lines=29> */
[----:B------:R-:W2:Y:S01]  /*9a8d0*/  LDL.LU R10, [R1+0x258] ;  /* 0x00025800010a7983 */ /* 0x000ea20000300800 */
[----:B----4-:R-:W-:-:S03]  /*9a8e0*/  IMAD.MOV.U32 R11, RZ, RZ, R28 ;  /* 0x000000ffff0b7224 */ /* 0x010fc600078e001c */
[----:B------:R-:W4:Y:S01]  /*9a8f0*/  LDL.LU R28, [R1+0x36b0] ;  /* 0x0036b000011c7983 */ /* 0x000f220000300800 */
[----:B------:R-:W-:Y:S02]  /*9a900*/  IMAD.MOV.U32 R6, RZ, RZ, R5 ;  /* 0x000000ffff067224 */ /* 0x000fe400078e0005 */
[----:B------:R-:W-:Y:S01]  /*9a910*/  IMAD.MOV.U32 R7, RZ, RZ, R4 ;  /* 0x000000ffff077224 */ /* 0x000fe200078e0004 */
[----:B--2---:R-:W-:Y:S04]  /*9a920*/  STL.64 [R1+0x35b8], R10 ;  /* 0x0035b80a01007387 */ /* 0x004fe80000100a00 */
[----:B---3--:R0:W-:Y:S04]  /*9a930*/  STL.64 [R1+0x35b0], R8 ;  /* 0x0035b00801007387 */ /* 0x0081e80000100a00 */
[----:B0-----:R-:W2:Y:S04]  /*9a940*/  LDL.LU R8, [R1+0x260] ;  /* 0x0002600001087983 */ /* 0x001ea80000300800 */
[----:B------:R-:W2:Y:S04]  /*9a950*/  LDL.LU R9, [R1+0x264] ;  /* 0x0002640001097983 */ /* 0x000ea80000300800 */
[----:B------:R-:W3:Y:S04]  /*9a960*/  LDL.LU R10, [R1+0x268] ;  /* 0x00026800010a7983 */ /* 0x000ee80000300800 */
[----:B------:R-:W3:Y:S01]  /*9a970*/  LDL.LU R11, [R1+0x26c] ;  /* 0x00026c00010b7983 */ /* 0x000ee20000300800 */
[C---:B------:R-:W-:Y:S03]  /*9a980*/  HMMA.16816.F32.BF16 R4, R12.reuse, R6, R24 ;  /* 0x000000060c04723c */ /* 0x040fe60000041818 */
[----:B---3--:R-:W-:Y:S04]  /*9a990*/  STL.64 [R1+0x35d0], R10 ;  /* 0x0035d00a01007387 */ /* 0x008fe80000100a00 */
[----:B--2---:R0:W-:Y:S04]  /*9a9a0*/  STL.64 [R1+0x35c8], R8 ;  /* 0x0035c80801007387 */ /* 0x0041e80000100a00 */
[----:B0-----:R-:W2:Y:S04]  /*9a9b0*/  LDL.LU R8, [R1+0x270] ;  /* 0x0002700001087983 */ /* 0x001ea80000300800 */
[----:B------:R-:W2:Y:S04]  /*9a9c0*/  LDL.LU R9, [R1+0x274] ;  /* 0x0002740001097983 */ /* 0x000ea80000300800 */
[----:B------:R-:W2:Y:S04]  /*9a9d0*/  LDL.LU R10, [R1+0x278] ;  /* 0x00027800010a7983 */ /* 0x000ea80000300800 */
[----:B------:R-:W3:Y:S04]  /*9a9e0*/  LDL.LU.64 R26, [R1+0x36a8] ;  /* 0x0036a800011a7983 */ /* 0x000ee80000300a00 */
[----:B------:R-:W3:Y:S04]  /*9a9f0*/  LDL.LU.64 R24, [R1+0x36a0] ;  /* 0x0036a00001187983 */ /* 0x000ee80000300a00 */
[----:B------:R-:W-:Y:S04]  /*9aa00*/  STL.64 [R1+0x7a0], R4 ;  /* 0x0007a00401007387 */ /* 0x000fe80000100a00 */
[----:B------:R0:W-:Y:S04]  /*9aa10*/  STL.64 [R1+0x7a8], R6 ;  /* 0x0007a80601007387 */ /* 0x0001e80000100a00 */
[----:B0-----:R-:W3:Y:S02]  /*9aa20*/  LDL.LU.64 R6, [R1+0x3698] ;  /* 0x0036980001067983 */ /* 0x001ee40000300a00 */
[----:B---3--:R-:W-:Y:S02]  /*9aa30*/  HMMA.16816.F32.BF16 R4, R12, R6, R24 ;  /* 0x000000060c04723c */ /* 0x008fe40000041818 */
[----:B------:R-:W3:Y:S04]  /*9aa40*/  LDL.LU.64 R26, [R1+0x3690] ;  /* 0x00369000011a7983 */ /* 0x000ee80000300a00 */
[----:B------:R-:W3:-:S13]  /*9aa50*/  LDL.LU.64 R24, [R1+0x3688] ;  /* 0x0036880001187983 */ /* 0x000eda0000300a00 */
        /* <DEDUP_REMOVED lines=22> */
[----:B------:R-:W3:-:S15]  /*9abc0*/  LDL.LU.64 R26, [R1+0x3630] ;  /* 0x00363000011a7983 */ /* 0x000ede0000300a00 */
[----:B------:R-:W-:Y:S02]  /*9abd0*/  NOP ;  /* 0x0000000000007918 */ /* 0x000fe40000000000 */
[----:B------:R-:W-:Y:S04]  /*9abe0*/  STL.64 [R1+0x6d0], R4 ;  /* 0x0006d00401007387 */ /* 0x000fe80000100a00 */
[----:B------:R0:W-:Y:S04]  /*9abf0*/  STL.64 [R1+0x6d8], R6 ;  /* 0x0006d80601007387 */ /* 0x0001e80000100a00 */
[----:B0-----:R-:W2:Y:S04]  /*9ac00*/  LDL.LU.64 R6, [R1+0x3628] ;  /* 0x0036280001067983 */ /* 0x001ea80000300a00 */
[----:B------:R-:W2:Y:S01]  /*9ac10*/  LDL.LU R4, [R1+0x31c0] ;  /* 0x0031c00001047983 */ /* 0x000ea20000300800 */
[----:B---3--:R-:W-:Y:S03]  /*9ac20*/  HMMA.16816.F32.BF16 R24, R12, R26, R16 ;  /* 0x0000001a0c18723c */ /* 0x008fe60000041810 */
[----:B------:R-:W3:Y:S04]  /*9ac30*/  LDL.LU.64 R18, [R1+0x3620] ;  /* 0x0036200001127983 */ /* 0x000ee80000300a00 */
[----:B------:R-:W3:-:S12]  /*9ac40*/  LDL.LU.64 R16, [R1+0x3618] ;  /* 0x0036180001107983 */ /* 0x000ed80000300a00 */
[----:B------:R-:W-:Y:S04]  /*9ac50*/  STL.64 [R1+0x6c0], R24 ;  /* 0x0006c01801007387 */ /* 0x000fe80000100a00 */
[----:B------:R0:W-:Y:S04]  /*9ac60*/  STL.64 [R1+0x6c8], R26 ;  /* 0x0006c81a01007387 */ /* 0x0001e80000100a00 */
[----:B0-----:R-:W3:Y:S04]  /*9ac70*/  LDL.LU.64 R26, [R1+0x3610] ;  /* 0x00361000011a7983 */ /* 0x001ee80000300a00 */
[----:B------:R-:W2:Y:S01]  /*9ac80*/  LDL.LU R29, [R1+0x31cc] ;  /* 0x0031cc00011d7983 */ /* 0x000ea20000300800 */
[----:B---3--:R-:W-:Y:S03]  /*9ac90*/  HMMA.16816.F32.BF16 R24, R12, R26, R16 ;  /* 0x0000001a0c18723c */ /* 0x008fe60000041810 */
[----:B------:R-:W3:-:S15]  /*9aca0*/  LDL.LU.64 R18, [R1+0x3608] ;  /* 0x0036080001127983 */ /* 0x000ede0000300a00 */
[----:B------:R-:W-:Y:S01]  /*9acb0*/  NOP ;  /* 0x0000000000007918 */ /* 0x000fe20000000000 */
        /* <DEDUP_REMOVED lines=11> */
[----:B----4-:R-:W-:Y:S01]  /*9ad70*/  IMAD.MOV.U32 R11, RZ, RZ, R28 ;  /* 0x000000ffff0b7224 */ /* 0x010fe200078e001c */
[----:B---3--:R-:W-:Y:S02]  /*9ad80*/  HMMA.16816.F32.BF16 R16, R12, R18, R20 ;  /* 0x000000120c10723c */ /* 0x008fe40000041814 */
[----:B------:R-:W2:-:S15]  /*9ad90*/  LDL.LU.64 R22, [R1+0x35e0] ;  /* 0x0035e00001167983 */ /* 0x000e9e0000300a00 */
[----:B------:R-:W-:Y:S02]  /*9ada0*/  NOP ;  /* 0x0000000000007918 */ /* 0x000fe40000000000 */
[----:B------:R0:W-:Y:S04]  /*9adb0*/  STL.64 [R1+0x690], R16 ;  /* 0x0006901001007387 */ /* 0x0001e80000100a00 */
[----:B------:R1:W-:Y:S04]  /*9adc0*/  STL.64 [R1+0x698], R18 ;  /* 0x0006981201007387 */ /* 0x0003e80000100a00 */
[----:B0-----:R0:W5:Y:S04]  /*9add0*/  LDL.LU R16, [R1+0x35d8] ;  /* 0x0035d80001107983 */ /* 0x0011680000300800 */
[----:B-1----:R-:W3:Y:S04]  /*9ade0*/  LDL.LU R18, [R1+0x31e8] ;  /* 0x0031e80001127983 */ /* 0x002ee80000300800 */
[----:B------:R-:W4:Y:S01]  /*9adf0*/  LDL.LU R28, [R1+0x31e4] ;  /* 0x0031e400011c7983 */ /* 0x000f220000300800 */
[----:B--2---:R-:W-:Y:S03]  /*9ae00*/  HMMA.16816.F32.BF16 R20, R12, R22, R8 ;  /* 0x000000160c14723c */ /* 0x004fe60000041808 */
[----:B------:R-:W2:Y:S04]  /*9ae10*/  LDL.LU.64 R10, [R1+0x35d0] ;  /* 0x0035d000010a7983 */ /* 0x000ea80000300a00 */
[----:B------:R-:W2:-:S12]  /*9ae20*/  LDL.LU.64 R8, [R1+0x35c8] ;  /* 0x0035c80001087983 */ /* 0x000e980000300a00 */
[----:B------:R-:W-:Y:S04]  /*9ae30*/  STL.64 [R1+0x680], R20 ;  /* 0x0006801401007387 */ /* 0x000fe80000100a00 */
[----:B------:R1:W-:Y:S04]  /*9ae40*/  STL.64 [R1+0x688], R22 ;  /* 0x0006881601007387 */ /* 0x0003e80000100a00 */
[----:B-1----:R-:W2:Y:S02]  /*9ae50*/  LDL.LU.64 R22, [R1+0x35c0] ;  /* 0x0035c00001167983 */ /* 0x002ea40000300a00 */
[----:B--2---:R-:W-:Y:S02]  /*9ae60*/  HMMA.16816.F32.BF16 R20, R12, R22, R8 ;  /* 0x000000160c14723c */ /* 0x004fe40000041808 */
[----:B------:R-:W2:Y:S04]  /*9ae70*/  LDL.LU.64 R10, [R1+0x35b8] ;  /* 0x0035b800010a7983 */ /* 0x000ea80000300a00 */
[----:B------:R-:W2:-:S13]  /*9ae80*/  LDL.LU.64 R8, [R1+0x35b0] ;  /* 0x0035b00001087983 */ /* 0x000e9a0000300a00 */
        /* <DEDUP_REMOVED lines=38> */
[----:B-1----:R-:W2:Y:S04]  /*9b0f0*/  LDL.LU.64 R22, [R1+0x3518] ;  /* 0x0035180001167983 */ /* 0x002ea80000300a00 */
[----:B------:R-:W2:Y:S02]  /*9b100*/  LDL.LU.64 R20, [R1+0x3510] ;  /* 0x0035100001147983 */ /* 0x000ea40000300a00 */
[----:B--2---:R-:W-:-:S15]  /*9b110*/  HMMA.16816.F32.BF16 R20, R12, R26, R20 ;  /* 0x0000001a0c14723c */ /* 0x004fde0000041814 */
[----:B------:R-:W-:-:S04]  /*9b120*/  NOP ;  /* 0x0000000000007918 */ /* 0x000fc80000000000 */
[----:B------:R-:W-:Y:S04]  /*9b130*/  STL.64 [R1+0x600], R20 ;  /* 0x0006001401007387 */ /* 0x000fe80000100a00 */
[----:B------:R1:W-:Y:S04]  /*9b140*/  STL.64 [R1+0x608], R22 ;  /* 0x0006081601007387 */ /* 0x0003e80000100a00 */
[----:B-1----:R-:W2:Y:S04]  /*9b150*/  LDL.LU.64 R22, [R1+0x3508] ;  /* 0x0035080001167983 */ /* 0x002ea80000300a00 */
[----:B------:R1:W-:Y:S04]  /*9b160*/  STL.64 [R1+0x34e8], R24 ;  /* 0x0034e81801007387 */ /* 0x0003e80000100a00 */
[----:B-1----:R-:W3:Y:S04]  /*9b170*/  LDL.LU R24, [R1+0x1c0] ;  /* 0x0001c00001187983 */ /* 0x002ee80000300800 */
[----:B------:R-:W3:Y:S04]  /*9b180*/  LDL.LU R25, [R1+0x1c4] ;  /* 0x0001c40001197983 */ /* 0x000ee80000300800 */
[----:B------:R-:W3:Y:S04]  /*9b190*/  LDL.LU R26, [R1+0x1c8] ;  /* 0x0001c800011a7983 */ /* 0x000ee80000300800 */
[----:B------:R-:W3:Y:S01]  /*9b1a0*/  LDL.LU R27, [R1+0x1cc] ;  /* 0x0001cc00011b7983 */ /* 0x000ee20000300800 */
[----:B--2---:R-:W-:Y:S03]  /*9b1b0*/  HMMA.16816.F32.BF16 R20, R12, R22, R8 ;  /* 0x000000160c14723c */ /* 0x004fe60000041808 */
[----:B------:R-:W2:Y:S04]  /*9b1c0*/  LDL.LU.64 R10, [R1+0x3500] ;  /* 0x00350000010a7983 */ /* 0x000ea80000300a00 */
[----:B------:R0:W5:-:S12]  /*9b1d0*/  LDL.LU.64 R8, [R1+0x34f8] ;  /* 0x0034f80001087983 */ /* 0x0001580000300a00 */
[----:B------:R1:W-:Y:S04]  /*9b1e0*/  STL.64 [R1+0x5f0], R20 ;  /* 0x0005f01401007387 */ /* 0x0003e80000100a00 */
[----:B------:R0:W-:Y:S04]  /*9b1f0*/  STL.64 [R1+0x5f8], R22 ;  /* 0x0005f81601007387 */ /* 0x0001e80000100a00 */
[----:B-1----:R-:W2:Y:S01]  /*9b200*/  LDL.LU R20, [R1+0x1d0] ;  /* 0x0001d00001147983 */ /* 0x002ea20000300800 */
[----:B------:R-:W-:Y:S02]  /*9b210*/  IMAD.MOV.U32 R21, RZ, RZ, R2 ;  /* 0x000000ffff157224 */ /* 0x000fe400078e0002 */
[----:B0-----:R-:W-:-:S02]  /*9b220*/  IMAD.MOV.U32 R22, RZ, RZ, R3 ;  /* 0x000000ffff167224 */ /* 0x001fc400078e0003 */
[----:B------:R-:W-:Y:S01]  /*9b230*/  IMAD.MOV.U32 R23, RZ, RZ, R0 ;  /* 0x000000ffff177224 */ /* 0x000fe200078e0000 */
[----:B------:R-:W2:Y:S01]  /*9b240*/  LDL.LU R2, [R1+0x34f0] ;  /* 0x0034f00001027983 */ /* 0x000ea20000300800 */
[----:B------:R-:W-:Y:S02]  /*9b250*/  IADD3 R4, P5, PT, R4, UR10, RZ ;  /* 0x0000000a04047c10 */ /* 0x000fe4000ffbe0ff */
[----:B------:R-:W-:Y:S02]  /*9b260*/  IADD3 R29, P6, PT, R29, UR10, RZ ;  /* 0x0000000a1d1d7c10 */ /* 0x000fe4000ffde0ff */
[----:B---3--:R-:W-:Y:S02]  /*9b270*/  IADD3 R18, P2, PT, R18, UR10, RZ ;  /* 0x0000000a12127c10 */ /* 0x008fe4000ff5e0ff */
[----:B----4-:R-:W-:Y:S01]  /*9b280*/  IADD3 R28, P3, PT, R28, UR10, RZ ;  /* 0x0000000a1c1c7c10 */ /* 0x010fe2000ff7e0ff */
[----:B------:R-:W0:Y:S01]  /*9b290*/  LDC R3, c[0x0][0x3ac] ;  /* 0x0000eb00ff037b82 */ /* 0x000e220000000800 */
[C---:B--2---:R-:W-:Y:S08]  /*9b2a0*/  HMMA.16816.F32.BF16 R20, R12.reuse, R6, R20 ;  /* 0x000000060c14723c */ /* 0x044ff00000041814 */
[----:B------:R-:W-:Y:S11]  /*9b2b0*/  HMMA.16816.F32.BF16 R12, R12, R10, R24 ;  /* 0x0000000a0c0c723c */ /* 0x000ff60000041818 */
[----:B------:R1:W-:Y:S04]  /*9b2c0*/  STL.64 [R1+0x5e0], R20 ;  /* 0x0005e01401007387 */ /* 0x0003e80000100a00 */
[----:B------:R-:W-:Y:S04]  /*9b2d0*/  STL.64 [R1+0x5e8], R22 ;  /* 0x0005e81601007387 */ /* 0x000fe80000100a00 */
[----:B------:R-:W2:Y:S04]  /*9b2e0*/  LDL.LU R0, [R1+0x31e0] ;  /* 0x0031e00001007983 */ /* 0x000ea80000300800 */
[----:B------:R-:W3:Y:S04]  /*9b2f0*/  LDL.LU R17, [R1+0x31b0] ;  /* 0x0031b00001117983 */ /* 0x000ee80000300800 */
[----:B-1----:R-:W4:Y:S04]  /*9b300*/  LDL.LU R21, [R1+0x3200] ;  /* 0x0032000001157983 */ /* 0x002f280000300800 */
[----:B------:R-:W2:Y:S04]  /*9b310*/  LDL.LU.64 R24, [R1+0x34e8] ;  /* 0x0034e80001187983 */ /* 0x000ea80000300a00 */
[----:B------:R-:W-:Y:S04]  /*9b320*/  STL.64 [R1+0x5d0], R12 ;  /* 0x0005d00c01007387 */ /* 0x000fe80000100a00 */
[----:B------:R-:W-:Y:S04]  /*9b330*/  STL.64 [R1+0x5d8], R14 ;  /* 0x0005d80e01007387 */ /* 0x000fe80000100a00 */
[----:B------:R-:W3:Y:S04]  /*9b340*/  LDL.LU R20, [R1+0x31b4] ;  /* 0x0031b40001147983 */ /* 0x000ee80000300800 */
[----:B------:R-:W3:Y:S04]  /*9b350*/  LDL.LU R5, [R1+0x31fc] ;  /* 0x0031fc0001057983 */ /* 0x000ee80000300800 */
[----:B------:R1:W-:Y:S04]  /*9b360*/  STL [R1+0x31c0], R4 ;  /* 0x0031c00401007387 */ /* 0x0003e80000100800 */
[----:B-1----:R-:W3:Y:S04]  /*9b370*/  LDL.LU R4, [R1+0x31b8] ;  /* 0x0031b80001047983 */ /* 0x002ee80000300800 */
[----:B------:R1:W-:Y:S04]  /*9b380*/  STL [R1+0x31cc], R29 ;  /* 0x0031cc1d01007387 */ /* 0x0003e80000100800 */
[----:B-1----:R-:W3:Y:S01]  /*9b390*/  LDL.LU R29, [R1+0x31f8] ;  /* 0x0031f800011d7983 */ /* 0x002ee20000300800 */
[----:B------:R-:W-:-:S02]  /*9b3a0*/  IMAD.MOV.U32 R6, RZ, RZ, R15 ;  /* 0x000000ffff067224 */ /* 0x000fc400078e000f */
[----:B------:R-:W-:Y:S01]  /*9b3b0*/  IMAD.MOV.U32 R7, RZ, RZ, R23 ;  /* 0x000000ffff077224 */ /* 0x000fe200078e0017 */
[----:B--2---:R-:W-:Y:S02]  /*9b3c0*/  IADD3 R25, P0, PT, R25, UR10, RZ ;  /* 0x0000000a19197c10 */ /* 0x004fe4000ff1e0ff */
[----:B------:R-:W-:-:S03]  /*9b3d0*/  IADD3 R24, P1, PT, R24, UR10, RZ ;  /* 0x0000000a18187c10 */ /* 0x000fc6000ff3e0ff */
[----:B------:R1:W-:Y:S04]  /*9b3e0*/  STL [R1+0x31c8], R25 ;  /* 0x0031c81901007387 */ /* 0x0003e80000100800 */
[----:B-1----:R-:W2:Y:S04]  /*9b3f0*/  LDL.LU R25, [R1+0x31bc] ;  /* 0x0031bc0001197983 */ /* 0x002ea80000300800 */
[----:B------:R1:W-:Y:S04]  /*9b400*/  STL [R1+0x31c4], R24 ;  /* 0x0031c41801007387 */ /* 0x0003e80000100800 */
[----:B-1----:R-:W2:Y:S04]  /*9b410*/  LDL.LU R24, [R1+0x3218] ;  /* 0x0032180001187983 */ /* 0x002ea80000300800 */
[----:B------:R-:W2:Y:S04]  /*9b420*/  LDL.LU R12, [R1+0x31d0] ;  /* 0x0031d000010c7983 */ /* 0x000ea80000300800 */
[----:B------:R-:W2:Y:S04]  /*9b430*/  LDL.LU R13, [R1+0x3214] ;  /* 0x00321400010d7983 */ /* 0x000ea80000300800 */
[----:B------:R-:W-:Y:S04]  /*9b440*/  STL [R1+0x31e8], R18 ;  /* 0x0031e81201007387 */ /* 0x000fe80000100800 */
[----:B------:R-:W2:Y:S04]  /*9b450*/  LDL.LU R14, [R1+0x31d4] ;  /* 0x0031d400010e7983 */ /* 0x000ea80000300800 */
[----:B------:R1:W-:Y:S04]  /*9b460*/  STL [R1+0x31e4], R28 ;  /* 0x0031e41c01007387 */ /* 0x0003e80000100800 */
        /* <DEDUP_REMOVED lines=8> */
[----:B-1----:R-:W2:Y:S01]  /*9b4f0*/  LDL.LU R28, [R1+0x3248] ;  /* 0x00324800011c7983 */ /* 0x002ea20000300800 */
[----:B------:R-:W-:-:S05]  /*9b500*/  IADD3 R0, P4, PT, R0, UR10, RZ ;  /* 0x0000000a00007c10 */ /* 0x000fca000ff9e0ff */
[----:B------:R1:W-:Y:S04]  /*9b510*/  STL [R1+0x31e0], R0 ;  /* 0x0031e00001007387 */ /* 0x0003e80000100800 */
[----:B-1----:R-:W2:Y:S01]  /*9b520*/  LDL.LU R0, [R1+0x31f4] ;  /* 0x0031f40001007983 */ /* 0x002ea20000300800 */
[----:B---3--:R-:W-:Y:S02]  /*9b530*/  IADD3.X R17, PT, PT, R17, UR6, RZ, P5, !PT ;  /* 0x0000000611117c10 */ /* 0x008fe4000affe4ff */
[----:B----4-:R-:W-:-:S03]  /*9b540*/  IADD3 R21, P5, PT, R21, UR10, RZ ;  /* 0x0000000a15157c10 */ /* 0x010fc6000ffbe0ff */
[----:B------:R1:W-:Y:S01]  /*9b550*/  STL [R1+0x31b0], R17 ;  /* 0x0031b01101007387 */ /* 0x0003e20000100800 */
[----:B------:R-:W-:-:S03]  /*9b560*/  IADD3.X R20, PT, PT, R20, UR6, RZ, P6, !PT ;  /* 0x0000000614147c10 */ /* 0x000fc6000b7fe4ff */
[----:B-1----:R-:W3:Y:S04]  /*9b570*/  LDL.LU R17, [R1+0x3244] ;  /* 0x0032440001117983 */ /* 0x002ee80000300800 */
[----:B------:R1:W-:Y:S01]  /*9b580*/  STL [R1+0x3200], R21 ;  /* 0x0032001501007387 */ /* 0x0003e20000100800 */
[----:B------:R-:W-:-:S03]  /*9b590*/  IADD3 R5, P6, PT, R5, UR10, RZ ;  /* 0x0000000a05057c10 */ /* 0x000fc6000ffde0ff */
[----:B-1----:R-:W4:Y:S04]  /*9b5a0*/  LDL.LU R21, [R1+0x3204] ;  /* 0x0032040001157983 */ /* 0x002f280000300800 */
[----:B------:R1:W-:Y:S01]  /*9b5b0*/  STL [R1+0x31b4], R20 ;  /* 0x0031b41401007387 */ /* 0x0003e20000100800 */
[----:B------:R-:W-:-:S03]  /*9b5c0*/  IADD3.X R4, PT, PT, R4, UR6, RZ, P0, !PT ;  /* 0x0000000604047c10 */ /* 0x000fc600087fe4ff */
[----:B-1----:R-:W4:Y:S04]  /*9b5d0*/  LDL.LU R20, [R1+0x3240] ;  /* 0x0032400001147983 */ /* 0x002f280000300800 */
[----:B------:R1:W-:Y:S01]  /*9b5e0*/  STL [R1+0x31fc], R5 ;  /* 0x0031fc0501007387 */ /* 0x0003e20000100800 */
[----:B------:R-:W-:-:S03]  /*9b5f0*/  IADD3 R29, P0, PT, R29, UR10, RZ ;  /* 0x0000000a1d1d7c10 */ /* 0x000fc6000ff1e0ff */
[----:B-1----:R-:W4:Y:S04]  /*9b600*/  LDL.LU R5, [R1+0x3208] ;  /* 0x0032080001057983 */ /* 0x002f280000300800 */
[----:B------:R1:W-:Y:S04]  /*9b610*/  STL [R1+0x31b8], R4 ;  /* 0x0031b80401007387 */ /* 0x0003e80000100800 */
[----:B-1----:R-:W4:Y:S04]  /*9b620*/  LDL.LU R4, [R1+0x3260] ;  /* 0x0032600001047983 */ /* 0x002f280000300800 */
[----:B------:R1:W-:Y:S04]  /*9b630*/  STL [R1+0x31f8], R29 ;  /* 0x0031f81d01007387 */ /* 0x0003e80000100800 */
[----:B-1----:R-:W4:Y:S01]  /*9b640*/  LDL.LU R29, [R1+0x320c] ;  /* 0x00320c00011d7983 */ /* 0x002f220000300800 */
[----:B--2---:R-:W-:-:S05]  /*9b650*/  IADD3.X R25, PT, PT, R25, UR6, RZ, P1, !PT ;  /* 0x0000000619197c10 */ /* 0x004fca0008ffe4ff */
[----:B------:R1:W-:Y:S01]  /*9b660*/  STL [R1+0x31bc], R25 ;  /* 0x0031bc1901007387 */ /* 0x0003e20000100800 */
[----:B------:R-:W-:-:S03]  /*9b670*/  IADD3 R24, P1, PT, R24, UR10, RZ ;  /* 0x0000000a18187c10 */ /* 0x000fc6000ff3e0ff */
[----:B-1----:R-:W2:Y:S04]  /*9b680*/  LDL.LU R25, [R1+0x325c] ;  /* 0x00325c0001197983 */ /* 0x002ea80000300800 */
[----:B------:R-:W2:Y:S04]  /*9b690*/  LDL.LU R18, [R1+0x321c] ;  /* 0x00321c0001127983 */ /* 0x000ea80000300800 */
[----:B------:R1:W-:Y:S01]  /*9b6a0*/  STL [R1+0x3218], R24 ;  /* 0x0032181801007387 */ /* 0x0003e20000100800 */
[----:B------:R-:W-:Y:S02]  /*9b6b0*/  IADD3.X R12, PT, PT, R12, UR6, RZ, P2, !PT ;  /* 0x000000060c0c7c10 */ /* 0x000fe400097fe4ff */
[----:B------:R-:W-:-:S02]  /*9b6c0*/  IADD3 R13, P2, PT, R13, UR10, RZ ;  /* 0x0000000a0d0d7c10 */ /* 0x000fc4000ff5e0ff */
[----:B------:R-:W-:Y:S02]  /*9b6d0*/  IADD3.X R14, PT, PT, R14, UR6, RZ, P3, !PT ;  /* 0x000000060e0e7c10 */ /* 0x000fe40009ffe4ff */
[----:B------:R-:W-:Y:S02]  /*9b6e0*/  IADD3 R15, P3, PT, R15, UR10, RZ ;  /* 0x0000000a0f0f7c10 */ /* 0x000fe4000ff7e0ff */
[----:B------:R-:W-:Y:S02]  /*9b6f0*/  IADD3.X R10, PT, PT, R10, UR6, RZ, P4, !PT ;  /* 0x000000060a0a7c10 */ /* 0x000fe4000a7fe4ff */
[----:B------:R-:W-:Y:S01]  /*9b700*/  IADD3 R11, P4, PT, R11, UR10, RZ ;  /* 0x0000000a0b0b7c10 */ /* 0x000fe2000ff9e0ff */
[----:B-1----:R-:W2:Y:S04]  /*9b710*/  LDL.LU R24, [R1+0x3258] ;  /* 0x0032580001187983 */ /* 0x002ea80000300800 */
[----:B------:R-:W-:Y:S04]  /*9b720*/  STL [R1+0x31d0], R12 ;  /* 0x0031d00c01007387 */ /* 0x000fe80000100800 */
[----:B------:R-:W-:Y:S01]  /*9b730*/  STL [R1+0x3214], R13 ;  /* 0x0032140d01007387 */ /* 0x000fe20000100800 */
[----:B------:R-:W-:-:S03]  /*9b740*/  IADD3.X R22, PT, PT, R22, UR6, RZ, P5, !PT ;  /* 0x0000000616167c10 */ /* 0x000fc6000affe4ff */
[----:B------:R-:W-:Y:S01]  /*9b750*/  STL [R1+0x31d4], R14 ;  /* 0x0031d40e01007387 */ /* 0x000fe20000100800 */
[----:B------:R-:W-:-:S03]  /*9b760*/  IADD3 R23, P5, PT, R23, UR10, RZ ;  /* 0x0000000a17177c10 */ /* 0x000fc6000ffbe0ff */
[----:B------:R-:W-:Y:S01]  /*9b770*/  STL [R1+0x3210], R15 ;  /* 0x0032100f01007387 */ /* 0x000fe20000100800 */
[----:B------:R-:W-:Y:S02]  /*9b780*/  IADD3.X R26, PT, PT, R26, UR6, RZ, P6, !PT ;  /* 0x000000061a1a7c10 */ /* 0x000fe4000b7fe4ff */
[----:B------:R-:W-:Y:S01]  /*9b790*/  IADD3.X R19, PT, PT, R19, UR6, RZ, P0, !PT ;  /* 0x0000000613137c10 */ /* 0x000fe200087fe4ff */
[----:B------:R-:W-:Y:S01]  /*9b7a0*/  STL [R1+0x31d8], R10 ;  /* 0x0031d80a01007387 */ /* 0x000fe20000100800 */
[----:B------:R-:W-:-:S03]  /*9b7b0*/  IADD3 R28, P0, PT, R28, UR10, RZ ;  /* 0x0000000a1c1c7c10 */ /* 0x000fc6000ff1e0ff */
[----:B------:R-:W-:Y:S01]  /*9b7c0*/  STL [R1+0x3230], R11 ;  /* 0x0032300b01007387 */ /* 0x000fe20000100800 */
[----:B------:R-:W-:-:S03]  /*9b7d0*/  IADD3 R27, P6, PT, R27, UR10, RZ ;  /* 0x0000000a1b1b7c10 */ /* 0x000fc6000ffde0ff */
[----:B------:R-:W-:Y:S04]  /*9b7e0*/  STL [R1+0x31dc], R22 ;  /* 0x0031dc1601007387 */ /* 0x000fe80000100800 */
[----:B------:R-:W-:Y:S04]  /*9b7f0*/  STL [R1+0x322c], R23 ;  /* 0x00322c1701007387 */ /* 0x000fe80000100800 */
[----:B------:R-:W-:Y:S04]  /*9b800*/  STL [R1+0x31ec], R26 ;  /* 0x0031ec1a01007387 */ /* 0x000fe80000100800 */
[----:B------:R1:W-:Y:S04]  /*9b810*/  STL [R1+0x3248], R28 ;  /* 0x0032481c01007387 */ /* 0x0003e80000100800 */
[----:B------:R-:W-:Y:S01]  /*9b820*/  STL [R1+0x3228], R27 ;  /* 0x0032281b01007387 */ /* 0x000fe20000100800 */
[----:B------:R-:W-:-:S03]  /*9b830*/  IADD3.X R0, PT, PT, R0, UR6, RZ, P1, !PT ;  /* 0x0000000600007c10 */ /* 0x000fc60008ffe4ff */
[----:B-1----:R-:W2:Y:S04]  /*9b840*/  LDL.LU R28, [R1+0x3220] ;  /* 0x00322000011c7983 */ /* 0x002ea80000300800 */
[----:B------:R-:W-:Y:S04]  /*9b850*/  STL [R1+0x31f0], R19 ;  /* 0x0031f01301007387 */ /* 0x000fe80000100800 */
[----:B------:R1:W-:Y:S04]  /*9b860*/  STL [R1+0x31f4], R0 ;  /* 0x0031f40001007387 */ /* 0x0003e80000100800 */
[----:B-1----:R-:W2:Y:S01]  /*9b870*/  LDL.LU R0, [R1+0x3278] ;  /* 0x0032780001007983 */ /* 0x002ea20000300800 */
[----:B---3--:R-:W-:-:S02]  /*9b880*/  IADD3 R17, P1, PT, R17, UR10, RZ ;  /* 0x0000000a11117c10 */ /* 0x008fc4000ff3e0ff */
[----:B----4-:R-:W-:-:S03]  /*9b890*/  IADD3.X R21, PT, PT, R21, UR6, RZ, P2, !PT ;  /* 0x0000000615157c10 */ /* 0x010fc600097fe4ff */
[----:B------:R1:W-:Y:S04]  /*9b8a0*/  STL [R1+0x3244], R17 ;  /* 0x0032441101007387 */ /* 0x0003e80000100800 */
        /* <DEDUP_REMOVED lines=10> */
[----:B------:R1:W-:Y:S01]  /*9b950*/  STL [R1+0x3260], R4 ;  /* 0x0032600401007387 */ /* 0x0003e20000100800 */
[----:B------:R-:W-:-:S03]  /*9b960*/  IADD3.X R29, PT, PT, R29, UR6, RZ, P4, !PT ;  /* 0x000000061d1d7c10 */ /* 0x000fc6000a7fe4ff */
[----:B-1----:R-:W4:Y:S04]  /*9b970*/  LDL.LU R4, [R1+0x3238] ;  /* 0x0032380001047983 */ /* 0x002f280000300800 */
[----:B------:R1:W-:Y:S04]  /*9b980*/  STL [R1+0x320c], R29 ;  /* 0x00320c1d01007387 */ /* 0x0003e80000100800 */
[----:B-1----:R-:W4:Y:S01]  /*9b990*/  LDL.LU R29, [R1+0x3290] ;  /* 0x00329000011d7983 */ /* 0x002f220000300800 */
[----:B--2---:R-:W-:Y:S02]  /*9b9a0*/  IADD3 R25, P4, PT, R25, UR10, RZ ;  /* 0x0000000a19197c10 */ /* 0x004fe4000ff9e0ff */
[----:B------:R-:W-:-:S03]  /*9b9b0*/  IADD3.X R18, PT, PT, R18, UR6, RZ, P5, !PT ;  /* 0x0000000612127c10 */ /* 0x000fc6000affe4ff */
[----:B------:R1:W-:Y:S01]  /*9b9c0*/  STL [R1+0x325c], R25 ;  /* 0x00325c1901007387 */ /* 0x0003e20000100800 */
[----:B------:R-:W-:-:S03]  /*9b9d0*/  IADD3 R24, P5, PT, R24, UR10, RZ ;  /* 0x0000000a18187c10 */ /* 0x000fc6000ffbe0ff */
        /* <DEDUP_REMOVED lines=15> */
[----:B------:R-:W-:-:S05]  /*9bad0*/  IADD3.X R28, PT, PT, R28, UR6, RZ, P6, !PT ;  /* 0x000000061c1c7c10 */ /* 0x000fca000b7fe4ff */
[----:B------:R1:W-:Y:S01]  /*9bae0*/  STL [R1+0x3220], R28 ;  /* 0x0032201c01007387 */ /* 0x0003e20000100800 */
[----:B------:R-:W-:-:S03]  /*9baf0*/  IADD3 R0, P6, PT, R0, UR10, RZ ;  /* 0x0000000a00007c10 */ /* 0x000fc6000ffde0ff */
[----:B-1----:R-:W2:Y:S04]  /*9bb00*/  LDL.LU R28, [R1+0x32bc] ;  /* 0x0032bc00011c7983 */ /* 0x002ea80000300800 */
[----:B------:R1:W-:Y:S04]  /*9bb10*/  STL [R1+0x3278], R0 ;  /* 0x0032780001007387 */ /* 0x0003e80000100800 */
[----:B-1----:R-:W2:Y:S01]  /*9bb20*/  LDL.LU R0, [R1+0x327c] ;  /* 0x00327c0001007983 */ /* 0x002ea20000300800 */
[----:B---3--:R-:W-:-:S05]  /*9bb30*/  IADD3.X R17, PT, PT, R17, UR6, RZ, P0, !PT ;  /* 0x0000000611117c10 */ /* 0x008fca00087fe4ff */
[----:B------:R1:W-:Y:S01]  /*9bb40*/  STL [R1+0x3224], R17 ;  /* 0x0032241101007387 */ /* 0x0003e20000100800 */
[----:B----4-:R-:W-:-:S03]  /*9bb50*/  IADD3 R21, P0, PT, R21, UR10, RZ ;  /* 0x0000000a15157c10 */ /* 0x010fc6000ff1e0ff */
[----:B-1----:R-:W3:Y:S04]  /*9bb60*/  LDL.LU R17, [R1+0x32b8] ;  /* 0x0032b80001117983 */ /* 0x002ee80000300800 */
        /* <DEDUP_REMOVED lines=14> */
[----:B------:R-:W4:Y:S01]  /*9bc50*/  LDL.LU R18, [R1+0x32d0] ;  /* 0x0032d00001127983 */ /* 0x000f220000300800 */
[----:B--2---:R-:W-:-:S02]  /*9bc60*/  IADD3.X R25, PT, PT, R25, UR6, RZ, P3, !PT ;  /* 0x0000000619197c10 */ /* 0x004fc40009ffe4ff */
[----:B------:R-:W-:Y:S02]  /*9bc70*/  IADD3 R12, P3, PT, R12, UR10, RZ ;  /* 0x0000000a0c0c7c10 */ /* 0x000fe4000ff7e0ff */
[----:B------:R-:W-:Y:S01]  /*9bc80*/  IADD3.X R13, PT, PT, R13, UR6, RZ, P4, !PT ;  /* 0x000000060d0d7c10 */ /* 0x000fe2000a7fe4ff */
[----:B------:R1:W-:Y:S01]  /*9bc90*/  STL [R1+0x323c], R25 ;  /* 0x00323c1901007387 */ /* 0x0003e20000100800 */
[----:B------:R-:W-:Y:S02]  /*9bca0*/  IADD3 R14, P4, PT, R14, UR10, RZ ;  /* 0x0000000a0e0e7c10 */ /* 0x000fe4000ff9e0ff */
[----:B------:R-:W-:Y:S02]  /*9bcb0*/  IADD3.X R15, PT, PT, R15, UR6, RZ, P5, !PT ;  /* 0x000000060f0f7c10 */ /* 0x000fe4000affe4ff */
[----:B------:R-:W-:Y:S02]  /*9bcc0*/  IADD3 R10, P5, PT, R10, UR10, RZ ;  /* 0x0000000a0a0a7c10 */ /* 0x000fe4000ffbe0ff */
[----:B------:R-:W-:-:S02]  /*9bcd0*/  IADD3.X R11, PT, PT, R11, UR6, RZ, P6, !PT ;  /* 0x000000060b0b7c10 */ /* 0x000fc4000b7fe4ff */
[----:B------:R-:W-:Y:S01]  /*9bce0*/  IADD3 R22, P6, PT, R22, UR10, RZ ;  /* 0x0000000a16167c10 */ /* 0x000fe2000ffde0ff */
[----:B-1----:R-:W2:Y:S04]  /*9bcf0*/  LDL.LU R25, [R1+0x3298] ;  /* 0x0032980001197983 */ /* 0x002ea80000300800 */
[----:B------:R-:W-:Y:S04]  /*9bd00*/  STL [R1+0x328c], R12 ;  /* 0x00328c0c01007387 */ /* 0x000fe80000100800 */
[----:B------:R-:W-:Y:S04]  /*9bd10*/  STL [R1+0x324c], R13 ;  /* 0x00324c0d01007387 */ /* 0x000fe80000100800 */
[----:B------:R-:W-:Y:S01]  /*9bd20*/  STL [R1+0x3288], R14 ;  /* 0x0032880e01007387 */ /* 0x000fe20000100800 */
[----:B------:R-:W-:-:S03]  /*9bd30*/  IADD3.X R23, PT, PT, R23, UR6, RZ, P0, !PT ;  /* 0x0000000617177c10 */ /* 0x000fc600087fe4ff */
[----:B------:R-:W-:Y:S01]  /*9bd40*/  STL [R1+0x3250], R15 ;  /* 0x0032500f01007387 */ /* 0x000fe20000100800 */
[----:B------:R-:W-:-:S03]  /*9bd50*/  IADD3 R26, P0, PT, R26, UR10, RZ ;  /* 0x0000000a1a1a7c10 */ /* 0x000fc6000ff1e0ff */
[----:B------:R-:W-:Y:S01]  /*9bd60*/  STL [R1+0x32a8], R10 ;  /* 0x0032a80a01007387 */ /* 0x000fe20000100800 */
[----:B------:R-:W-:-:S03]  /*9bd70*/  IADD3.X R24, PT, PT, R24, UR6, RZ, P2, !PT ;  /* 0x0000000618187c10 */ /* 0x000fc600097fe4ff */
[----:B------:R-:W-:Y:S01]  /*9bd80*/  STL [R1+0x3254], R11 ;  /* 0x0032540b01007387 */ /* 0x000fe20000100800 */
[----:B------:R-:W-:-:S03]  /*9bd90*/  IADD3.X R27, PT, PT, R27, UR6, RZ, P1, !PT ;  /* 0x000000061b1b7c10 */ /* 0x000fc60008ffe4ff */
[----:B------:R-:W-:Y:S04]  /*9bda0*/  STL [R1+0x32a4], R22 ;  /* 0x0032a41601007387 */ /* 0x000fe80000100800 */
[----:B------:R-:W-:Y:S04]  /*9bdb0*/  STL [R1+0x3264], R23 ;  /* 0x0032641701007387 */ /* 0x000fe80000100800 */
[----:B------:R-:W-:Y:S04]  /*9bdc0*/  STL [R1+0x32a0], R26 ;  /* 0x0032a01a01007387 */ /* 0x000fe80000100800 */
[----:B------:R1:W-:Y:S01]  /*9bdd0*/  STL [R1+0x326c], R24 ;  /* 0x00326c1801007387 */ /* 0x0003e20000100800 */
[----:B------:R-:W-:-:S03]  /*9bde0*/  IADD3 R19, P1, PT, R19, UR10, RZ ;  /* 0x0000000a13137c10 */ /* 0x000fc6000ff3e0ff */
[----:B------:R-:W-:Y:S01]  /*9bdf0*/  STL [R1+0x3268], R27 ;  /* 0x0032681b01007387 */ /* 0x000fe20000100800 */
[----:B------:R-:W-:-:S03]  /*9be00*/  IADD3 R28, P2, PT, R28, UR10, RZ ;  /* 0x0000000a1c1c7c10 */ /* 0x000fc6000ff5e0ff */
[----:B-1----:R-:W2:Y:S04]  /*9be10*/  LDL.LU R24, [R1+0x32f0] ;  /* 0x0032f00001187983 */ /* 0x002ea80000300800 */
[----:B------:R-:W-:Y:S04]  /*9be20*/  STL [R1+0x32c0], R19 ;  /* 0x0032c01301007387 */ /* 0x000fe80000100800 */
[----:B------:R1:W-:Y:S01]  /*9be30*/  STL [R1+0x32bc], R28 ;  /* 0x0032bc1c01007387 */ /* 0x0003e20000100800 */
[----:B------:R-:W-:-:S03]  /*9be40*/  IADD3.X R0, PT, PT, R0, UR6, RZ, P3, !PT ;  /* 0x0000000600007c10 */ /* 0x000fc60009ffe4ff */
[----:B-1----:R-:W2:Y:S04]  /*9be50*/  LDL.LU R28, [R1+0x329c] ;  /* 0x00329c00011c7983 */ /* 0x002ea80000300800 */
[----:B------:R1:W-:Y:S04]  /*9be60*/  STL [R1+0x327c], R0 ;  /* 0x00327c0001007387 */ /* 0x0003e80000100800 */
[----:B-1----:R-:W2:Y:S01]  /*9be70*/  LDL.LU R0, [R1+0x32ec] ;  /* 0x0032ec0001007983 */ /* 0x002ea20000300800 */
[----:B---3--:R-:W-:-:S05]  /*9be80*/  IADD3 R17, P3, PT, R17, UR10, RZ ;  /* 0x0000000a11117c10 */ /* 0x008fca000ff7e0ff */
[----:B------:R1:W-:Y:S01]  /*9be90*/  STL [R1+0x32b8], R17 ;  /* 0x0032b81101007387 */ /* 0x0003e20000100800 */
[----:B----4-:R-:W-:-:S03]  /*9bea0*/  IADD3.X R21, PT, PT, R21, UR6, RZ, P4, !PT ;  /* 0x0000000615157c10 */ /* 0x010fc6000a7fe4ff */
        /* <DEDUP_REMOVED lines=12> */
[----:B-1----:R-:W4:Y:S01]  /*9bf70*/  LDL.LU R4, [R1+0x32b4] ;  /* 0x0032b40001047983 */ /* 0x002f220000300800 */
[----:B------:R-:W-:-:S03]  /*9bf80*/  IADD3 R18, P6, PT, R18, UR10, RZ ;  /* 0x0000000a12127c10 */ /* 0x000fc6000ffde0ff */
[----:B------:R1:W-:Y:S04]  /*9bf90*/  STL [R1+0x3294], R29 ;  /* 0x0032941d01007387 */ /* 0x0003e80000100800 */
[----:B-1----:R-:W4:Y:S04]  /*9bfa0*/  LDL.LU R29, [R1+0x32fc] ;  /* 0x0032fc00011d7983 */ /* 0x002f280000300800 */
[----:B------:R-:W4:Y:S04]  /*9bfb0*/  LDL.LU R12, [R1+0x32c4] ;  /* 0x0032c400010c7983 */ /* 0x000f280000300800 */
[----:B------:R-:W4:Y:S04]  /*9bfc0*/  LDL.LU R13, [R1+0x3324] ;  /* 0x00332400010d7983 */ /* 0x000f280000300800 */
[----:B------:R-:W-:Y:S04]  /*9bfd0*/  STL [R1+0x32d0], R18 ;  /* 0x0032d01201007387 */ /* 0x000fe80000100800 */
[----:B------:R-:W4:Y:S01]  /*9bfe0*/  LDL.LU R14, [R1+0x32c8] ;  /* 0x0032c800010e7983 */ /* 0x000f220000300800 */
[----:B--2---:R-:W-:-:S05]  /*9bff0*/  IADD3.X R25, PT, PT, R25, UR6, RZ, P0, !PT ;  /* 0x0000000619197c10 */ /* 0x004fca00087fe4ff */
        /* <DEDUP_REMOVED lines=11> */
[----:B------:R1:W-:Y:S01]  /*9c0b0*/  STL [R1+0x32f0], R24 ;  /* 0x0032f01801007387 */ /* 0x0003e20000100800 */
[----:B------:R-:W-:-:S03]  /*9c0c0*/  IADD3.X R28, PT, PT, R28, UR6, RZ, P1, !PT ;  /* 0x000000061c1c7c10 */ /* 0x000fc60008ffe4ff */
[----:B-1----:R-:W2:Y:S04]  /*9c0d0*/  LDL.LU R24, [R1+0x32f4] ;  /* 0x0032f40001187983 */ /* 0x002ea80000300800 */
        /* <DEDUP_REMOVED lines=21> */
[----:B------:R-:W4:Y:S04]  /*9c230*/  LDL.LU R18, [R1+0x3310] ;  /* 0x0033100001127983 */ /* 0x000f280000300800 */
[----:B------:R1:W-:Y:S01]  /*9c240*/  STL [R1+0x32fc], R29 ;  /* 0x0032fc1d01007387 */ /* 0x0003e20000100800 */
[----:B------:R-:W-:Y:S02]  /*9c250*/  IADD3.X R12, PT, PT, R12, UR6, RZ, P5, !PT ;  /* 0x000000060c0c7c10 */ /* 0x000fe4000affe4ff */
[----:B------:R-:W-:-:S02]  /*9c260*/  IADD3 R13, P5, PT, R13, UR10, RZ ;  /* 0x0000000a0d0d7c10 */ /* 0x000fc4000ffbe0ff */
[----:B------:R-:W-:Y:S01]  /*9c270*/  IADD3.X R14, PT, PT, R14, UR6, RZ, P6, !PT ;  /* 0x000000060e0e7c10 */ /* 0x000fe2000b7fe4ff */
[----:B-1----:R-:W4:Y:S04]  /*9c280*/  LDL.LU R29, [R1+0x3374] ;  /* 0x00337400011d7983 */ /* 0x002f280000300800 */
[----:B------:R-:W-:Y:S04]  /*9c290*/  STL [R1+0x32c4], R12 ;  /* 0x0032c40c01007387 */ /* 0x000fe80000100800 */
[----:B------:R-:W-:Y:S04]  /*9c2a0*/  STL [R1+0x3324], R13 ;  /* 0x0033240d01007387 */ /* 0x000fe80000100800 */
[----:B------:R-:W-:Y:S01]  /*9c2b0*/  STL [R1+0x32c8], R14 ;  /* 0x0032c80e01007387 */ /* 0x000fe20000100800 */
[----:B--2---:R-:W-:-:S02]  /*9c2c0*/  IADD3 R15, P6, PT, R15, UR10, RZ ;  /* 0x0000000a0f0f7c10 */ /* 0x004fc4000ffde0ff */
[----:B------:R-:W-:Y:S02]  /*9c2d0*/  IADD3.X R10, PT, PT, R10, UR6, RZ, P0, !PT ;  /* 0x000000060a0a7c10 */ /* 0x000fe400087fe4ff */
[----:B------:R-:W-:Y:S02]  /*9c2e0*/  IADD3 R11, P0, PT, R11, UR10, RZ ;  /* 0x0000000a0b0b7c10 */ /* 0x000fe4000ff1e0ff */
[----:B------:R-:W-:Y:S02]  /*9c2f0*/  IADD3.X R22, PT, PT, R22, UR6, RZ, P1, !PT ;  /* 0x0000000616167c10 */ /* 0x000fe40008ffe4ff */
[----:B------:R-:W-:Y:S01]  /*9c300*/  IADD3 R23, P1, PT, R23, UR10, RZ ;  /* 0x0000000a17177c10 */ /* 0x000fe2000ff3e0ff */
        /* <DEDUP_REMOVED lines=11> */
[----:B------:R-:W-:Y:S04]  /*9c3c0*/  STL [R1+0x3344], R27 ;  /* 0x0033441b01007387 */ /* 0x000fe80000100800 */
[----:B-1----:R-:W2:Y:S04]  /*9c3d0*/  LDL.LU R25, [R1+0x3314] ;  /* 0x0033140001197983 */ /* 0x002ea80000300800 */
[----:B------:R-:W-:Y:S01]  /*9c3e0*/  STL [R1+0x32e4], R19 ;  /* 0x0032e41301007387 */ /* 0x000fe20000100800 */
[----:B------:R-:W-:-:S05]  /*9c3f0*/  IADD3.X R24, PT, PT, R24, UR6, RZ, P4, !PT ;  /* 0x0000000618187c10 */ /* 0x000fca000a7fe4ff */
[----:B------:R1:W-:Y:S01]  /*9c400*/  STL [R1+0x32f4], R24 ;  /* 0x0032f41801007387 */ /* 0x0003e20000100800 */
[----:B------:R-:W-:-:S03]  /*9c410*/  IADD3 R28, P4, PT, R28, UR10, RZ ;  /* 0x0000000a1c1c7c10 */ /* 0x000fc6000ff9e0ff */
[----:B-1----:R-:W2:Y:S04]  /*9c420*/  LDL.LU R24, [R1+0x337c] ;  /* 0x00337c0001187983 */ /* 0x002ea80000300800 */
        /* <DEDUP_REMOVED lines=17> */
[----:B-1----:R-:W4:Y:S01]  /*9c540*/  LDL.LU R5, [R1+0x33ac] ;  /* 0x0033ac0001057983 */ /* 0x002f220000300800 */
[----:B------:R-:W-:-:S03]  /*9c550*/  IADD3.X R18, PT, PT, R18, UR6, RZ, P1, !PT ;  /* 0x0000000612127c10 */ /* 0x000fc60008ffe4ff */
[----:B------:R1:W-:Y:S01]  /*9c560*/  STL [R1+0x336c], R4 ;  /* 0x00336c0401007387 */ /* 0x0003e20000100800 */
[----:B------:R-:W-:-:S03]  /*9c570*/  IADD3 R29, P1, PT, R29, UR10, RZ ;  /* 0x0000000a1d1d7c10 */ /* 0x000fc6000ff3e0ff */
[----:B-1----:R-:W4:Y:S04]  /*9c580*/  LDL.LU R4, [R1+0x3330] ;  /* 0x0033300001047983 */ /* 0x002f280000300800 */
[----:B------:R-:W4:Y:S04]  /*9c590*/  LDL.LU R12, [R1+0x33a8] ;  /* 0x0033a800010c7983 */ /* 0x000f280000300800 */
[----:B------:R-:W4:Y:S04]  /*9c5a0*/  LDL.LU R13, [R1+0x3338] ;  /* 0x00333800010d7983 */ /* 0x000f280000300800 */
[----:B------:R-:W-:Y:S04]  /*9c5b0*/  STL [R1+0x3310], R18 ;  /* 0x0033101201007387 */ /* 0x000fe80000100800 */
        /* <DEDUP_REMOVED lines=10> */
[----:B-1----:R-:W4:Y:S01]  /*9c660*/  LDL.LU R29, [R1+0x3360] ;  /* 0x00336000011d7983 */ /* 0x002f220000300800 */
[----:B--2---:R-:W-:-:S05]  /*9c670*/  IADD3.X R25, PT, PT, R25, UR6, RZ, P2, !PT ;  /* 0x0000000619197c10 */ /* 0x004fca00097fe4ff */
[----:B------:R1:W-:Y:S04]  /*9c680*/  STL [R1+0x3314], R25 ;  /* 0x0033141901007387 */ /* 0x0003e80000100800 */
        /* <DEDUP_REMOVED lines=23> */
[----:B------:R-:W4:Y:S04]  /*9c800*/  LDL.LU R18, [R1+0x2f40] ;  /* 0x002f400001127983 */ /* 0x000f280000300800 */
[----:B------:R1:W-:Y:S01]  /*9c810*/  STL [R1+0x3330], R4 ;  /* 0x0033300401007387 */ /* 0x0003e20000100800 */
[----:B------:R-:W-:Y:S02]  /*9c820*/  IADD3 R12, P6, PT, R12, UR10, RZ ;  /* 0x0000000a0c0c7c10 */ /* 0x000fe4000ffde0ff */
[----:B------:R-:W-:-:S02]  /*9c830*/  IADD3.X R13, PT, PT, R13, UR6, RZ, P0, !PT ;  /* 0x000000060d0d7c10 */ /* 0x000fc400087fe4ff */
[----:B------:R-:W-:Y:S02]  /*9c840*/  IADD3 R14, P0, PT, R14, UR10, RZ ;  /* 0x0000000a0e0e7c10 */ /* 0x000fe4000ff1e0ff */
[----:B------:R-:W-:Y:S02]  /*9c850*/  IADD3.X R15, PT, PT, R15, UR6, RZ, P1, !PT ;  /* 0x000000060f0f7c10 */ /* 0x000fe40008ffe4ff */
[----:B------:R-:W-:Y:S02]  /*9c860*/  IADD3 R10, P1, PT, R10, UR10, RZ ;  /* 0x0000000a0a0a7c10 */ /* 0x000fe4000ff3e0ff */
[----:B------:R-:W-:Y:S01]  /*9c870*/  IADD3.X R11, PT, PT, R11, UR6, RZ, P2, !PT ;  /* 0x000000060b0b7c10 */ /* 0x000fe200097fe4ff */
[----:B-1----:R-:W4:Y:S04]  /*9c880*/  LDL.LU R4, [R1+0x3388] ;  /* 0x0033880001047983 */ /* 0x002f280000300800 */
[----:B------:R-:W-:Y:S04]  /*9c890*/  STL [R1+0x33a8], R12 ;  /* 0x0033a80c01007387 */ /* 0x000fe80000100800 */
[----:B------:R-:W-:Y:S01]  /*9c8a0*/  STL [R1+0x3338], R13 ;  /* 0x0033380d01007387 */ /* 0x000fe20000100800 */
[----:B------:R-:W-:Y:S01]  /*9c8b0*/  IADD3 R22, P2, PT, R22, UR10, RZ ;  /* 0x0000000a16167c10 */ /* 0x000fe2000ff5e0ff */
[----:B0-----:R-:W-:-:S02]  /*9c8c0*/  IMAD.SHL.U32 R3, R3, 0x80, RZ ;  /* 0x0000008003037824 */ /* 0x001fc400078e00ff */
[----:B------:R-:W-:Y:S01]  /*9c8d0*/  STL [R1+0x33a4], R14 ;  /* 0x0033a40e01007387 */ /* 0x000fe20000100800 */
[----:B------:R-:W-:-:S03]  /*9c8e0*/  IADD3.X R23, PT, PT, R23, UR6, RZ, P3, !PT ;  /* 0x0000000617177c10 */ /* 0x000fc60009ffe4ff */
[----:B------:R-:W-:Y:S01]  /*9c8f0*/  STL [R1+0x3340], R15 ;  /* 0x0033400f01007387 */ /* 0x000fe20000100800 */
[----:B------:R-:W-:-:S03]  /*9c900*/  IADD3 R26, P3, PT, R26, UR10, RZ ;  /* 0x0000000a1a1a7c10 */ /* 0x000fc6000ff7e0ff */
[----:B------:R-:W-:Y:S01]  /*9c910*/  STL [R1+0x33a0], R10 ;  /* 0x0033a00a01007387 */ /* 0x000fe20000100800 */
[----:B------:R-:W-:-:S03]  /*9c920*/  IADD3.X R29, PT, PT, R29, UR6, RZ, P5, !PT ;  /* 0x000000061d1d7c10 */ /* 0x000fc6000affe4ff */
[----:B------:R-:W-:Y:S01]  /*9c930*/  STL [R1+0x3348], R11 ;  /* 0x0033480b01007387 */ /* 0x000fe20000100800 */
[----:B------:R-:W-:Y:S01]  /*9c940*/  IADD3.X R27, PT, PT, R27, UR6, RZ, P4, !PT ;  /* 0x000000061b1b7c10 */ /* 0x000fe2000a7fe4ff */
[----:B------:R-:W-:Y:S02]  /*9c950*/  IMAD.SHL.U32 R3, R3, 0x2, RZ ;  /* 0x0000000203037824 */ /* 0x000fe400078e00ff */
[----:B------:R-:W-:Y:S04]  /*9c960*/  STL [R1+0x339c], R22 ;  /* 0x00339c1601007387 */ /* 0x000fe80000100800 */
[----:B------:R-:W-:Y:S04]  /*9c970*/  STL [R1+0x3350], R23 ;  /* 0x0033501701007387 */ /* 0x000fe80000100800 */
[----:B------:R-:W-:Y:S04]  /*9c980*/  STL [R1+0x3398], R26 ;  /* 0x0033981a01007387 */ /* 0x000fe80000100800 */
[----:B------:R0:W-:Y:S01]  /*9c990*/  STL [R1+0x3360], R29 ;  /* 0x0033601d01007387 */ /* 0x0001e20000100800 */
[----:B------:R-:W-:-:S03]  /*9c9a0*/  IADD3 R19, P4, PT, R19, UR10, RZ ;  /* 0x0000000a13137c10 */ /* 0x000fc6000ff9e0ff */
[----:B------:R-:W-:Y:S04]  /*9c9b0*/  STL [R1+0x3358], R27 ;  /* 0x0033581b01007387 */ /* 0x000fe80000100800 */
[----:B0-----:R-:W4:Y:S04]  /*9c9c0*/  LDL.LU R29, [R1+0x2f38] ;  /* 0x002f3800011d7983 */ /* 0x001f280000300800 */
[----:B------:R-:W-:Y:S01]  /*9c9d0*/  STL [R1+0x3394], R19 ;  /* 0x0033941301007387 */ /* 0x000fe20000100800 */
[----:B--2---:R-:W-:-:S05]  /*9c9e0*/  IADD3 R25, P5, PT, R25, R3, RZ ;  /* 0x0000000319197210 */ /* 0x004fca0007fbe0ff */
[----:B------:R0:W-:Y:S04]  /*9c9f0*/  STL [R1+0x2f60], R25 ;  /* 0x002f601901007387 */ /* 0x0001e80000100800 */
[----:B0-----:R-:W2:Y:S01]  /*9ca00*/  LDL.LU R25, [R1+0x3390] ;  /* 0x0033900001197983 */ /* 0x001ea20000300800 */
[----:B------:R-:W-:-:S05]  /*9ca10*/  IADD3.X R24, PT, PT, R24, UR6, RZ, P6, !PT ;  /* 0x0000000618187c10 */ /* 0x000fca000b7fe4ff */
[----:B------:R0:W-:Y:S01]  /*9ca20*/  STL [R1+0x3368], R24 ;  /* 0x0033681801007387 */ /* 0x0001e20000100800 */
[----:B------:R-:W-:-:S03]  /*9ca30*/  IADD3 R28, P6, PT, R28, R3, RZ ;  /* 0x000000031c1c7210 */ /* 0x000fc60007fde0ff */
[----:B0-----:R-:W2:Y:S04]  /*9ca40*/  LDL.LU R24, [R1+0x2f30] ;  /* 0x002f300001187983 */ /* 0x001ea80000300800 */
[----:B------:R0:W-:Y:S01]  /*9ca50*/  STL [R1+0x2f58], R28 ;  /* 0x002f581c01007387 */ /* 0x0001e20000100800 */
[----:B------:R-:W-:-:S03]  /*9ca60*/  IADD3.X R0, PT, PT, R0, UR6, RZ, P0, !PT ;  /* 0x0000000600007c10 */ /* 0x000fc600087fe4ff */
[----:B0-----:R-:W2:Y:S04]  /*9ca70*/  LDL.LU R28, [R1+0x2f5c] ;  /* 0x002f5c00011c7983 */ /* 0x001ea80000300800 */
[----:B------:R0:W-:Y:S04]  /*9ca80*/  STL [R1+0x3370], R0 ;  /* 0x0033700001007387 */ /* 0x0001e80000100800 */
[----:B0-----:R-:W2:Y:S01]  /*9ca90*/  LDL.LU R0, [R1+0x2f28] ;  /* 0x002f280001007983 */ /* 0x001ea20000300800 */
[----:B---3--:R-:W-:-:S05]  /*9caa0*/  IADD3 R17, P0, PT, R17, R3, RZ ;  /* 0x0000000311117210 */ /* 0x008fca0007f1e0ff */
[----:B------:R0:W-:Y:S01]  /*9cab0*/  STL [R1+0x2f50], R17 ;  /* 0x002f501101007387 */ /* 0x0001e20000100800 */
[----:B----4-:R-:W-:-:S03]  /*9cac0*/  IADD3.X R21, PT, PT, R21, UR6, RZ, P1, !PT ;  /* 0x0000000615157c10 */ /* 0x010fc60008ffe4ff */
[----:B0-----:R-:W3:Y:S04]  /*9cad0*/  LDL.LU R17, [R1+0x2f54] ;  /* 0x002f540001117983 */ /* 0x001ee80000300800 */
[----:B------:R0:W-:Y:S01]  /*9cae0*/  STL [R1+0x3378], R21 ;  /* 0x0033781501007387 */ /* 0x0001e20000100800 */
[----:B------:R-:W-:-:S03]  /*9caf0*/  IADD3 R20, P1, PT, R20, R3, RZ ;  /* 0x0000000314147210 */ /* 0x000fc60007f3e0ff */
[----:B0-----:R-:W4:Y:S04]  /*9cb00*/  LDL.LU R21, [R1+0x2f20] ;  /* 0x002f200001157983 */ /* 0x001f280000300800 */
[----:B------:R0:W-:Y:S01]  /*9cb10*/  STL [R1+0x2f48], R20 ;  /* 0x002f481401007387 */ /* 0x0001e20000100800 */
[----:B------:R-:W-:-:S03]  /*9cb20*/  IADD3.X R5, PT, PT, R5, UR6, RZ, P2, !PT ;  /* 0x0000000605057c10 */ /* 0x000fc600097fe4ff */
[----:B0-----:R-:W4:Y:S01]  /*9cb30*/  LDL.LU R20, [R1+0x2f4c] ;  /* 0x002f4c0001147983 */ /* 0x001f220000300800 */
[----:B------:R-:W-:-:S03]  /*9cb40*/  IADD3 R18, P2, PT, R18, R3, RZ ;  /* 0x0000000312127210 */ /* 0x000fc60007f5e0ff */
[----:B------:R0:W-:Y:S01]  /*9cb50*/  STL [R1+0x3380], R5 ;  /* 0x0033800501007387 */ /* 0x0001e20000100800 */
[----:B------:R-:W-:-:S03]  /*9cb60*/  IADD3.X R4, PT, PT, R4, UR6, RZ, P3, !PT ;  /* 0x0000000604047c10 */ /* 0x000fc60009ffe4ff */
[----:B0-----:R-:W4:Y:S04]  /*9cb70*/  LDL.LU R5, [R1+0x2f18] ;  /* 0x002f180001057983 */ /* 0x001f280000300800 */
        /* <DEDUP_REMOVED lines=13> */
[----:B0-----:R-:W4:Y:S01]  /*9cc50*/  LDL.LU R4, [R1+0x2ee8] ;  /* 0x002ee80001047983 */ /* 0x001f220000300800 */
[----:B------:R-:W-:-:S05]  /*9cc60*/  IADD3 R29, P3, PT, R29, R3, RZ ;  /* 0x000000031d1d7210 */ /* 0x000fca0007f7e0ff */
[----:B------:R0:W-:Y:S04]  /*9cc70*/  STL [R1+0x2f38], R29 ;  /* 0x002f381d01007387 */ /* 0x0001e80000100800 */
[----:B0-----:R-:W4:Y:S01]  /*9cc80*/  LDL.LU R29, [R1+0x2f14] ;  /* 0x002f1400011d7983 */ /* 0x001f220000300800 */
[----:B--2---:R-:W-:-:S05]  /*9cc90*/  IADD3.X R25, PT, PT, R25, UR6, RZ, P4, !PT ;  /* 0x0000000619197c10 */ /* 0x004fca000a7fe4ff */
[----:B------:R0:W-:Y:S04]  /*9cca0*/  STL [R1+0x3390], R25 ;  /* 0x0033901901007387 */ /* 0x0001e80000100800 */
[----:B0-----:R-:W2:Y:S01]  /*9ccb0*/  LDL.LU R25, [R1+0x2ee0] ;  /* 0x002ee00001197983 */ /* 0x001ea20000300800 */
[----:B------:R-:W-:-:S05]  /*9ccc0*/  IADD3 R24, P4, PT, R24, R3, RZ ;  /* 0x0000000318187210 */ /* 0x000fca0007f9e0ff */
[----:B------:R0:W-:Y:S01]  /*9ccd0*/  STL [R1+0x2f30], R24 ;  /* 0x002f301801007387 */ /* 0x0001e20000100800 */
[----:B------:R-:W-:-:S03]  /*9cce0*/  IMAD.X R28, R28, 0x1, R2, P5 ;  /* 0x000000011c1c7824 */ /* 0x000fc600028e0602 */
[----:B0-----:R-:W2:Y:S04]  /*9ccf0*/  LDL.LU R24, [R1+0x2f0c] ;  /* 0x002f0c0001187983 */ /* 0x001ea80000300800 */
[----:B------:R0:W-:Y:S01]  /*9cd00*/  STL [R1+0x2f5c], R28 ;  /* 0x002f5c1c01007387 */ /* 0x0001e20000100800 */
[----:B------:R-:W-:-:S03]  /*9cd10*/  IADD3 R0, P5, PT, R0, R3, RZ ;  /* 0x0000000300007210 */ /* 0x000fc60007fbe0ff */
[----:B0-----:R-:W2:Y:S04]  /*9cd20*/  LDL.LU R28, [R1+0x2ed8] ;  /* 0x002ed800011c7983 */ /* 0x001ea80000300800 */
[----:B------:R0:W-:Y:S04]  /*9cd30*/  STL [R1+0x2f28], R0 ;  /* 0x002f280001007387 */ /* 0x0001e80000100800 */
[----:B0-----:R-:W2:Y:S01]  /*9cd40*/  LDL.LU R0, [R1+0x2f04] ;  /* 0x002f040001007983 */ /* 0x001ea20000300800 */
[----:B---3--:R-:W-:-:S05]  /*9cd50*/  IMAD.X R17, R17, 0x1, R2, P6 ;  /* 0x0000000111117824 */ /* 0x008fca00030e0602 */
[----:B------:R0:W-:Y:S01]  /*9cd60*/  STL [R1+0x2f54], R17 ;  /* 0x002f541101007387 */ /* 0x0001e20000100800 */
[----:B----4-:R-:W-:-:S03]  /*9cd70*/  IADD3 R21, P6, PT, R21, R3, RZ ;  /* 0x0000000315157210 */ /* 0x010fc60007fde0ff */
[----:B0-----:R-:W3:Y:S04]  /*9cd80*/  LDL.LU R17, [R1+0x2ed0] ;  /* 0x002ed00001117983 */ /* 0x001ee80000300800 */
[----:B------:R0:W-:Y:S01]  /*9cd90*/  STL [R1+0x2f20], R21 ;  /* 0x002f201501007387 */ /* 0x0001e20000100800 */
[----:B------:R-:W-:-:S03]  /*9cda0*/  IMAD.X R20, R20, 0x1, R2, P0 ;  /* 0x0000000114147824 */ /* 0x000fc600000e0602 */
[----:B0-----:R-:W4:Y:S04]  /*9cdb0*/  LDL.LU R21, [R1+0x2efc] ;  /* 0x002efc0001157983 */ /* 0x001f280000300800 */
[----:B------:R0:W-:Y:S01]  /*9cdc0*/  STL [R1+0x2f4c], R20 ;  /* 0x002f4c1401007387 */ /* 0x0001e20000100800 */
[----:B------:R-:W-:-:S03]  /*9cdd0*/  IADD3 R5, P0, PT, R5, R3, RZ ;  /* 0x0000000305057210 */ /* 0x000fc60007f1e0ff */
[----:B0-----:R-:W4:Y:S04]  /*9cde0*/  LDL.LU R20, [R1+0x2ec8] ;  /* 0x002ec80001147983 */ /* 0x001f280000300800 */
[----:B------:R-:W4:Y:S04]  /*9cdf0*/  LDL.LU R18, [R1+0x2ef4] ;  /* 0x002ef40001127983 */ /* 0x000f280000300800 */
[----:B------:R0:W-:Y:S01]  /*9ce00*/  STL [R1+0x2f18], R5 ;  /* 0x002f180501007387 */ /* 0x0001e20000100800 */
[--C-:B------:R-:W-:Y:S01]  /*9ce10*/  IMAD.X R12, R12, 0x1, R2.reuse, P1 ;  /* 0x000000010c0c7824 */ /* 0x100fe200008e0602 */
[-C--:B------:R-:W-:Y:S01]  /*9ce20*/  IADD3 R13, P1, PT, R13, R3.reuse, RZ ;  /* 0x000000030d0d7210 */ /* 0x080fe20007f3e0ff */
[--C-:B------:R-:W-:Y:S01]  /*9ce30*/  IMAD.X R14, R14, 0x1, R2.reuse, P2 ;  /* 0x000000010e0e7824 */ /* 0x100fe200010e0602 */
[-C--:B------:R-:W-:Y:S01]  /*9ce40*/  IADD3 R15, P2, PT, R15, R3.reuse, RZ ;  /* 0x000000030f0f7210 */ /* 0x080fe20007f5e0ff */
[--C-:B------:R-:W-:Y:S01]  /*9ce50*/  IMAD.X R10, R10, 0x1, R2.reuse, P3 ;  /* 0x000000010a0a7824 */ /* 0x100fe200018e0602 */
[----:B------:R-:W-:Y:S01]  /*9ce60*/  IADD3 R11, P3, PT, R11, R3, RZ ;  /* 0x000000030b0b7210 */ /* 0x000fe20007f7e0ff */
[----:B0-----:R-:W4:Y:S04]  /*9ce70*/  LDL.LU R5, [R1+0x2ec0] ;  /* 0x002ec00001057983 */ /* 0x001f280000300800 */
[----:B------:R-:W-:Y:S04]  /*9ce80*/  STL [R1+0x2f44], R12 ;  /* 0x002f440c01007387 */ /* 0x000fe80000100800 */
[----:B------:R-:W-:Y:S01]  /*9ce90*/  STL [R1+0x2f10], R13 ;  /* 0x002f100d01007387 */ /* 0x000fe20000100800 */
[----:B------:R-:W-:-:S03]  /*9cea0*/  IMAD.X R22, R22, 0x1, R2, P4 ;  /* 0x0000000116167824 */ /* 0x000fc600020e0602 */
[----:B------:R-:W-:Y:S01]  /*9ceb0*/  STL [R1+0x2f3c], R14 ;  /* 0x002f3c0e01007387 */ /* 0x000fe20000100800 */
[----:B------:R-:W-:-:S03]  /*9cec0*/  IADD3 R23, P4, PT, R23, R3, RZ ;  /* 0x0000000317177210 */ /* 0x000fc60007f9e0ff */
[----:B------:R-:W-:Y:S01]  /*9ced0*/  STL [R1+0x2f08], R15 ;  /* 0x002f080f01007387 */ /* 0x000fe20000100800 */
[--C-:B------:R-:W-:Y:S02]  /*9cee0*/  IMAD.X R26, R26, 0x1, R2.reuse, P5 ;  /* 0x000000011a1a7824 */ /* 0x100fe400028e0602 */
[----:B------:R-:W-:Y:S01]  /*9cef0*/  IMAD.X R19, R19, 0x1, R2, P6 ;  /* 0x0000000113137824 */ /* 0x000fe200030e0602 */
[----:B------:R-:W-:Y:S01]  /*9cf00*/  STL [R1+0x2f34], R10 ;  /* 0x002f340a01007387 */ /* 0x000fe20000100800 */
[----:B------:R-:W-:-:S03]  /*9cf10*/  IADD3 R4, P6, PT, R4, R3, RZ ;  /* 0x0000000304047210 */ /* 0x000fc60007fde0ff */
[----:B------:R-:W-:Y:S01]  /*9cf20*/  STL [R1+0x2f00], R11 ;  /* 0x002f000b01007387 */ /* 0x000fe20000100800 */
[----:B------:R-:W-:-:S03]  /*9cf30*/  IADD3 R27, P5, PT, R27, R3, RZ ;  /* 0x000000031b1b7210 */ /* 0x000fc60007fbe0ff */
[----:B------:R-:W-:Y:S04]  /*9cf40*/  STL [R1+0x2f2c], R22 ;  /* 0x002f2c1601007387 */ /* 0x000fe80000100800 */
[----:B------:R-:W-:Y:S04]  /*9cf50*/  STL [R1+0x2ef8], R23 ;  /* 0x002ef81701007387 */ /* 0x000fe80000100800 */
[----:B------:R-:W-:Y:S04]  /*9cf60*/  STL [R1+0x2f24], R26 ;  /* 0x002f241a01007387 */ /* 0x000fe80000100800 */
[----:B------:R0:W-:Y:S04]  /*9cf70*/  STL [R1+0x2ee8], R4 ;  /* 0x002ee80401007387 */ /* 0x0001e80000100800 */
[----:B------:R-:W-:Y:S01]  /*9cf80*/  STL [R1+0x2ef0], R27 ;  /* 0x002ef01b01007387 */ /* 0x000fe20000100800 */
[----:B------:R-:W-:-:S03]  /*9cf90*/  IMAD.X R29, R29, 0x1, R2, P0 ;  /* 0x000000011d1d7824 */ /* 0x000fc600000e0602 */
[----:B0-----:R-:W4:Y:S04]  /*9cfa0*/  LDL.LU R4, [R1+0x2eec] ;  /* 0x002eec0001047983 */ /* 0x001f280000300800 */
[----:B------:R-:W-:Y:S04]  /*9cfb0*/  STL [R1+0x2f1c], R19 ;  /* 0x002f1c1301007387 */ /* 0x000fe80000100800 */
[----:B------:R0:W-:Y:S04]  /*9cfc0*/  STL [R1+0x2f14], R29 ;  /* 0x002f141d01007387 */ /* 0x0001e80000100800 */
[----:B0-----:R-:W4:Y:S01]  /*9cfd0*/  LDL.LU R29, [R1+0x2eb8] ;  /* 0x002eb800011d7983 */ /* 0x001f220000300800 */
[----:B--2---:R-:W-:-:S05]  /*9cfe0*/  IADD3 R25, P0, PT, R25, R3, RZ ;  /* 0x0000000319197210 */ /* 0x004fca0007f1e0ff */
[----:B------:R0:W-:Y:S04]  /*9cff0*/  STL [R1+0x2ee0], R25 ;  /* 0x002ee01901007387 */ /* 0x0001e80000100800 */
[----:B0-----:R-:W2:Y:S01]  /*9d000*/  LDL.LU R25, [R1+0x2ee4] ;  /* 0x002ee40001197983 */ /* 0x001ea20000300800 */
[----:B------:R-:W-:-:S05]  /*9d010*/  IMAD.X R24, R24, 0x1, R2, P1 ;  /* 0x0000000118187824 */ /* 0x000fca00008e0602 */
[----:B------:R0:W-:Y:S01]  /*9d020*/  STL [R1+0x2f0c], R24 ;  /* 0x002f0c1801007387 */ /* 0x0001e20000100800 */
[----:B------:R-:W-:-:S03]  /*9d030*/  IADD3 R28, P1, PT, R28, R3, RZ ;  /* 0x000000031c1c7210 */ /* 0x000fc60007f3e0ff */
[----:B0-----:R-:W2:Y:S04]  /*9d040*/  LDL.LU R24, [R1+0x2eb0] ;  /* 0x002eb00001187983 */ /* 0x001ea80000300800 */
[----:B------:R0:W-:Y:S01]  /*9d050*/  STL [R1+0x2ed8], R28 ;  /* 0x002ed81c01007387 */ /* 0x0001e20000100800 */
[----:B------:R-:W-:-:S03]  /*9d060*/  IMAD.X R0, R0, 0x1, R2, P2 ;  /* 0x0000000100007824 */ /* 0x000fc600010e0602 */
[----:B0-----:R-:W2:Y:S04]  /*9d070*/  LDL.LU R28, [R1+0x2edc] ;  /* 0x002edc00011c7983 */ /* 0x001ea80000300800 */
[----:B------:R0:W-:Y:S04]  /*9d080*/  STL [R1+0x2f04], R0 ;  /* 0x002f040001007387 */ /* 0x0001e80000100800 */
[----:B0-----:R-:W2:Y:S01]  /*9d090*/  LDL.LU R0, [R1+0x2ea8] ;  /* 0x002ea80001007983 */ /* 0x001ea20000300800 */
[----:B---3--:R-:W-:-:S05]  /*9d0a0*/  IADD3 R17, P2, PT, R17, R3, RZ ;  /* 0x0000000311117210 */ /* 0x008fca0007f5e0ff */
[----:B------:R0:W-:Y:S01]  /*9d0b0*/  STL [R1+0x2ed0], R17 ;  /* 0x002ed01101007387 */ /* 0x0001e20000100800 */
[----:B----4-:R-:W-:-:S03]  /*9d0c0*/  IMAD.X R21, R21, 0x1, R2, P3 ;  /* 0x0000000115157824 */ /* 0x010fc600018e0602 */
[----:B0-----:R-:W3:Y:S04]  /*9d0d0*/  LDL.LU R17, [R1+0x2ed4] ;  /* 0x002ed40001117983 */ /* 0x001ee80000300800 */
[----:B------:R0:W-:Y:S01]  /*9d0e0*/  STL [R1+0x2efc], R21 ;  /* 0x002efc1501007387 */ /* 0x0001e20000100800 */
[----:B------:R-:W-:-:S03]  /*9d0f0*/  IADD3 R20, P3, PT, R20, R3, RZ ;  /* 0x0000000314147210 */ /* 0x000fc60007f7e0ff */
[----:B0-----:R-:W4:Y:S01]  /*9d100*/  LDL.LU R21, [R1+0x2f78] ;  /* 0x002f780001157983 */ /* 0x001f220000300800 */
[----:B------:R-:W-:-:S03]  /*9d110*/  IMAD.X R18, R18, 0x1, R2, P4 ;  /* 0x0000000112127824 */ /* 0x000fc600020e0602 */
[----:B------:R0:W-:Y:S01]  /*9d120*/  STL [R1+0x2ec8], R20 ;  /* 0x002ec81401007387 */ /* 0x0001e20000100800 */
[----:B------:R-:W-:-:S03]  /*9d130*/  IADD3 R5, P4, PT, R5, R3, RZ ;  /* 0x0000000305057210 */ /* 0x000fc60007f9e0ff */
        /* <DEDUP_REMOVED lines=15> */
[----:B------:R-:W-:-:S05]  /*9d230*/  IMAD.X R4, R4, 0x1, R2, P5 ;  /* 0x0000000104047824 */ /* 0x000fca00028e0602 */
[----:B------:R0:W-:Y:S01]  /*9d240*/  STL [R1+0x2eec], R4 ;  /* 0x002eec0401007387 */ /* 0x0001e20000100800 */
[----:B------:R-:W-:-:S03]  /*9d250*/  IADD3 R29, P5, PT, R29, R3, RZ ;  /* 0x000000031d1d7210 */ /* 0x000fc60007fbe0ff */
[----:B0-----:R-:W4:Y:S04]  /*9d260*/  LDL.LU R4, [R1+0x2e80] ;  /* 0x002e800001047983 */ /* 0x001f280000300800 */
[----:B------:R0:W-:Y:S04]  /*9d270*/  STL [R1+0x2eb8], R29 ;  /* 0x002eb81d01007387 */ /* 0x0001e80000100800 */
[----:B0-----:R-:W4:Y:S01]  /*9d280*/  LDL.LU R29, [R1+0x2f6c] ;  /* 0x002f6c00011d7983 */ /* 0x001f220000300800 */
[----:B--2---:R-:W-:-:S05]  /*9d290*/  IMAD.X R25, R25, 0x1, R2, P6 ;  /* 0x0000000119197824 */ /* 0x004fca00030e0602 */
        /* <DEDUP_REMOVED lines=18> */
[----:B------:R-:W4:Y:S04]  /*9d3c0*/  LDL.LU R18, [R1+0x2e60] ;  /* 0x002e600001127983 */ /* 0x000f280000300800 */
[----:B------:R0:W-:Y:S01]  /*9d3d0*/  STL [R1+0x2ecc], R20 ;  /* 0x002ecc1401007387 */ /* 0x0001e20000100800 */
[-C--:B------:R-:W-:Y:S01]  /*9d3e0*/  IADD3 R12, P2, PT, R12, R3.reuse, RZ ;  /* 0x000000030c0c7210 */ /* 0x080fe20007f5e0ff */
[--C-:B------:R-:W-:Y:S01]  /*9d3f0*/  IMAD.X R13, R13, 0x1, R2.reuse, P3 ;  /* 0x000000010d0d7824 */ /* 0x100fe200018e0602 */
[-C--:B------:R-:W-:Y:S01]  /*9d400*/  IADD3 R14, P3, PT, R14, R3.reuse, RZ ;  /* 0x000000030e0e7210 */ /* 0x080fe20007f7e0ff */
[--C-:B------:R-:W-:Y:S01]  /*9d410*/  IMAD.X R15, R15, 0x1, R2.reuse, P4 ;  /* 0x000000010f0f7824 */ /* 0x100fe200020e0602 */
[-C--:B------:R-:W-:Y:S01]  /*9d420*/  IADD3 R10, P4, PT, R10, R3.reuse, RZ ;  /* 0x000000030a0a7210 */ /* 0x080fe20007f9e0ff */
[----:B------:R-:W-:Y:S01]  /*9d430*/  IMAD.X R11, R11, 0x1, R2, P5 ;  /* 0x000000010b0b7824 */ /* 0x000fe200028e0602 */
[----:B0-----:R-:W4:Y:S04]  /*9d440*/  LDL.LU R20, [R1+0x2e8c] ;  /* 0x002e8c0001147983 */ /* 0x001f280000300800 */
[----:B------:R-:W-:Y:S04]  /*9d450*/  STL [R1+0x2f70], R12 ;  /* 0x002f700c01007387 */ /* 0x000fe80000100800 */
[----:B------:R-:W-:Y:S01]  /*9d460*/  STL [R1+0x2ec4], R13 ;  /* 0x002ec40d01007387 */ /* 0x000fe20000100800 */
[----:B------:R-:W-:-:S03]  /*9d470*/  IADD3 R22, P5, PT, R22, R3, RZ ;  /* 0x0000000316167210 */ /* 0x000fc60007fbe0ff */
[----:B------:R-:W-:Y:S01]  /*9d480*/  STL [R1+0x2f68], R14 ;  /* 0x002f680e01007387 */ /* 0x000fe20000100800 */
[----:B------:R-:W-:-:S03]  /*9d490*/  IMAD.X R23, R23, 0x1, R2, P6 ;  /* 0x0000000117177824 */ /* 0x000fc600030e0602 */
[----:B------:R-:W-:Y:S01]  /*9d4a0*/  STL [R1+0x2ebc], R15 ;  /* 0x002ebc0f01007387 */ /* 0x000fe20000100800 */
[----:B------:R-:W-:-:S03]  /*9d4b0*/  IADD3 R26, P6, PT, R26, R3, RZ ;  /* 0x000000031a1a7210 */ /* 0x000fc60007fde0ff */
[----:B------:R-:W-:Y:S01]  /*9d4c0*/  STL [R1+0x2ea0], R10 ;  /* 0x002ea00a01007387 */ /* 0x000fe20000100800 */
[----:B------:R-:W-:-:S03]  /*9d4d0*/  IMAD.X R5, R5, 0x1, R2, P1 ;  /* 0x0000000105057824 */ /* 0x000fc600008e0602 */
[----:B------:R-:W-:Y:S01]  /*9d4e0*/  STL [R1+0x2eb4], R11 ;  /* 0x002eb40b01007387 */ /* 0x000fe20000100800 */
[----:B------:R-:W-:-:S03]  /*9d4f0*/  IMAD.X R27, R27, 0x1, R2, P0 ;  /* 0x000000011b1b7824 */ /* 0x000fc600000e0602 */
[----:B------:R-:W-:Y:S04]  /*9d500*/  STL [R1+0x2e98], R22 ;  /* 0x002e981601007387 */ /* 0x000fe80000100800 */
[----:B------:R-:W-:Y:S04]  /*9d510*/  STL [R1+0x2eac], R23 ;  /* 0x002eac1701007387 */ /* 0x000fe80000100800 */
[----:B------:R-:W-:Y:S04]  /*9d520*/  STL [R1+0x2e90], R26 ;  /* 0x002e901a01007387 */ /* 0x000fe80000100800 */
[----:B------:R0:W-:Y:S01]  /*9d530*/  STL [R1+0x2f74], R5 ;  /* 0x002f740501007387 */ /* 0x0001e20000100800 */
[----:B------:R-:W-:-:S03]  /*9d540*/  IADD3 R19, P0, PT, R19, R3, RZ ;  /* 0x0000000313137210 */ /* 0x000fc60007f1e0ff */
[----:B------:R-:W-:Y:S01]  /*9d550*/  STL [R1+0x2ea4], R27 ;  /* 0x002ea41b01007387 */ /* 0x000fe20000100800 */
[----:B------:R-:W-:-:S03]  /*9d560*/  IADD3 R4, P1, PT, R4, R3, RZ ;  /* 0x0000000304047210 */ /* 0x000fc60007f3e0ff */
[----:B0-----:R-:W4:Y:S04]  /*9d570*/  LDL.LU R5, [R1+0x2e58] ;  /* 0x002e580001057983 */ /* 0x001f280000300800 */
[----:B------:R-:W-:Y:S04]  /*9d580*/  STL [R1+0x2e88], R19 ;  /* 0x002e881301007387 */ /* 0x000fe80000100800 */
[----:B------:R0:W-:Y:S01]  /*9d590*/  STL [R1+0x2e80], R4 ;  /* 0x002e800401007387 */ /* 0x0001e20000100800 */
[----:B------:R-:W-:-:S03]  /*9d5a0*/  IMAD.X R29, R29, 0x1, R2, P2 ;  /* 0x000000011d1d7824 */ /* 0x000fc600010e0602 */
[----:B0-----:R-:W4:Y:S04]  /*9d5b0*/  LDL.LU R4, [R1+0x2e84] ;  /* 0x002e840001047983 */ /* 0x001f280000300800 */
        /* <DEDUP_REMOVED lines=16> */
[--C-:B----4-:R-:W-:Y:S01]  /*9d6c0*/  IMAD.X R21, R21, 0x1, R2.reuse, P5 ;  /* 0x0000000115157824 */ /* 0x110fe200028e0602 */
[----:B------:R-:W-:Y:S02]  /*9d6d0*/  IADD3 R18, P5, PT, R18, R3, RZ ;  /* 0x0000000312127210 */ /* 0x000fe40007fbe0ff */
[----:B0-----:R-:W3:Y:S04]  /*9d6e0*/  LDL.LU R17, [R1+0x2e6c] ;  /* 0x002e6c0001117983 */ /* 0x001ee80000300800 */
[----:B------:R0:W-:Y:S01]  /*9d6f0*/  STL [R1+0x2e94], R21 ;  /* 0x002e941501007387 */ /* 0x0001e20000100800 */
[----:B------:R-:W-:-:S03]  /*9d700*/  IMAD.X R20, R20, 0x1, R2, P6 ;  /* 0x0000000114147824 */ /* 0x000fc600030e0602 */
        /* <DEDUP_REMOVED lines=16> */
[----:B------:R0:W-:Y:S01]  /*9d810*/  STL [R1+0x2e58], R5 ;  /* 0x002e580501007387 */ /* 0x0001e20000100800 */
[----:B------:R-:W-:-:S03]  /*9d820*/  IMAD.X R4, R4, 0x1, R2, P0 ;  /* 0x0000000104047824 */ /* 0x000fc600000e0602 */
[----:B0-----:R-:W4:Y:S04]  /*9d830*/  LDL.LU R5, [R1+0x2e34] ;  /* 0x002e340001057983 */ /* 0x001f280000300800 */
        /* <DEDUP_REMOVED lines=19> */
[-C--:B----4-:R-:W-:Y:S01]  /*9d970*/  IADD3 R21, P3, PT, R21, R3.reuse, RZ ;  /* 0x0000000315157210 */ /* 0x090fe20007f7e0ff */
[----:B------:R-:W-:Y:S02]  /*9d980*/  IMAD.X R12, R12, 0x1, R2, P4 ;  /* 0x000000010c0c7824 */ /* 0x000fe400020e0602 */
[----:B0-----:R-:W3:Y:S01]  /*9d990*/  LDL.LU R17, [R1+0x2de8] ;  /* 0x002de80001117983 */ /* 0x001ee20000300800 */
[----:B------:R-:W-:-:S03]  /*9d9a0*/  IADD3 R13, P4, PT, R13, R3, RZ ;  /* 0x000000030d0d7210 */ /* 0x000fc60007f9e0ff */
[----:B------:R-:W4:Y:S01]  /*9d9b0*/  LDL.LU R18, [R1+0x2e14] ;  /* 0x002e140001127983 */ /* 0x000f220000300800 */
[----:B------:R-:W-:-:S03]  /*9d9c0*/  IMAD.X R14, R14, 0x1, R2, P5 ;  /* 0x000000010e0e7824 */ /* 0x000fc600028e0602 */
[----:B------:R0:W-:Y:S01]  /*9d9d0*/  STL [R1+0x2e38], R21 ;  /* 0x002e381501007387 */ /* 0x0001e20000100800 */
[-C--:B------:R-:W-:Y:S01]  /*9d9e0*/  IADD3 R15, P5, PT, R15, R3.reuse, RZ ;  /* 0x000000030f0f7210 */ /* 0x080fe20007fbe0ff */
[--C-:B------:R-:W-:Y:S01]  /*9d9f0*/  IMAD.X R10, R10, 0x1, R2.reuse, P6 ;  /* 0x000000010a0a7824 */ /* 0x100fe200030e0602 */
[-C--:B------:R-:W-:Y:S01]  /*9da00*/  IADD3 R11, P6, PT, R11, R3.reuse, RZ ;  /* 0x000000030b0b7210 */ /* 0x080fe20007fde0ff */
[--C-:B------:R-:W-:Y:S01]  /*9da10*/  IMAD.X R22, R22, 0x1, R2.reuse, P0 ;  /* 0x0000000116167824 */ /* 0x100fe200000e0602 */
[----:B------:R-:W-:Y:S01]  /*9da20*/  IADD3 R23, P0, PT, R23, R3, RZ ;  /* 0x0000000317177210 */ /* 0x000fe20007f1e0ff */
[--C-:B------:R-:W-:Y:S01]  /*9da30*/  IMAD.X R26, R26, 0x1, R2.reuse, P1 ;  /* 0x000000011a1a7824 */ /* 0x100fe200008e0602 */
[----:B0-----:R-:W4:Y:S04]  /*9da40*/  LDL.LU R21, [R1+0x2de0] ;  /* 0x002de00001157983 */ /* 0x001f280000300800 */
[----:B------:R-:W-:Y:S04]  /*9da50*/  STL [R1+0x2e64], R12 ;  /* 0x002e640c01007387 */ /* 0x000fe80000100800 */
[----:B------:R-:W-:Y:S04]  /*9da60*/  STL [R1+0x2e30], R13 ;  /* 0x002e300d01007387 */ /* 0x000fe80000100800 */
[----:B------:R-:W-:Y:S04]  /*9da70*/  STL [R1+0x2e5c], R14 ;  /* 0x002e5c0e01007387 */ /* 0x000fe80000100800 */
[----:B------:R-:W-:Y:S01]  /*9da80*/  STL [R1+0x2e28], R15 ;  /* 0x002e280f01007387 */ /* 0x000fe20000100800 */
[----:B------:R-:W-:-:S03]  /*9da90*/  IMAD.X R19, R19, 0x1, R2, P2 ;  /* 0x0000000113137824 */ /* 0x000fc600010e0602 */
        /* <DEDUP_REMOVED lines=12> */
[----:B------:R0:W-:Y:S01]  /*9db60*/  STL [R1+0x2e34], R5 ;  /* 0x002e340501007387 */ /* 0x0001e20000100800 */
[----:B------:R-:W-:-:S03]  /*9db70*/  IADD3 R4, P3, PT, R4, R3, RZ ;  /* 0x0000000304047210 */ /* 0x000fc60007f7e0ff */
[----:B0-----:R-:W4:Y:S04]  /*9db80*/  LDL.LU R5, [R1+0x2dd8] ;  /* 0x002dd80001057983 */ /* 0x001f280000300800 */
        /* <DEDUP_REMOVED lines=17> */
[----:B---3--:R-:W-:Y:S01]  /*9dca0*/  IADD3 R17, P6, PT, R17, R3, RZ ;  /* 0x0000000311117210 */ /* 0x008fe20007fde0ff */
[----:B----4-:R-:W-:-:S04]  /*9dcb0*/  IMAD.X R18, R18, 0x1, R2, P0 ;  /* 0x0000000112127824 */ /* 0x010fc800000e0602 */
[----:B------:R0:W-:Y:S01]  /*9dcc0*/  STL [R1+0x2de8], R17 ;  /* 0x002de81101007387 */ /* 0x0001e20000100800 */
[----:B------:R-:W-:-:S03]  /*9dcd0*/  IADD3 R21, P0, PT, R21, R3, RZ ;  /* 0x0000000315157210 */ /* 0x000fc60007f1e0ff */
[----:B0-----:R-:W3:Y:S04]  /*9dce0*/  LDL.LU R17, [R1+0x2dec] ;  /* 0x002dec0001117983 */ /* 0x001ee80000300800 */
        /* <DEDUP_REMOVED lines=37> */
[----:B0-----:R-:W2:Y:S04]  /*9df40*/  LDL.LU R0, [R1+0x2d9c] ;  /* 0x002d9c0001007983 */ /* 0x001ea80000300800 */
[----:B------:R-:W2:Y:S01]  /*9df50*/  LDL.LU R18, [R1+0x2d68] ;  /* 0x002d680001127983 */ /* 0x000ea20000300800 */
[--C-:B---3--:R-:W-:Y:S01]  /*9df60*/  IMAD.X R17, R17, 0x1, R2.reuse, P5 ;  /* 0x0000000111117824 */ /* 0x108fe200028e0602 */
[-C--:B----4-:R-:W-:Y:S01]  /*9df70*/  IADD3 R12, P5, PT, R12, R3.reuse, RZ ;  /* 0x000000030c0c7210 */ /* 0x090fe20007fbe0ff */
[----:B------:R-:W-:Y:S01]  /*9df80*/  IMAD.X R13, R13, 0x1, R2, P6 ;  /* 0x000000010d0d7824 */ /* 0x000fe200030e0602 */
[----:B------:R-:W-:-:S02]  /*9df90*/  IADD3 R14, P6, PT, R14, R3, RZ ;  /* 0x000000030e0e7210 */ /* 0x000fc40007fde0ff */
[----:B------:R0:W-:Y:S01]  /*9dfa0*/  STL [R1+0x2dec], R17 ;  /* 0x002dec1101007387 */ /* 0x0001e20000100800 */
[--C-:B------:R-:W-:Y:S01]  /*9dfb0*/  IMAD.X R15, R15, 0x1, R2.reuse, P0 ;  /* 0x000000010f0f7824 */ /* 0x100fe200000e0602 */
[-C--:B------:R-:W-:Y:S01]  /*9dfc0*/  IADD3 R10, P0, PT, R10, R3.reuse, RZ ;  /* 0x000000030a0a7210 */ /* 0x080fe20007f1e0ff */
[--C-:B------:R-:W-:Y:S01]  /*9dfd0*/  IMAD.X R11, R11, 0x1, R2.reuse, P1 ;  /* 0x000000010b0b7824 */ /* 0x100fe200008e0602 */
[-C--:B------:R-:W-:Y:S01]  /*9dfe0*/  IADD3 R22, P1, PT, R22, R3.reuse, RZ ;  /* 0x0000000316167210 */ /* 0x080fe20007f3e0ff */
[--C-:B------:R-:W-:Y:S01]  /*9dff0*/  IMAD.X R23, R23, 0x1, R2.reuse, P2 ;  /* 0x0000000117177824 */ /* 0x100fe200010e0602 */
[----:B------:R-:W-:Y:S01]  /*9e000*/  IADD3 R26, P2, PT, R26, R3, RZ ;  /* 0x000000031a1a7210 */ /* 0x000fe20007f5e0ff */
[----:B0-----:R-:W3:Y:S04]  /*9e010*/  LDL.LU R17, [R1+0x2d94] ;  /* 0x002d940001117983 */ /* 0x001ee80000300800 */
[----:B------:R-:W-:Y:S04]  /*9e020*/  STL [R1+0x2db8], R12 ;  /* 0x002db80c01007387 */ /* 0x000fe80000100800 */
[----:B------:R-:W-:Y:S04]  /*9e030*/  STL [R1+0x2de4], R13 ;  /* 0x002de40d01007387 */ /* 0x000fe80000100800 */
[----:B------:R-:W-:Y:S04]  /*9e040*/  STL [R1+0x2db0], R14 ;  /* 0x002db00e01007387 */ /* 0x000fe80000100800 */
[----:B------:R-:W-:Y:S04]  /*9e050*/  STL [R1+0x2ddc], R15 ;  /* 0x002ddc0f01007387 */ /* 0x000fe80000100800 */
[----:B------:R-:W-:Y:S01]  /*9e060*/  STL [R1+0x2da8], R10 ;  /* 0x002da80a01007387 */ /* 0x000fe20000100800 */
[----:B------:R-:W-:-:S03]  /*9e070*/  IMAD.X R21, R21, 0x1, R2, P4 ;  /* 0x0000000115157824 */ /* 0x000fc600020e0602 */
[----:B------:R-:W-:Y:S01]  /*9e080*/  STL [R1+0x2dd4], R11 ;  /* 0x002dd40b01007387 */ /* 0x000fe20000100800 */
[----:B------:R-:W-:-:S03]  /*9e090*/  IMAD.X R27, R27, 0x1, R2, P3 ;  /* 0x000000011b1b7824 */ /* 0x000fc600018e0602 */
[----:B------:R-:W-:Y:S01]  /*9e0a0*/  STL [R1+0x2da0], R22 ;  /* 0x002da01601007387 */ /* 0x000fe20000100800 */
[----:B------:R-:W-:-:S03]  /*9e0b0*/  IADD3 R19, P3, PT, R19, R3, RZ ;  /* 0x0000000313137210 */ /* 0x000fc60007f7e0ff */
[----:B------:R-:W-:Y:S04]  /*9e0c0*/  STL [R1+0x2dcc], R23 ;  /* 0x002dcc1701007387 */ /* 0x000fe80000100800 */
[----:B------:R-:W-:Y:S04]  /*9e0d0*/  STL [R1+0x2d98], R26 ;  /* 0x002d981a01007387 */ /* 0x000fe80000100800 */
[----:B------:R0:W-:Y:S04]  /*9e0e0*/  STL [R1+0x2dbc], R21 ;  /* 0x002dbc1501007387 */ /* 0x0001e80000100800 */
[----:B------:R-:W-:Y:S01]  /*9e0f0*/  STL [R1+0x2dc4], R27 ;  /* 0x002dc41b01007387 */ /* 0x000fe20000100800 */
[----:B------:R-:W-:-:S03]  /*9e100*/  IADD3 R20, P4, PT, R20, R3, RZ ;  /* 0x0000000314147210 */ /* 0x000fc60007f9e0ff */
[----:B0-----:R-:W4:Y:S04]  /*9e110*/  LDL.LU R21, [R1+0x2d60] ;  /* 0x002d600001157983 */ /* 0x001f280000300800 */
[----:B------:R-:W-:Y:S04]  /*9e120*/  STL [R1+0x2d90], R19 ;  /* 0x002d901301007387 */ /* 0x000fe80000100800 */
[----:B------:R0:W-:Y:S01]  /*9e130*/  STL [R1+0x2d88], R20 ;  /* 0x002d881401007387 */ /* 0x0001e20000100800 */
[----:B------:R-:W-:-:S03]  /*9e140*/  IMAD.X R5, R5, 0x1, R2, P5 ;  /* 0x0000000105057824 */ /* 0x000fc600028e0602 */
[----:B0-----:R-:W4:Y:S04]  /*9e150*/  LDL.LU R20, [R1+0x2d8c] ;  /* 0x002d8c0001147983 */ /* 0x001f280000300800 */
        /* <DEDUP_REMOVED lines=20> */
[----:B------:R-:W-:Y:S01]  /*9e2a0*/  IADD3 R18, P1, PT, R18, R3, RZ ;  /* 0x0000000312127210 */ /* 0x000fe20007f3e0ff */
[----:B---3--:R-:W-:-:S02]  /*9e2b0*/  IMAD.X R17, R17, 0x1, R2, P2 ;  /* 0x0000000111117824 */ /* 0x008fc400010e0602 */
[----:B------:R-:W3:Y:S04]  /*9e2c0*/  LDL.LU R12, [R1+0x2d6c] ;  /* 0x002d6c00010c7983 */ /* 0x000ee80000300800 */
[----:B------:R-:W3:Y:S04]  /*9e2d0*/  LDL.LU R13, [R1+0x2d38] ;  /* 0x002d3800010d7983 */ /* 0x000ee80000300800 */
[----:B------:R-:W-:Y:S04]  /*9e2e0*/  STL [R1+0x2d68], R18 ;  /* 0x002d681201007387 */ /* 0x000fe80000100800 */
        /* <DEDUP_REMOVED lines=10> */
[----:B0-----:R-:W3:Y:S01]  /*9e390*/  LDL.LU R17, [R1+0x2d10] ;  /* 0x002d100001117983 */ /* 0x001ee20000300800 */
[----:B----4-:R-:W-:-:S05]  /*9e3a0*/  IADD3 R21, P2, PT, R21, R3, RZ ;  /* 0x0000000315157210 */ /* 0x010fca0007f5e0ff */
        /* <DEDUP_REMOVED lines=24> */
[----:B------:R-:W2:Y:S04]  /*9e530*/  LDL.LU R18, [R1+0x2d1c] ;  /* 0x002d1c0001127983 */ /* 0x000ea80000300800 */
[----:B------:R0:W-:Y:S04]  /*9e540*/  STL [R1+0x2d40], R0 ;  /* 0x002d400001007387 */ /* 0x0001e80000100800 */
[----:B0-----:R-:W2:Y:S01]  /*9e550*/  LDL.LU R0, [R1+0x2ce8] ;  /* 0x002ce80001007983 */ /* 0x001ea20000300800 */
[--C-:B---3--:R-:W-:Y:S01]  /*9e560*/  IMAD.X R12, R12, 0x1, R2.reuse, P0 ;  /* 0x000000010c0c7824 */ /* 0x108fe200000e0602 */
[-C--:B------:R-:W-:Y:S01]  /*9e570*/  IADD3 R13, P0, PT, R13, R3.reuse, RZ ;  /* 0x000000030d0d7210 */ /* 0x080fe20007f1e0ff */
[--C-:B------:R-:W-:Y:S01]  /*9e580*/  IMAD.X R14, R14, 0x1, R2.reuse, P1 ;  /* 0x000000010e0e7824 */ /* 0x100fe200008e0602 */
[-C--:B------:R-:W-:Y:S01]  /*9e590*/  IADD3 R15, P1, PT, R15, R3.reuse, RZ ;  /* 0x000000030f0f7210 */ /* 0x080fe20007f3e0ff */
[----:B------:R-:W-:Y:S01]  /*9e5a0*/  IMAD.X R10, R10, 0x1, R2, P2 ;  /* 0x000000010a0a7824 */ /* 0x000fe200010e0602 */
[----:B------:R-:W-:Y:S01]  /*9e5b0*/  STL [R1+0x2d6c], R12 ;  /* 0x002d6c0c01007387 */ /* 0x000fe20000100800 */
[----:B------:R-:W-:-:S03]  /*9e5c0*/  IADD3 R11, P2, PT, R11, R3, RZ ;  /* 0x000000030b0b7210 */ /* 0x000fc60007f5e0ff */
        /* <DEDUP_REMOVED lines=13> */
[----:B------:R-:W-:Y:S01]  /*9e6a0*/  STL [R1+0x2d4c], R26 ;  /* 0x002d4c1a01007387 */ /* 0x000fe20000100800 */
[----:B----4-:R-:W-:-:S03]  /*9e6b0*/  IMAD.X R21, R21, 0x1, R2, P6 ;  /* 0x0000000115157824 */ /* 0x010fc600030e0602 */
[----:B------:R0:W-:Y:S04]  /*9e6c0*/  STL [R1+0x2d10], R17 ;  /* 0x002d101101007387 */ /* 0x0001e80000100800 */
[----:B------:R-:W-:Y:S04]  /*9e6d0*/  STL [R1+0x2d18], R27 ;  /* 0x002d181b01007387 */ /* 0x000fe80000100800 */
[----:B0-----:R-:W3:Y:S04]  /*9e6e0*/  LDL.LU R17, [R1+0x2d14] ;  /* 0x002d140001117983 */ /* 0x001ee80000300800 */
[----:B------:R-:W-:Y:S04]  /*9e6f0*/  STL [R1+0x2d44], R19 ;  /* 0x002d441301007387 */ /* 0x000fe80000100800 */
        /* <DEDUP_REMOVED lines=20> */
[----:B0-----:R-:W2:Y:S01]  /*9e840*/  LDL.LU R24, [R1+0x2cc8] ;  /* 0x002cc80001187983 */ /* 0x001ea20000300800 */
[----:B------:R-:W-:-:S03]  /*9e850*/  IMAD.X R18, R18, 0x1, R2, P3 ;  /* 0x0000000112127824 */ /* 0x000fc600018e0602 */
[----:B------:R0:W-:Y:S01]  /*9e860*/  STL [R1+0x2cf0], R28 ;  /* 0x002cf01c01007387 */ /* 0x0001e20000100800 */
[----:B------:R-:W-:-:S03]  /*9e870*/  IADD3 R0, P3, PT, R0, R3, RZ ;  /* 0x0000000300007210 */ /* 0x000fc60007f7e0ff */
[----:B0-----:R-:W2:Y:S04]  /*9e880*/  LDL.LU R28, [R1+0x2cf4] ;  /* 0x002cf400011c7983 */ /* 0x001ea80000300800 */
        /* <DEDUP_REMOVED lines=39> */
[----:B------:R-:W2:Y:S01]  /*9eb00*/  LDL.LU R18, [R1+0x2c70] ;  /* 0x002c700001127983 */ /* 0x000ea20000300800 */
[-C--:B------:R-:W-:Y:S01]  /*9eb10*/  IADD3 R12, P1, PT, R12, R3.reuse, RZ ;  /* 0x000000030c0c7210 */ /* 0x080fe20007f3e0ff */
[--C-:B------:R-:W-:Y:S02]  /*9eb20*/  IMAD.X R13, R13, 0x1, R2.reuse, P2 ;  /* 0x000000010d0d7824 */ /* 0x100fe400010e0602 */
[----:B------:R0:W-:Y:S01]  /*9eb30*/  STL [R1+0x2cf4], R28 ;  /* 0x002cf41c01007387 */ /* 0x0001e20000100800 */
[-C--:B------:R-:W-:Y:S01]  /*9eb40*/  IADD3 R14, P2, PT, R14, R3.reuse, RZ ;  /* 0x000000030e0e7210 */ /* 0x080fe20007f5e0ff */
[--C-:B------:R-:W-:Y:S01]  /*9eb50*/  IMAD.X R15, R15, 0x1, R2.reuse, P3 ;  /* 0x000000010f0f7824 */ /* 0x100fe200018e0602 */
[-C--:B------:R-:W-:Y:S01]  /*9eb60*/  IADD3 R10, P3, PT, R10, R3.reuse, RZ ;  /* 0x000000030a0a7210 */ /* 0x080fe20007f7e0ff */
[--C-:B------:R-:W-:Y:S01]  /*9eb70*/  IMAD.X R11, R11, 0x1, R2.reuse, P4 ;  /* 0x000000010b0b7824 */ /* 0x100fe200020e0602 */
[----:B------:R-:W-:Y:S01]  /*9eb80*/  IADD3 R22, P4, PT, R22, R3, RZ ;  /* 0x0000000316167210 */ /* 0x000fe20007f9e0ff */
[----:B0-----:R-:W2:Y:S04]  /*9eb90*/  LDL.LU R28, [R1+0x2c9c] ;  /* 0x002c9c00011c7983 */ /* 0x001ea80000300800 */
[----:B------:R-:W-:Y:S04]  /*9eba0*/  STL [R1+0x2cc0], R12 ;  /* 0x002cc00c01007387 */ /* 0x000fe80000100800 */
[----:B------:R-:W-:Y:S04]  /*9ebb0*/  STL [R1+0x2cec], R13 ;  /* 0x002cec0d01007387 */ /* 0x000fe80000100800 */
        /* <DEDUP_REMOVED lines=11> */
[----:B------:R0:W-:Y:S04]  /*9ec70*/  STL [R1+0x2cc4], R0 ;  /* 0x002cc40001007387 */ /* 0x0001e80000100800 */
[----:B------:R-:W-:Y:S04]  /*9ec80*/  STL [R1+0x2ccc], R27 ;  /* 0x002ccc1b01007387 */ /* 0x000fe80000100800 */
[----:B0-----:R-:W2:Y:S01]  /*9ec90*/  LDL.LU R0, [R1+0x2c68] ;  /* 0x002c680001007983 */ /* 0x001ea20000300800 */
[----:B------:R-:W-:-:S02]  /*9eca0*/  IADD3 R19, P6, PT, R19, R3, RZ ;  /* 0x0000000313137210 */ /* 0x000fc40007fde0ff */
[----:B---3--:R-:W-:-:S03]  /*9ecb0*/  IADD3 R17, P0, PT, R17, R3, RZ ;  /* 0x0000000311117210 */ /* 0x008fc60007f1e0ff */
[----:B------:R-:W-:Y:S04]  /*9ecc0*/  STL [R1+0x2c98], R19 ;  /* 0x002c981301007387 */ /* 0x000fe80000100800 */
[----:B------:R0:W-:Y:S01]  /*9ecd0*/  STL [R1+0x2c90], R17 ;  /* 0x002c901101007387 */ /* 0x0001e20000100800 */
[----:B----4-:R-:W-:-:S03]  /*9ece0*/  IMAD.X R21, R21, 0x1, R2, P1 ;  /* 0x0000000115157824 */ /* 0x010fc600008e0602 */
[----:B0-----:R-:W3:Y:S04]  /*9ecf0*/  LDL.LU R17, [R1+0x2c94] ;  /* 0x002c940001117983 */ /* 0x001ee80000300800 */
        /* <DEDUP_REMOVED lines=17> */
[----:B------:R-:W-:Y:S01]  /*9ee10*/  IMAD.X R24, R24, 0x1, R2, P4 ;  /* 0x0000000118187824 */ /* 0x000fe200020e0602 */
[----:B------:R-:W-:-:S04]  /*9ee20*/  IADD3 R18, P4, PT, R18, R3, RZ ;  /* 0x0000000312127210 */ /* 0x000fc80007f9e0ff */
[----:B------:R0:W-:Y:S01]  /*9ee30*/  STL [R1+0x2ca4], R24 ;  /* 0x002ca41801007387 */ /* 0x0001e20000100800 */
[----:B------:R-:W-:-:S03]  /*9ee40*/  IMAD.X R28, R28, 0x1, R2, P5 ;  /* 0x000000011c1c7824 */ /* 0x000fc600028e0602 */
        /* <DEDUP_REMOVED lines=15> */
[----:B------:R-:W-:-:S05]  /*9ef40*/  IADD3 R0, P5, PT, R0, R3, RZ ;  /* 0x0000000300007210 */ /* 0x000fca0007fbe0ff */
        /* <DEDUP_REMOVED lines=22> */
[----:B0-----:R-:W2:Y:S04]  /*9f0b0*/  LDL.LU R25, [R1+0x2bf8] ;  /* 0x002bf80001197983 */ /* 0x001ea80000300800 */
[----:B------:R-:W2:Y:S01]  /*9f0c0*/  LDL.LU R18, [R1+0x2c24] ;  /* 0x002c240001127983 */ /* 0x000ea20000300800 */
[-C--:B------:R-:W-:Y:S01]  /*9f0d0*/  IADD3 R24, P2, PT, R24, R3.reuse, RZ ;  /* 0x0000000318187210 */ /* 0x080fe20007f5e0ff */
[----:B------:R-:W-:Y:S01]  /*9f0e0*/  IMAD.X R12, R12, 0x1, R2, P3 ;  /* 0x000000010c0c7824 */ /* 0x000fe200018e0602 */
[----:B------:R-:W-:-:S03]  /*9f0f0*/  IADD3 R13, P3, PT, R13, R3, RZ ;  /* 0x000000030d0d7210 */ /* 0x000fc60007f7e0ff */
[----:B------:R0:W-:Y:S01]  /*9f100*/  STL [R1+0x2c48], R24 ;  /* 0x002c481801007387 */ /* 0x0001e20000100800 */
[--C-:B------:R-:W-:Y:S01]  /*9f110*/  IMAD.X R14, R14, 0x1, R2.reuse, P4 ;  /* 0x000000010e0e7824 */ /* 0x100fe200020e0602 */
[-C--:B------:R-:W-:Y:S01]  /*9f120*/  IADD3 R15, P4, PT, R15, R3.reuse, RZ ;  /* 0x000000030f0f7210 */ /* 0x080fe20007f9e0ff */
[--C-:B------:R-:W-:Y:S01]  /*9f130*/  IMAD.X R10, R10, 0x1, R2.reuse, P5 ;  /* 0x000000010a0a7824 */ /* 0x100fe200028e0602 */
[-C--:B------:R-:W-:Y:S01]  /*9f140*/  IADD3 R11, P5, PT, R11, R3.reuse, RZ ;  /* 0x000000030b0b7210 */ /* 0x080fe20007fbe0ff */
[----:B------:R-:W-:Y:S01]  /*9f150*/  IMAD.X R22, R22, 0x1, R2, P6 ;  /* 0x0000000116167824 */ /* 0x000fe200030e0602 */
[----:B0-----:R-:W2:Y:S04]  /*9f160*/  LDL.LU R24, [R1+0x2bf0] ;  /* 0x002bf00001187983 */ /* 0x001ea80000300800 */
[----:B------:R-:W-:Y:S04]  /*9f170*/  STL [R1+0x2c74], R12 ;  /* 0x002c740c01007387 */ /* 0x000fe80000100800 */
[----:B------:R-:W-:Y:S04]  /*9f180*/  STL [R1+0x2c40], R13 ;  /* 0x002c400d01007387 */ /* 0x000fe80000100800 */
        /* <DEDUP_REMOVED lines=15> */
[----:B0-----:R-:W2:Y:S04]  /*9f280*/  LDL.LU R28, [R1+0x2c1c] ;  /* 0x002c1c00011c7983 */ /* 0x001ea80000300800 */
[----:B------:R-:W-:Y:S04]  /*9f290*/  STL [R1+0x2c4c], R19 ;  /* 0x002c4c1301007387 */ /* 0x000fe80000100800 */
        /* <DEDUP_REMOVED lines=20> */
[----:B--2---:R-:W-:Y:S01]  /*9f3e0*/  IADD3 R25, P5, PT, R25, R3, RZ ;  /* 0x0000000319197210 */ /* 0x004fe20007fbe0ff */
[----:B------:R-:W-:-:S04]  /*9f3f0*/  IMAD.X R18, R18, 0x1, R2, P6 ;  /* 0x0000000112127824 */ /* 0x000fc800030e0602 */
[----:B------:R0:W-:Y:S04]  /*9f400*/  STL [R1+0x2bf8], R25 ;  /* 0x002bf81901007387 */ /* 0x0001e80000100800 */
[----:B0-----:R-:W2:Y:S04]  /*9f410*/  LDL.LU R25, [R1+0x2bfc] ;  /* 0x002bfc0001197983 */ /* 0x001ea80000300800 */
[----:B------:R-:W2:Y:S04]  /*9f420*/  LDL.LU R12, [R1+0x2bc8] ;  /* 0x002bc800010c7983 */ /* 0x000ea80000300800 */
[----:B------:R-:W2:Y:S04]  /*9f430*/  LDL.LU R13, [R1+0x2bf4] ;  /* 0x002bf400010d7983 */ /* 0x000ea80000300800 */
[----:B------:R-:W-:Y:S04]  /*9f440*/  STL [R1+0x2c24], R18 ;  /* 0x002c241201007387 */ /* 0x000fe80000100800 */
[----:B------:R-:W2:Y:S01]  /*9f450*/  LDL.LU R14, [R1+0x2bc0] ;  /* 0x002bc000010e7983 */ /* 0x000ea20000300800 */
[----:B------:R-:W-:-:S05]  /*9f460*/  IADD3 R24, P6, PT, R24, R3, RZ ;  /* 0x0000000318187210 */ /* 0x000fca0007fde0ff */
        /* <DEDUP_REMOVED lines=10> */
[----:B------:R-:W-:-:S05]  /*9f510*/  IMAD.X R28, R28, 0x1, R2, P0 ;  /* 0x000000011c1c7824 */ /* 0x000fca00000e0602 */
        /* <DEDUP_REMOVED lines=22> */
[----:B0-----:R-:W4:Y:S04]  /*9f680*/  LDL.LU R29, [R1+0x2bac] ;  /* 0x002bac00011d7983 */ /* 0x001f280000300800 */
[----:B------:R-:W4:Y:S01]  /*9f690*/  LDL.LU R18, [R1+0x2b78] ;  /* 0x002b780001127983 */ /* 0x000f220000300800 */
[--C-:B--2---:R-:W-:Y:S01]  /*9f6a0*/  IMAD.X R25, R25, 0x1, R2.reuse, P4 ;  /* 0x0000000119197824 */ /* 0x104fe200020e0602 */
[----:B------:R-:W-:Y:S01]  /*9f6b0*/  IADD3 R12, P4, PT, R12, R3, RZ ;  /* 0x000000030c0c7210 */ /* 0x000fe20007f9e0ff */
[----:B------:R-:W-:-:S03]  /*9f6c0*/  IMAD.X R13, R13, 0x1, R2, P5 ;  /* 0x000000010d0d7824 */ /* 0x000fc600028e0602 */
[----:B------:R0:W-:Y:S01]  /*9f6d0*/  STL [R1+0x2bfc], R25 ;  /* 0x002bfc1901007387 */ /* 0x0001e20000100800 */
[----:B------:R-:W-:-:S03]  /*9f6e0*/  IADD3 R14, P5, PT, R14, R3, RZ ;  /* 0x000000030e0e7210 */ /* 0x000fc60007fbe0ff */
[----:B0-----:R-:W2:Y:S01]  /*9f6f0*/  LDL.LU R25, [R1+0x2ba4] ;  /* 0x002ba40001197983 */ /* 0x001ea20000300800 */
[--C-:B------:R-:W-:Y:S01]  /*9f700*/  IMAD.X R15, R15, 0x1, R2.reuse, P6 ;  /* 0x000000010f0f7824 */ /* 0x100fe200030e0602 */
[----:B------:R-:W-:Y:S02]  /*9f710*/  IADD3 R10, P6, PT, R10, R3, RZ ;  /* 0x000000030a0a7210 */ /* 0x000fe40007fde0ff */
[----:B------:R-:W-:Y:S01]  /*9f720*/  STL [R1+0x2bc8], R12 ;  /* 0x002bc80c01007387 */ /* 0x000fe20000100800 */
[----:B------:R-:W-:-:S03]  /*9f730*/  IMAD.X R11, R11, 0x1, R2, P0 ;  /* 0x000000010b0b7824 */ /* 0x000fc600000e0602 */
        /* <DEDUP_REMOVED lines=15> */
[----:B------:R-:W-:Y:S04]  /*9f830*/  STL [R1+0x2bd4], R27 ;  /* 0x002bd41b01007387 */ /* 0x000fe80000100800 */
[----:B0-----:R-:W2:Y:S04]  /*9f840*/  LDL.LU R24, [R1+0x2b70] ;  /* 0x002b700001187983 */ /* 0x001ea80000300800 */
[----:B------:R-:W-:Y:S01]  /*9f850*/  STL [R1+0x2ba0], R19 ;  /* 0x002ba01301007387 */ /* 0x000fe20000100800 */
[----:B------:R-:W-:-:S05]  /*9f860*/  IADD3 R28, P3, PT, R28, R3, RZ ;  /* 0x000000031c1c7210 */ /* 0x000fca0007f7e0ff */
        /* <DEDUP_REMOVED lines=20> */
[----:B0-----:R-:W4:Y:S01]  /*9f9b0*/  LDL.LU R4, [R1+0x2b84] ;  /* 0x002b840001047983 */ /* 0x001f220000300800 */
[----:B------:R-:W-:-:S03]  /*9f9c0*/  IADD3 R18, P0, PT, R18, R3, RZ ;  /* 0x0000000312127210 */ /* 0x000fc60007f1e0ff */
[----:B------:R0:W-:Y:S04]  /*9f9d0*/  STL [R1+0x2bac], R29 ;  /* 0x002bac1d01007387 */ /* 0x0001e80000100800 */
[----:B0-----:R-:W4:Y:S04]  /*9f9e0*/  LDL.LU R29, [R1+0x2b50] ;  /* 0x002b5000011d7983 */ /* 0x001f280000300800 */
[----:B------:R-:W4:Y:S04]  /*9f9f0*/  LDL.LU R12, [R1+0x2b7c] ;  /* 0x002b7c00010c7983 */ /* 0x000f280000300800 */
[----:B------:R-:W4:Y:S04]  /*9fa00*/  LDL.LU R13, [R1+0x2b48] ;  /* 0x002b4800010d7983 */ /* 0x000f280000300800 */
[----:B------:R-:W-:Y:S04]  /*9fa10*/  STL [R1+0x2b78], R18 ;  /* 0x002b781201007387 */ /* 0x000fe80000100800 */
[----:B------:R-:W4:Y:S01]  /*9fa20*/  LDL.LU R14, [R1+0x2b74] ;  /* 0x002b7400010e7983 */ /* 0x000f220000300800 */
[----:B--2---:R-:W-:-:S05]  /*9fa30*/  IMAD.X R25, R25, 0x1, R2, P1 ;  /* 0x0000000119197824 */ /* 0x004fca00008e0602 */
        /* <DEDUP_REMOVED lines=40> */
[----:B0-----:R-:W4:Y:S04]  /*9fcc0*/  LDL.LU R29, [R1+0x2af8] ;  /* 0x002af800011d7983 */ /* 0x001f280000300800 */
[----:B------:R-:W-:Y:S04]  /*9fcd0*/  STL [R1+0x2b7c], R12 ;  /* 0x002b7c0c01007387 */ /* 0x000fe80000100800 */
[----:B------:R-:W-:Y:S04]  /*9fce0*/  STL [R1+0x2b48], R13 ;  /* 0x002b480d01007387 */ /* 0x000fe80000100800 */
[----:B------:R-:W-:Y:S01]  /*9fcf0*/  STL [R1+0x2b74], R14 ;  /* 0x002b740e01007387 */ /* 0x000fe20000100800 */
[-C--:B--2---:R-:W-:Y:S01]  /*9fd00*/  IADD3 R15, P0, PT, R15, R3.reuse, RZ ;  /* 0x000000030f0f7210 */ /* 0x084fe20007f1e0ff */
[--C-:B------:R-:W-:Y:S01]  /*9fd10*/  IMAD.X R10, R10, 0x1, R2.reuse, P1 ;  /* 0x000000010a0a7824 */ /* 0x100fe200008e0602 */
[-C--:B------:R-:W-:Y:S01]  /*9fd20*/  IADD3 R11, P1, PT, R11, R3.reuse, RZ ;  /* 0x000000030b0b7210 */ /* 0x080fe20007f3e0ff */
[--C-:B------:R-:W-:Y:S01]  /*9fd30*/  IMAD.X R22, R22, 0x1, R2.reuse, P2 ;  /* 0x0000000116167824 */ /* 0x100fe200010e0602 */
[----:B------:R-:W-:Y:S01]  /*9fd40*/  IADD3 R23, P2, PT, R23, R3, RZ ;  /* 0x0000000317177210 */ /* 0x000fe20007f5e0ff */
[----:B------:R-:W-:Y:S01]  /*9fd50*/  STL [R1+0x2b40], R15 ;  /* 0x002b400f01007387 */ /* 0x000fe20000100800 */
[----:B------:R-:W-:-:S02]  /*9fd60*/  IMAD.X R26, R26, 0x1, R2, P3 ;  /* 0x000000011a1a7824 */ /* 0x000fc400018e0602 */
        /* <DEDUP_REMOVED lines=9> */
[----:B------:R-:W-:Y:S04]  /*9fe00*/  STL [R1+0x2b28], R27 ;  /* 0x002b281b01007387 */ /* 0x000fe80000100800 */
[----:B0-----:R-:W2:Y:S04]  /*9fe10*/  LDL.LU R25, [R1+0x2b24] ;  /* 0x002b240001197983 */ /* 0x001ea80000300800 */
[----:B------:R-:W-:Y:S01]  /*9fe20*/  STL [R1+0x2b54], R19 ;  /* 0x002b541301007387 */ /* 0x000fe20000100800 */
[----:B------:R-:W-:-:S05]  /*9fe30*/  IMAD.X R24, R24, 0x1, R2, P5 ;  /* 0x0000000118187824 */ /* 0x000fca00028e0602 */
[----:B------:R0:W-:Y:S04]  /*9fe40*/  STL [R1+0x2b4c], R24 ;  /* 0x002b4c1801007387 */ /* 0x0001e80000100800 */
[----:B0-----:R-:W2:Y:S01]  /*9fe50*/  LDL.LU R24, [R1+0x2af0] ;  /* 0x002af00001187983 */ /* 0x001ea20000300800 */
        /* <DEDUP_REMOVED lines=37> */
[----:B--2---:R-:W-:-:S05]  /*a00b0*/  IMAD.X R25, R25, 0x1, R2, P3 ;  /* 0x0000000119197824 */ /* 0x004fca00018e0602 */
[----:B------:R0:W-:Y:S04]  /*a00c0*/  STL [R1+0x2b24], R25 ;  /* 0x002b241901007387 */ /* 0x0001e80000100800 */
        /* <DEDUP_REMOVED lines=49> */
[----:B0-----:R-:W4:Y:S04]  /*a03e0*/  LDL.LU R29, [R1+0x2a78] ;  /* 0x002a7800011d7983 */ /* 0x001f280000300800 */
[----:B------:R-:W-:Y:S01]  /*a03f0*/  STL [R1+0x2aa8], R19 ;  /* 0x002aa81301007387 */ /* 0x000fe20000100800 */
[----:B--2---:R-:W-:-:S05]  /*a0400*/  IADD3 R25, P6, PT, R25, R3, RZ ;  /* 0x0000000319197210 */ /* 0x004fca0007fde0ff */
[----:B------:R0:W-:Y:S04]  /*a0410*/  STL [R1+0x2aa0], R25 ;  /* 0x002aa01901007387 */ /* 0x0001e80000100800 */
[----:B0-----:R-:W2:Y:S01]  /*a0420*/  LDL.LU R25, [R1+0x2aa4] ;  /* 0x002aa40001197983 */ /* 0x001ea20000300800 */
        /* <DEDUP_REMOVED lines=18> */
[----:B0-----:R-:W4:Y:S01]  /*a0550*/  LDL.LU R20, [R1+0x2a8c] ;  /* 0x002a8c0001147983 */ /* 0x001f220000300800 */
[----:B------:R-:W-:-:S03]  /*a0560*/  IADD3 R18, P3, PT, R18, R3, RZ ;  /* 0x0000000312127210 */ /* 0x000fc60007f7e0ff */
        /* <DEDUP_REMOVED lines=90> */
[-C--:B------:R-:W-:Y:S01]  /*a0b10*/  IADD3 R20, P4, PT, R20, R3.reuse, RZ ;  /* 0x0000000314147210 */ /* 0x080fe20007f9e0ff */
[----:B------:R-:W-:Y:S02]  /*a0b20*/  IMAD.X R18, R18, 0x1, R2, P5 ;  /* 0x0000000112127824 */ /* 0x000fe400028e0602 */
[----:B0-----:R-:W4:Y:S04]  /*a0b30*/  LDL.LU R21, [R1+0x29e0] ;  /* 0x0029e00001157983 */ /* 0x001f280000300800 */
        /* <DEDUP_REMOVED lines=40> */
[--C-:B------:R-:W-:Y:S01]  /*a0dc0*/  IMAD.X R20, R20, 0x1, R2.reuse, P3 ;  /* 0x0000000114147824 */ /* 0x100fe200018e0602 */
[----:B------:R-:W-:Y:S02]  /*a0dd0*/  IADD3 R12, P3, PT, R12, R3, RZ ;  /* 0x000000030c0c7210 */ /* 0x000fe40007f7e0ff */
[----:B0-----:R-:W4:Y:S01]  /*a0de0*/  LDL.LU R21, [R1+0x29bc] ;  /* 0x0029bc0001157983 */ /* 0x001f220000300800 */
[----:B------:R-:W-:-:S03]  /*a0df0*/  IMAD.X R13, R13, 0x1, R2, P4 ;  /* 0x000000010d0d7824 */ /* 0x000fc600020e0602 */
[----:B------:R-:W4:Y:S01]  /*a0e00*/  LDL.LU R18, [R1+0x2988] ;  /* 0x0029880001127983 */ /* 0x000f220000300800 */
[----:B------:R-:W-:-:S03]  /*a0e10*/  IADD3 R14, P4, PT, R14, R3, RZ ;  /* 0x000000030e0e7210 */ /* 0x000fc60007f9e0ff */
        /* <DEDUP_REMOVED lines=234> */
[----:B------:R-:W-:-:S03]  /*a1cc0*/  IADD3 R18, P2, PT, R18, R3, RZ ;  /* 0x0000000312127210 */ /* 0x000fc60007f5e0ff */
[----:B------:R-:W2:Y:S04]  /*a1cd0*/  LDL.LU R12, [R1+0x2894] ;  /* 0x00289400010c7983 */ /* 0x000ea80000300800 */
[----:B------:R-:W2:Y:S01]  /*a1ce0*/  LDL.LU R13, [R1+0x2860] ;  /* 0x00286000010d7983 */ /* 0x000ea20000300800 */
[----:B---3--:R-:W-:-:S03]  /*a1cf0*/  IMAD.X R17, R17, 0x1, R2, P3 ;  /* 0x0000000111117824 */ /* 0x008fc600018e0602 */
        /* <DEDUP_REMOVED lines=37> */
[----:B------:R-:W2:Y:S04]  /*a1f50*/  LDL.LU R18, [R1+0x2844] ;  /* 0x0028440001127983 */ /* 0x000ea80000300800 */
[----:B------:R0:W-:Y:S04]  /*a1f60*/  STL [R1+0x2868], R0 ;  /* 0x0028680001007387 */ /* 0x0001e80000100800 */
[----:B0-----:R-:W2:Y:S01]  /*a1f70*/  LDL.LU R0, [R1+0x2810] ;  /* 0x0028100001007983 */ /* 0x001ea20000300800 */
[--C-:B------:R-:W-:Y:S01]  /*a1f80*/  IMAD.X R12, R12, 0x1, R2.reuse, P1 ;  /* 0x000000010c0c7824 */ /* 0x100fe200008e0602 */
[-C--:B------:R-:W-:Y:S01]  /*a1f90*/  IADD3 R13, P1, PT, R13, R3.reuse, RZ ;  /* 0x000000030d0d7210 */ /* 0x080fe20007f3e0ff */
[--C-:B---3--:R-:W-:Y:S01]  /*a1fa0*/  IMAD.X R14, R14, 0x1, R2.reuse, P2 ;  /* 0x000000010e0e7824 */ /* 0x108fe200010e0602 */
        /* <DEDUP_REMOVED lines=20> */
[----:B----4-:R-:W-:-:S03]  /*a20f0*/  IMAD.X R21, R21, 0x1, R2, P0 ;  /* 0x0000000115157824 */ /* 0x010fc600000e0602 */
        /* <DEDUP_REMOVED lines=22> */
[----:B------:R-:W-:Y:S01]  /*a2260*/  IADD3 R28, P3, PT, R28, R3, RZ ;  /* 0x000000031c1c7210 */ /* 0x000fe20007f7e0ff */
[----:B------:R-:W-:-:S04]  /*a2270*/  IMAD.X R18, R18, 0x1, R2, P4 ;  /* 0x0000000112127824 */ /* 0x000fc800020e0602 */
        /* <DEDUP_REMOVED lines=21> */
[----:B------:R0:W-:Y:S04]  /*a23d0*/  STL [R1+0x2808], R21 ;  /* 0x0028081501007387 */ /* 0x0001e80000100800 */
        /* <DEDUP_REMOVED lines=18> */
[----:B0-----:R-:W2:Y:S04]  /*a2500*/  LDL.LU R24, [R1+0x27cc] ;  /* 0x0027cc0001187983 */ /* 0x001ea80000300800 */
[----:B------:R-:W2:Y:S01]  /*a2510*/  LDL.LU R18, [R1+0x2798] ;  /* 0x0027980001127983 */ /* 0x000ea20000300800 */
[--C-:B------:R-:W-:Y:S01]  /*a2520*/  IMAD.X R28, R28, 0x1, R2.reuse, P2 ;  /* 0x000000011c1c7824 */ /* 0x100fe200010e0602 */
[----:B------:R-:W-:Y:S01]  /*a2530*/  IADD3 R12, P2, PT, R12, R3, RZ ;  /* 0x000000030c0c7210 */ /* 0x000fe20007f5e0ff */
[----:B------:R-:W-:-:S03]  /*a2540*/  IMAD.X R13, R13, 0x1, R2, P3 ;  /* 0x000000010d0d7824 */ /* 0x000fc600018e0602 */
        /* <DEDUP_REMOVED lines=29> */
[----:B------:R0:W-:Y:S04]  /*a2720*/  STL [R1+0x27e4], R21 ;  /* 0x0027e41501007387 */ /* 0x0001e80000100800 */
        /* <DEDUP_REMOVED lines=18> */
[----:B------:R0:W-:Y:S04]  /*a2850*/  STL [R1+0x27cc], R24 ;  /* 0x0027cc1801007387 */ /* 0x0001e80000100800 */
[----:B0-----:R-:W2:Y:S04]  /*a2860*/  LDL.LU R24, [R1+0x2770] ;  /* 0x0027700001187983 */ /* 0x001ea80000300800 */
[----:B------:R-:W2:Y:S04]  /*a2870*/  LDL.LU R12, [R1+0x279c] ;  /* 0x00279c00010c7983 */ /* 0x000ea80000300800 */
[----:B------:R-:W2:Y:S01]  /*a2880*/  LDL.LU R13, [R1+0x2768] ;  /* 0x00276800010d7983 */ /* 0x000ea20000300800 */
[----:B------:R-:W-:-:S03]  /*a2890*/  IMAD.X R28, R28, 0x1, R2, P6 ;  /* 0x000000011c1c7824 */ /* 0x000fc600030e0602 */
        /* <DEDUP_REMOVED lines=44> */
[----:B------:R-:W-:Y:S01]  /*a2b60*/  IADD3 R11, P6, PT, R11, R3, RZ ;  /* 0x000000030b0b7210 */ /* 0x000fe20007fde0ff */
[----:B0-----:R-:W2:Y:S04]  /*a2b70*/  LDL.LU R24, [R1+0x2718] ;  /* 0x0027180001187983 */ /* 0x001ea80000300800 */
        /* <DEDUP_REMOVED lines=17> */
[----:B0-----:R-:W2:Y:S01]  /*a2c90*/  LDL.LU R28, [R1+0x2744] ;  /* 0x00274400011c7983 */ /* 0x001ea20000300800 */
[----:B------:R-:W-:-:S03]  /*a2ca0*/  IMAD.X R0, R0, 0x1, R2, P3 ;  /* 0x0000000100007824 */ /* 0x000fc600018e0602 */
[----:B------:R-:W-:Y:S04]  /*a2cb0*/  STL [R1+0x2774], R19 ;  /* 0x0027741301007387 */ /* 0x000fe80000100800 */
[----:B------:R0:W-:Y:S04]  /*a2cc0*/  STL [R1+0x276c], R0 ;  /* 0x00276c0001007387 */ /* 0x0001e80000100800 */
[----:B0-----:R-:W2:Y:S01]  /*a2cd0*/  LDL.LU R0, [R1+0x2710] ;  /* 0x0027100001007983 */ /* 0x001ea20000300800 */
[----:B---3--:R-:W-:-:S05]  /*a2ce0*/  IADD3 R17, P3, PT, R17, R3, RZ ;  /* 0x0000000311117210 */ /* 0x008fca0007f7e0ff */
        /* <DEDUP_REMOVED lines=37> */
[----:B------:R0:W-:Y:S04]  /*a2f40*/  STL [R1+0x2744], R28 ;  /* 0x0027441c01007387 */ /* 0x0001e80000100800 */
        /* <DEDUP_REMOVED lines=28> */
[----:B0-----:R-:W2:Y:S04]  /*a3110*/  LDL.LU R25, [R1+0x26cc] ;  /* 0x0026cc0001197983 */ /* 0x001ea80000300800 */
[----:B------:R-:W-:Y:S01]  /*a3120*/  STL [R1+0x26f0], R12 ;  /* 0x0026f00c01007387 */ /* 0x000fe20000100800 */
        /* <DEDUP_REMOVED lines=22> */
[----:B------:R0:W-:Y:S04]  /*a3290*/  STL [R1+0x26c0], R28 ;  /* 0x0026c01c01007387 */ /* 0x0001e80000100800 */
[----:B0-----:R-:W2:Y:S01]  /*a32a0*/  LDL.LU R28, [R1+0x26c4] ;  /* 0x0026c400011c7983 */ /* 0x001ea20000300800 */
[----:B------:R-:W-:-:S05]  /*a32b0*/  IMAD.X R0, R0, 0x1, R2, P5 ;  /* 0x0000000100007824 */ /* 0x000fca00028e0602 */
        /* <DEDUP_REMOVED lines=202> */
[--C-:B------:R-:W-:Y:S01]  /*a3f60*/  IMAD.X R5, R5, 0x1, R2.reuse, P4 ;  /* 0x0000000105057824 */ /* 0x100fe200020e0602 */
[----:B------:R-:W-:Y:S02]  /*a3f70*/  IADD3 R18, P4, PT, R18, R3, RZ ;  /* 0x0000000312127210 */ /* 0x000fe40007f9e0ff */
[----:B0-----:R-:W4:Y:S04]  /*a3f80*/  LDL.LU R20, [R1+0x25b4] ;  /* 0x0025b40001147983 */ /* 0x001f280000300800 */
        /* <DEDUP_REMOVED lines=40> */
[-C--:B------:R-:W-:Y:S01]  /*a4210*/  IADD3 R5, P2, PT, R5, R3.reuse, RZ ;  /* 0x0000000305057210 */ /* 0x080fe20007f5e0ff */
[----:B------:R-:W-:Y:S02]  /*a4220*/  IMAD.X R12, R12, 0x1, R2, P3 ;  /* 0x000000010c0c7824 */ /* 0x000fe400018e0602 */
[----:B0-----:R-:W4:Y:S01]  /*a4230*/  LDL.LU R20, [R1+0x2530] ;  /* 0x0025300001147983 */ /* 0x001f220000300800 */
        /* <DEDUP_REMOVED lines=48> */
[----:B------:R-:W-:Y:S01]  /*a4540*/  IADD3 R20, P5, PT, R20, R3, RZ ;  /* 0x0000000314147210 */ /* 0x000fe20007fbe0ff */
[----:B------:R-:W-:-:S04]  /*a4550*/  IMAD.X R18, R18, 0x1, R2, P6 ;  /* 0x0000000112127824 */ /* 0x000fc800030e0602 */
        /* <DEDUP_REMOVED lines=41> */
[--C-:B------:R-:W-:Y:S01]  /*a47f0*/  IMAD.X R20, R20, 0x1, R2.reuse, P4 ;  /* 0x0000000114147824 */ /* 0x100fe200020e0602 */
[-C--:B------:R-:W-:Y:S01]  /*a4800*/  IADD3 R12, P4, PT, R12, R3.reuse, RZ ;  /* 0x000000030c0c7210 */ /* 0x080fe20007f9e0ff */
[----:B------:R-:W-:Y:S01]  /*a4810*/  IMAD.X R13, R13, 0x1, R2, P5 ;  /* 0x000000010d0d7824 */ /* 0x000fe200028e0602 */
        /* <DEDUP_REMOVED lines=47> */
[----:B0-----:R-:W3:Y:S01]  /*a4b10*/  LDL.LU R17, [R1+0x24bc] ;  /* 0x0024bc0001117983 */ /* 0x001ee20000300800 */
[----:B------:R-:W-:-:S03]  /*a4b20*/  IADD3 R18, P0, PT, R18, R3, RZ ;  /* 0x0000000312127210 */ /* 0x000fc60007f1e0ff */
[----:B------:R0:W-:Y:S04]  /*a4b30*/  STL [R1+0x24e4], R21 ;  /* 0x0024e41501007387 */ /* 0x0001e80000100800 */
[----:B0-----:R-:W4:Y:S01]  /*a4b40*/  LDL.LU R21, [R1+0x2488] ;  /* 0x0024880001157983 */ /* 0x001f220000300800 */
[----:B------:R-:W-:-:S03]  /*a4b50*/  IMAD.X R20, R20, 0x1, R2, P1 ;  /* 0x0000000114147824 */ /* 0x000fc600008e0602 */
        /* <DEDUP_REMOVED lines=38> */
[----:B0-----:R-:W3:Y:S01]  /*a4dc0*/  LDL.LU R17, [R1+0x2438] ;  /* 0x0024380001117983 */ /* 0x001ee20000300800 */
[--C-:B------:R-:W-:Y:S01]  /*a4dd0*/  IMAD.X R12, R12, 0x1, R2.reuse, P6 ;  /* 0x000000010c0c7824 */ /* 0x100fe200030e0602 */
[----:B------:R-:W-:Y:S02]  /*a4de0*/  IADD3 R13, P6, PT, R13, R3, RZ ;  /* 0x000000030d0d7210 */ /* 0x000fe40007fde0ff */
        /* <DEDUP_REMOVED lines=47> */
[----:B---3--:R-:W-:Y:S01]  /*a50e0*/  IADD3 R17, P1, PT, R17, R3, RZ ;  /* 0x0000000311117210 */ /* 0x008fe20007f3e0ff */
[----:B----4-:R-:W-:-:S04]  /*a50f0*/  IMAD.X R18, R18, 0x1, R2, P2 ;  /* 0x0000000112127824 */ /* 0x010fc800010e0602 */
[----:B------:R0:W-:Y:S04]  /*a5100*/  STL [R1+0x2438], R17 ;  /* 0x0024381101007387 */ /* 0x0001e80000100800 */
[----:B0-----:R-:W3:Y:S01]  /*a5110*/  LDL.LU R17, [R1+0x243c] ;  /* 0x00243c0001117983 */ /* 0x001ee20000300800 */
[----:B------:R-:W-:-:S03]  /*a5120*/  IADD3 R21, P2, PT, R21, R3, RZ ;  /* 0x0000000315157210 */ /* 0x000fc60007f5e0ff */
        /* <DEDUP_REMOVED lines=130> */
[----:B0-----:R-:W2:Y:S04]  /*a5950*/  LDL.LU R28, [R1+0x2340] ;  /* 0x00234000011c7983 */ /* 0x001ea80000300800 */
[----:B------:R-:W2:Y:S01]  /*a5960*/  LDL.LU R18, [R1+0x236c] ;  /* 0x00236c0001127983 */ /* 0x000ea20000300800 */
[----:B------:R-:W-:-:S05]  /*a5970*/  IADD3 R0, P1, PT, R0, R3, RZ ;  /* 0x0000000300007210 */ /* 0x000fca0007f3e0ff */
        /* <DEDUP_REMOVED lines=50> */
[----:B------:R0:W-:Y:S04]  /*a5ca0*/  STL [R1+0x2340], R28 ;  /* 0x0023401c01007387 */ /* 0x0001e80000100800 */
[----:B0-----:R-:W2:Y:S04]  /*a5cb0*/  LDL.LU R28, [R1+0x2344] ;  /* 0x00234400011c7983 */ /* 0x001ea80000300800 */
[----:B------:R-:W2:Y:S04]  /*a5cc0*/  LDL.LU R12, [R1+0x2310] ;  /* 0x00231000010c7983 */ /* 0x000ea80000300800 */
[----:B------:R-:W2:Y:S01]  /*a5cd0*/  LDL.LU R13, [R1+0x233c] ;  /* 0x00233c00010d7983 */ /* 0x000ea20000300800 */
[----:B------:R-:W-:-:S03]  /*a5ce0*/  IADD3 R0, P5, PT, R0, R3, RZ ;  /* 0x0000000300007210 */ /* 0x000fc60007fbe0ff */
        /* <DEDUP_REMOVED lines=44> */
[----:B------:R-:W-:Y:S01]  /*a5fb0*/  IMAD.X R11, R11, 0x1, R2, P6 ;  /* 0x000000010b0b7824 */ /* 0x000fe200030e0602 */
[----:B0-----:R-:W2:Y:S04]  /*a5fc0*/  LDL.LU R28, [R1+0x22ec] ;  /* 0x0022ec00011c7983 */ /* 0x001ea80000300800 */
        /* <DEDUP_REMOVED lines=17> */
[----:B------:R-:W-:-:S05]  /*a60e0*/  IADD3 R19, P1, PT, R19, R3, RZ ;  /* 0x0000000313137210 */ /* 0x000fca0007f3e0ff */
[----:B------:R-:W-:Y:S01]  /*a60f0*/  STL [R1+0x22e8], R19 ;  /* 0x0022e81301007387 */ /* 0x000fe20000100800 */
        /* <DEDUP_REMOVED lines=26> */
[----:B------:R-:W2:Y:S04]  /*a62a0*/  LDL.LU R13, [R1+0x2290] ;  /* 0x00229000010d7983 */ /* 0x000ea80000300800 */
[----:B------:R-:W-:Y:S04]  /*a62b0*/  STL [R1+0x22c0], R18 ;  /* 0x0022c01201007387 */ /* 0x000fe80000100800 */
[----:B------:R-:W2:Y:S01]  /*a62c0*/  LDL.LU R14, [R1+0x22bc] ;  /* 0x0022bc00010e7983 */ /* 0x000ea20000300800 */
[----:B------:R-:W-:-:S05]  /*a62d0*/  IMAD.X R28, R28, 0x1, R2, P0 ;  /* 0x000000011c1c7824 */ /* 0x000fca00000e0602 */
        /* <DEDUP_REMOVED lines=39> */
[----:B------:R-:W-:-:S03]  /*a6550*/  IMAD.X R14, R14, 0x1, R2, P6 ;  /* 0x000000010e0e7824 */ /* 0x000fc600030e0602 */
[----:B0-----:R-:W2:Y:S01]  /*a6560*/  LDL.LU R24, [R1+0x2240] ;  /* 0x0022400001187983 */ /* 0x001ea20000300800 */
[-C--:B------:R-:W-:Y:S01]  /*a6570*/  IADD3 R15, P6, PT, R15, R3.reuse, RZ ;  /* 0x000000030f0f7210 */ /* 0x080fe20007fde0ff */
[----:B------:R-:W-:Y:S02]  /*a6580*/  IMAD.X R10, R10, 0x1, R2, P0 ;  /* 0x000000010a0a7824 */ /* 0x000fe400000e0602 */
        /* <DEDUP_REMOVED lines=92> */
[----:B------:R-:W-:-:S03]  /*a6b50*/  IMAD.X R15, R15, 0x1, R2, P1 ;  /* 0x000000010f0f7824 */ /* 0x000fc600008e0602 */
[----:B------:R-:W-:Y:S01]  /*a6b60*/  STL [R1+0x2244], R13 ;  /* 0x0022440d01007387 */ /* 0x000fe20000100800 */
[--C-:B------:R-:W-:Y:S01]  /*a6b70*/  IMAD.X R11, R11, 0x1, R2.reuse, P2 ;  /* 0x000000010b0b7824 */ /* 0x100fe200010e0602 */
[-C--:B------:R-:W-:Y:S02]  /*a6b80*/  IADD3 R10, P1, PT, R10, R3.reuse, RZ ;  /* 0x000000030a0a7210 */ /* 0x080fe40007f3e0ff */
[----:B------:R-:W-:Y:S01]  /*a6b90*/  STL [R1+0x2210], R14 ;  /* 0x0022100e01007387 */ /* 0x000fe20000100800 */
[-C--:B------:R-:W-:Y:S01]  /*a6ba0*/  IADD3 R22, P2, PT, R22, R3.reuse, RZ ;  /* 0x0000000316167210 */ /* 0x080fe20007f5e0ff */
[----:B------:R-:W-:Y:S02]  /*a6bb0*/  IMAD.X R23, R23, 0x1, R2, P3 ;  /* 0x0000000117177824 */ /* 0x000fe400018e0602 */
        /* <DEDUP_REMOVED lines=264> */
[----:B0-----:R-:W4:Y:S01]  /*a7c40*/  LDL.LU R20, [R1+0x2058] ;  /* 0x0020580001147983 */ /* 0x001f220000300800 */
        /* <DEDUP_REMOVED lines=51> */
[----:B------:R0:W-:Y:S04]  /*a7f80*/  STL [R1+0x2058], R20 ;  /* 0x0020581401007387 */ /* 0x0001e80000100800 */
[----:B0-----:R-:W4:Y:S01]  /*a7f90*/  LDL.LU R20, [R1+0x205c] ;  /* 0x00205c0001147983 */ /* 0x001f220000300800 */
        /* <DEDUP_REMOVED lines=280> */
[----:B------:R-:W2:Y:S04]  /*a9120*/  LDL.LU R13, [R1+0x1eb0] ;  /* 0x001eb000010d7983 */ /* 0x000ea80000300800 */
[----:B------:R-:W-:Y:S04]  /*a9130*/  STL [R1+0x1ee0], R18 ;  /* 0x001ee01201007387 */ /* 0x000fe80000100800 */
[----:B------:R-:W2:Y:S01]  /*a9140*/  LDL.LU R14, [R1+0x1edc] ;  /* 0x001edc00010e7983 */ /* 0x000ea20000300800 */
[----:B---3--:R-:W-:-:S05]  /*a9150*/  IMAD.X R17, R17, 0x1, R2, P5 ;  /* 0x0000000111117824 */ /* 0x008fca00028e0602 */
        /* <DEDUP_REMOVED lines=40> */
[--C-:B------:R-:W-:Y:S01]  /*a93e0*/  IMAD.X R14, R14, 0x1, R2.reuse, P4 ;  /* 0x000000010e0e7824 */ /* 0x100fe200020e0602 */
[-C--:B---3--:R-:W-:Y:S01]  /*a93f0*/  IADD3 R15, P4, PT, R15, R3.reuse, RZ ;  /* 0x000000030f0f7210 */ /* 0x088fe20007f9e0ff */
        /* <DEDUP_REMOVED lines=19> */
[----:B0-----:R-:W3:Y:S01]  /*a9530*/  LDL.LU R17, [R1+0x1e8c] ;  /* 0x001e8c0001117983 */ /* 0x001ee20000300800 */
[----:B----4-:R-:W-:-:S03]  /*a9540*/  IMAD.X R21, R21, 0x1, R2, P2 ;  /* 0x0000000115157824 */ /* 0x010fc600010e0602 */
        /* <DEDUP_REMOVED lines=41> */
[----:B------:R0:W-:Y:S04]  /*a97e0*/  STL [R1+0x1e8c], R17 ;  /* 0x001e8c1101007387 */ /* 0x0001e80000100800 */
        /* <DEDUP_REMOVED lines=29> */
[----:B------:R-:W-:Y:S01]  /*a99c0*/  IADD3 R10, P6, PT, R10, R3, RZ ;  /* 0x000000030a0a7210 */ /* 0x000fe20007fde0ff */
[----:B0-----:R-:W2:Y:S04]  /*a99d0*/  LDL.LU R28, [R1+0x1e14] ;  /* 0x001e1400011c7983 */ /* 0x001ea80000300800 */
        /* <DEDUP_REMOVED lines=21> */
[----:B------:R0:W-:Y:S04]  /*a9b30*/  STL [R1+0x1e08], R17 ;  /* 0x001e081101007387 */ /* 0x0001e80000100800 */
[----:B0-----:R-:W3:Y:S01]  /*a9b40*/  LDL.LU R17, [R1+0x1e0c] ;  /* 0x001e0c0001117983 */ /* 0x001ee20000300800 */
[----:B----4-:R-:W-:-:S05]  /*a9b50*/  IMAD.X R21, R21, 0x1, R2, P4 ;  /* 0x0000000115157824 */ /* 0x010fca00020e0602 */
        /* <DEDUP_REMOVED lines=66> */
[----:B0-----:R-:W2:Y:S04]  /*a9f80*/  LDL.LU R24, [R1+0x1d68] ;  /* 0x001d680001187983 */ /* 0x001ea80000300800 */
[----:B------:R-:W-:Y:S04]  /*a9f90*/  STL [R1+0x1dec], R12 ;  /* 0x001dec0c01007387 */ /* 0x000fe80000100800 */
[----:B------:R-:W-:Y:S01]  /*a9fa0*/  STL [R1+0x1db8], R13 ;  /* 0x001db80d01007387 */ /* 0x000fe20000100800 */
[-C--:B------:R-:W-:Y:S01]  /*a9fb0*/  IADD3 R15, P0, PT, R15, R3.reuse, RZ ;  /* 0x000000030f0f7210 */ /* 0x080fe20007f1e0ff */
[--C-:B------:R-:W-:Y:S01]  /*a9fc0*/  IMAD.X R10, R10, 0x1, R2.reuse, P1 ;  /* 0x000000010a0a7824 */ /* 0x100fe200008e0602 */
[-C--:B------:R-:W-:Y:S01]  /*a9fd0*/  IADD3 R11, P1, PT, R11, R3.reuse, RZ ;  /* 0x000000030b0b7210 */ /* 0x080fe20007f3e0ff */
[----:B------:R-:W-:Y:S01]  /*a9fe0*/  IMAD.X R22, R22, 0x1, R2, P2 ;  /* 0x0000000116167824 */ /* 0x000fe200010e0602 */
        /* <DEDUP_REMOVED lines=129> */
[--C-:B------:R-:W-:Y:S01]  /*aa800*/  IMAD.X R29, R29, 0x1, R2.reuse, P3 ;  /* 0x000000011d1d7824 */ /* 0x100fe200018e0602 */
[----:B------:R-:W-:Y:S02]  /*aa810*/  IADD3 R18, P3, PT, R18, R3, RZ ;  /* 0x0000000312127210 */ /* 0x000fe40007f7e0ff */
[----:B0-----:R-:W4:Y:S04]  /*aa820*/  LDL.LU R4, [R1+0x1cfc] ;  /* 0x001cfc0001047983 */ /* 0x001f280000300800 */
        /* <DEDUP_REMOVED lines=40> */
[-C--:B------:R-:W-:Y:S01]  /*aaab0*/  IADD3 R29, P1, PT, R29, R3.reuse, RZ ;  /* 0x000000031d1d7210 */ /* 0x080fe20007f3e0ff */
[----:B------:R-:W-:Y:S02]  /*aaac0*/  IMAD.X R12, R12, 0x1, R2, P2 ;  /* 0x000000010c0c7824 */ /* 0x000fe400010e0602 */
[----:B0-----:R-:W4:Y:S01]  /*aaad0*/  LDL.LU R4, [R1+0x1c78] ;  /* 0x001c780001047983 */ /* 0x001f220000300800 */
[----:B------:R-:W-:-:S03]  /*aaae0*/  IADD3 R13, P2, PT, R13, R3, RZ ;  /* 0x000000030d0d7210 */ /* 0x000fc60007f5e0ff */
[----:B------:R-:W4:Y:S01]  /*aaaf0*/  LDL.LU R18, [R1+0x1ca4] ;  /* 0x001ca40001127983 */ /* 0x000f220000300800 */
[----:B------:R-:W-:-:S03]  /*aab00*/  IMAD.X R14, R14, 0x1, R2, P3 ;  /* 0x000000010e0e7824 */ /* 0x000fc600018e0602 */
[----:B------:R0:W-:Y:S04]  /*aab10*/  STL [R1+0x1cc8], R29 ;  /* 0x001cc81d01007387 */ /* 0x0001e80000100800 */
        /* <DEDUP_REMOVED lines=273> */
[----:B0-----:R-:W4:Y:S01]  /*abc30*/  LDL.LU R21, [R1+0x1b34] ;  /* 0x001b340001157983 */ /* 0x001f220000300800 */
[-C--:B------:R-:W-:Y:S01]  /*abc40*/  IADD3 R12, P6, PT, R12, R3.reuse, RZ ;  /* 0x000000030c0c7210 */ /* 0x080fe20007fde0ff */
[----:B------:R-:W-:Y:S02]  /*abc50*/  IMAD.X R13, R13, 0x1, R2, P0 ;  /* 0x000000010d0d7824 */ /* 0x000fe400000e0602 */
        /* <DEDUP_REMOVED lines=47> */
[----:B----4-:R-:W-:Y:S01]  /*abf50*/  IMAD.X R21, R21, 0x1, R2, P2 ;  /* 0x0000000115157824 */ /* 0x010fe200010e0602 */
[----:B------:R-:W-:-:S04]  /*abf60*/  IADD3 R18, P2, PT, R18, R3, RZ ;  /* 0x0000000312127210 */ /* 0x000fc80007f5e0ff */
        /* <DEDUP_REMOVED lines=40> */
[----:B0-----:R-:W3:Y:S04]  /*ac1f0*/  LDL.LU R17, [R1+0x1a88] ;  /* 0x001a880001117983 */ /* 0x001ee80000300800 */
[----:B------:R-:W3:Y:S01]  /*ac200*/  LDL.LU R18, [R1+0x1ab4] ;  /* 0x001ab40001127983 */ /* 0x000ee20000300800 */
[-C--:B----4-:R-:W-:Y:S01]  /*ac210*/  IADD3 R21, P0, PT, R21, R3.reuse, RZ ;  /* 0x0000000315157210 */ /* 0x090fe20007f1e0ff */
[--C-:B------:R-:W-:Y:S01]  /*ac220*/  IMAD.X R12, R12, 0x1, R2.reuse, P1 ;  /* 0x000000010c0c7824 */ /* 0x100fe200008e0602 */
[----:B------:R-:W-:Y:S01]  /*ac230*/  IADD3 R13, P1, PT, R13, R3, RZ ;  /* 0x000000030d0d7210 */ /* 0x000fe20007f3e0ff */
[----:B------:R-:W-:-:S02]  /*ac240*/  IMAD.X R14, R14, 0x1, R2, P2 ;  /* 0x000000010e0e7824 */ /* 0x000fc400010e0602 */
        /* <DEDUP_REMOVED lines=46> */
[----:B------:R-:W-:-:S04]  /*ac530*/  IMAD.X R18, R18, 0x1, R2, P4 ;  /* 0x0000000112127824 */ /* 0x000fc800020e0602 */
[----:B------:R0:W-:Y:S04]  /*ac540*/  STL [R1+0x1a88], R17 ;  /* 0x001a881101007387 */ /* 0x0001e80000100800 */
[----:B0-----:R-:W3:Y:S04]  /*ac550*/  LDL.LU R17, [R1+0x1a8c] ;  /* 0x001a8c0001117983 */ /* 0x001ee80000300800 */
[----:B------:R-:W3:Y:S04]  /*ac560*/  LDL.LU R12, [R1+0x1a58] ;  /* 0x001a5800010c7983 */ /* 0x000ee80000300800 */
[----:B------:R-:W3:Y:S01]  /*ac570*/  LDL.LU R13, [R1+0x1a84] ;  /* 0x001a8400010d7983 */ /* 0x000ee20000300800 */
[----:B----4-:R-:W-:-:S03]  /*ac580*/  IADD3 R21, P4, PT, R21, R3, RZ ;  /* 0x0000000315157210 */ /* 0x010fc60007f9e0ff */
        /* <DEDUP_REMOVED lines=38> */
[-C--:B------:R-:W-:Y:S01]  /*ac7f0*/  IADD3 R12, P2, PT, R12, R3.reuse, RZ ;  /* 0x000000030c0c7210 */ /* 0x080fe20007f5e0ff */
[----:B------:R-:W-:Y:S01]  /*ac800*/  IMAD.X R13, R13, 0x1, R2, P3 ;  /* 0x000000010d0d7824 */ /* 0x000fe200018e0602 */
[----:B----4-:R-:W-:-:S02]  /*ac810*/  IADD3 R14, P3, PT, R14, R3, RZ ;  /* 0x000000030e0e7210 */ /* 0x010fc40007f7e0ff */
[----:B------:R0:W-:Y:S01]  /*ac820*/  STL [R1+0x1a8c], R17 ;  /* 0x001a8c1101007387 */ /* 0x0001e20000100800 */
[--C-:B------:R-:W-:Y:S01]  /*ac830*/  IMAD.X R15, R15, 0x1, R2.reuse, P4 ;  /* 0x000000010f0f7824 */ /* 0x100fe200020e0602 */
[-C--:B------:R-:W-:Y:S01]  /*ac840*/  IADD3 R10, P4, PT, R10, R3.reuse, RZ ;  /* 0x000000030a0a7210 */ /* 0x080fe20007f9e0ff */
[--C-:B------:R-:W-:Y:S01]  /*ac850*/  IMAD.X R11, R11, 0x1, R2.reuse, P5 ;  /* 0x000000010b0b7824 */ /* 0x100fe200028e0602 */
[-C--:B------:R-:W-:Y:S01]  /*ac860*/  IADD3 R22, P5, PT, R22, R3.reuse, RZ ;  /* 0x0000000316167210 */ /* 0x080fe20007fbe0ff */
[----:B------:R-:W-:Y:S01]  /*ac870*/  IMAD.X R23, R23, 0x1, R2, P6 ;  /* 0x0000000117177824 */ /* 0x000fe200030e0602 */
[----:B0-----:R-:W3:Y:S04]  /*ac880*/  LDL.LU R17, [R1+0x1a34] ;  /* 0x001a340001117983 */ /* 0x001ee80000300800 */
[----:B------:R-:W-:Y:S04]  /*ac890*/  STL [R1+0x1a58], R12 ;  /* 0x001a580c01007387 */ /* 0x000fe80000100800 */
[----:B------:R-:W-:Y:S04]  /*ac8a0*/  STL [R1+0x1a84], R13 ;  /* 0x001a840d01007387 */ /* 0x000fe80000100800 */
[----:B------:R-:W-:Y:S04]  /*ac8b0*/  STL [R1+0x1a50], R14 ;  /* 0x001a500e01007387 */ /* 0x000fe80000100800 */
[----:B------:R-:W-:Y:S01]  /*ac8c0*/  STL [R1+0x1a7c], R15 ;  /* 0x001a7c0f01007387 */ /* 0x000fe20000100800 */
[----:B------:R-:W-:-:S03]  /*ac8d0*/  IADD3 R26, P6, PT, R26, R3, RZ ;  /* 0x000000031a1a7210 */ /* 0x000fc60007fde0ff */
        /* <DEDUP_REMOVED lines=10> */
[----:B0-----:R-:W4:Y:S01]  /*ac980*/  LDL.LU R21, [R1+0x1a00] ;  /* 0x001a000001157983 */ /* 0x001f220000300800 */
[----:B------:R-:W-:-:S03]  /*ac990*/  IADD3 R20, P1, PT, R20, R3, RZ ;  /* 0x0000000314147210 */ /* 0x000fc60007f3e0ff */
        /* <DEDUP_REMOVED lines=345> */
[-C--:B------:R-:W-:Y:S01]  /*adf30*/  IADD3 R12, P1, PT, R12, R3.reuse, RZ ;  /* 0x000000030c0c7210 */ /* 0x080fe20007f3e0ff */
[----:B------:R-:W-:Y:S01]  /*adf40*/  IMAD.X R13, R13, 0x1, R2, P2 ;  /* 0x000000010d0d7824 */ /* 0x000fe200010e0602 */
[----:B------:R-:W-:-:S02]  /*adf50*/  IADD3 R14, P2, PT, R14, R3, RZ ;  /* 0x000000030e0e7210 */ /* 0x000fc40007f5e0ff */
[----:B------:R0:W-:Y:S04]  /*adf60*/  STL [R1+0x189c], R25 ;  /* 0x00189c1901007387 */ /* 0x0001e80000100800 */
        /* <DEDUP_REMOVED lines=323> */
[----:B------:R-:W-:Y:S01]  /*af3a0*/  IADD3 R20, P1, PT, R20, R3, RZ ;  /* 0x0000000314147210 */ /* 0x000fe20007f3e0ff */
[----:B------:R-:W-:-:S04]  /*af3b0*/  IMAD.X R18, R18, 0x1, R2, P2 ;  /* 0x0000000112127824 */ /* 0x000fc800010e0602 */
        /* <DEDUP_REMOVED lines=41> */
[----:B------:R-:W-:-:S03]  /*af650*/  IMAD.X R20, R20, 0x1, R2, P0 ;  /* 0x0000000114147824 */ /* 0x000fc600000e0602 */
[----:B------:R-:W4:Y:S01]  /*af660*/  LDL.LU R18, [R1+0x1628] ;  /* 0x0016280001127983 */ /* 0x000f220000300800 */
[-C--:B------:R-:W-:Y:S01]  /*af670*/  IADD3 R12, P0, PT, R12, R3.reuse, RZ ;  /* 0x000000030c0c7210 */ /* 0x080fe20007f1e0ff */
[--C-:B------:R-:W-:Y:S01]  /*af680*/  IMAD.X R13, R13, 0x1, R2.reuse, P1 ;  /* 0x000000010d0d7824 */ /* 0x100fe200008e0602 */
[-C--:B------:R-:W-:Y:S01]  /*af690*/  IADD3 R14, P1, PT, R14, R3.reuse, RZ ;  /* 0x000000030e0e7210 */ /* 0x080fe20007f3e0ff */
        /* <DEDUP_REMOVED lines=48> */
[----:B0-----:R-:W4:Y:S04]  /*af9a0*/  LDL.LU R21, [R1+0x1600] ;  /* 0x0016000001157983 */ /* 0x001f280000300800 */
[----:B------:R-:W4:Y:S01]  /*af9b0*/  LDL.LU R12, [R1+0x162c] ;  /* 0x00162c00010c7983 */ /* 0x000f220000300800 */
[----:B------:R-:W-:-:S03]  /*af9c0*/  IMAD.X R20, R20, 0x1, R2, P4 ;  /* 0x0000000114147824 */ /* 0x000fc600020e0602 */
        /* <DEDUP_REMOVED lines=64> */
[----:B0-----:R-:W4:Y:S01]  /*afdd0*/  LDL.LU R20, [R1+0x15d4] ;  /* 0x0015d40001147983 */ /* 0x001f220000300800 */
[----:B------:R-:W-:-:S03]  /*afde0*/  IMAD.X R5, R5, 0x1, R2, P1 ;  /* 0x0000000105057824 */ /* 0x000fc600008e0602 */
        /* <DEDUP_REMOVED lines=66> */
[----:B------:R-:W-:Y:S01]  /*b0210*/  IADD3 R12, P3, PT, R12, R3, RZ ;  /* 0x000000030c0c7210 */ /* 0x000fe20007f7e0ff */
[----:B------:R-:W-:-:S03]  /*b0220*/  IMAD.X R13, R13, 0x1, R2, P4 ;  /* 0x000000010d0d7824 */ /* 0x000fc600020e0602 */
[----:B------:R0:W-:Y:S01]  /*b0230*/  STL [R1+0x15b4], R17 ;  /* 0x0015b41101007387 */ /* 0x0001e20000100800 */
[-C--:B----4-:R-:W-:Y:S01]  /*b0240*/  IADD3 R14, P4, PT, R14, R3.reuse, RZ ;  /* 0x000000030e0e7210 */ /* 0x090fe20007f9e0ff */
[--C-:B------:R-:W-:Y:S01]  /*b0250*/  IMAD.X R15, R15, 0x1, R2.reuse, P5 ;  /* 0x000000010f0f7824 */ /* 0x100fe200028e0602 */
[-C--:B------:R-:W-:Y:S01]  /*b0260*/  IADD3 R10, P5, PT, R10, R3.reuse, RZ ;  /* 0x000000030a0a7210 */ /* 0x080fe20007fbe0ff */
[----:B------:R-:W-:Y:S01]  /*b0270*/  IMAD.X R11, R11, 0x1, R2, P6 ;  /* 0x000000010b0b7824 */ /* 0x000fe200030e0602 */
[----:B0-----:R-:W3:Y:S04]  /*b0280*/  LDL.LU R17, [R1+0x155c] ;  /* 0x00155c0001117983 */ /* 0x001ee80000300800 */
        /* <DEDUP_REMOVED lines=110> */
[----:B0-----:R-:W3:Y:S04]  /*b0970*/  LDL.LU R17, [R1+0x14dc] ;  /* 0x0014dc0001117983 */ /* 0x001ee80000300800 */
[----:B------:R-:W-:Y:S01]  /*b0980*/  STL [R1+0x150c], R19 ;  /* 0x00150c1301007387 */ /* 0x000fe20000100800 */
[----:B----4-:R-:W-:-:S05]  /*b0990*/  IMAD.X R21, R21, 0x1, R2, P4 ;  /* 0x0000000115157824 */ /* 0x010fca00020e0602 */
[----:B------:R0:W-:Y:S04]  /*b09a0*/  STL [R1+0x1504], R21 ;  /* 0x0015041501007387 */ /* 0x0001e80000100800 */
[----:B0-----:R-:W4:Y:S01]  /*b09b0*/  LDL.LU R21, [R1+0x14a8] ;  /* 0x0014a80001157983 */ /* 0x001f220000300800 */
[----:B------:R-:W-:-:S05]  /*b09c0*/  IADD3 R20, P4, PT, R20, R3, RZ ;  /* 0x0000000314147210 */ /* 0x000fca0007f9e0ff */
        /* <DEDUP_REMOVED lines=155> */
[--C-:B------:R-:W-:Y:S01]  /*b1380*/  IMAD.X R12, R12, 0x1, R2.reuse, P1 ;  /* 0x000000010c0c7824 */ /* 0x100fe200008e0602 */
[----:B------:R-:W-:Y:S01]  /*b1390*/  IADD3 R13, P1, PT, R13, R3, RZ ;  /* 0x000000030d0d7210 */ /* 0x000fe20007f3e0ff */
[----:B------:R-:W-:-:S02]  /*b13a0*/  IMAD.X R14, R14, 0x1, R2, P2 ;  /* 0x000000010e0e7824 */ /* 0x000fc400010e0602 */
[----:B------:R0:W-:Y:S04]  /*b13b0*/  STL [R1+0x1410], R24 ;  /* 0x0014101801007387 */ /* 0x0001e80000100800 */
[----:B0-----:R-:W2:Y:S04]  /*b13c0*/  LDL.LU R24, [R1+0x13b8] ;  /* 0x0013b80001187983 */ /* 0x001ea80000300800 */
[----:B------:R-:W-:Y:S04]  /*b13d0*/  STL [R1+0x143c], R12 ;  /* 0x00143c0c01007387 */ /* 0x000fe80000100800 */
[----:B------:R-:W-:Y:S04]  /*b13e0*/  STL [R1+0x1408], R13 ;  /* 0x0014080d01007387 */ /* 0x000fe80000100800 */
[----:B------:R-:W-:Y:S01]  /*b13f0*/  STL [R1+0x1434], R14 ;  /* 0x0014340e01007387 */ /* 0x000fe20000100800 */
[-C--:B------:R-:W-:Y:S01]  /*b1400*/  IADD3 R15, P2, PT, R15, R3.reuse, RZ ;  /* 0x000000030f0f7210 */ /* 0x080fe20007f5e0ff */
        /* <DEDUP_REMOVED lines=318> */
[----:B------:R-:W-:Y:S01]  /*b27f0*/  IMAD.X R5, R5, 0x1, R2, P1 ;  /* 0x0000000105057824 */ /* 0x000fe200008e0602 */
        /* <DEDUP_REMOVED lines=42> */
[----:B------:R-:W-:-:S03]  /*b2aa0*/  IADD3 R5, P6, PT, R5, R3, RZ ;  /* 0x0000000305057210 */ /* 0x000fc60007fde0ff */
[----:B------:R-:W4:Y:S01]  /*b2ab0*/  LDL.LU R18, [R1+0x11fc] ;  /* 0x0011fc0001127983 */ /* 0x000f220000300800 */
[--C-:B------:R-:W-:Y:S01]  /*b2ac0*/  IMAD.X R12, R12, 0x1, R2.reuse, P0 ;  /* 0x000000010c0c7824 */ /* 0x100fe200000e0602 */
[-C--:B------:R-:W-:Y:S01]  /*b2ad0*/  IADD3 R13, P0, PT, R13, R3.reuse, RZ ;  /* 0x000000030d0d7210 */ /* 0x080fe20007f1e0ff */
[--C-:B------:R-:W-:Y:S01]  /*b2ae0*/  IMAD.X R14, R14, 0x1, R2.reuse, P1 ;  /* 0x000000010e0e7824 */ /* 0x100fe200008e0602 */
        /* <DEDUP_REMOVED lines=48> */
[----:B0-----:R-:W4:Y:S04]  /*b2df0*/  LDL.LU R20, [R1+0x11d4] ;  /* 0x0011d40001147983 */ /* 0x001f280000300800 */
[----:B------:R-:W4:Y:S01]  /*b2e00*/  LDL.LU R12, [R1+0x2f90] ;  /* 0x002f9000010c7983 */ /* 0x000f220000300800 */
[----:B------:R-:W-:-:S03]  /*b2e10*/  IADD3 R5, P3, PT, R5, R3, RZ ;  /* 0x0000000305057210 */ /* 0x000fc60007f7e0ff */
        /* <DEDUP_REMOVED lines=36> */
[----:B0-----:R-:W4:Y:S04]  /*b3060*/  LDL.LU R21, [R1+0x2f9c] ;  /* 0x002f9c0001157983 */ /* 0x001f280000300800 */
[----:B------:R-:W4:Y:S01]  /*b3070*/  LDL.LU R18, [R1+0x2fe0] ;  /* 0x002fe00001127983 */ /* 0x000f220000300800 */
[--C-:B------:R-:W-:Y:S01]  /*b3080*/  IMAD.X R20, R20, 0x1, R2.reuse, P1 ;  /* 0x0000000114147824 */ /* 0x100fe200008e0602 */
[-C--:B------:R-:W-:Y:S01]  /*b3090*/  IADD3 R12, P1, PT, R12, R3.reuse, RZ ;  /* 0x000000030c0c7210 */ /* 0x080fe20007f3e0ff */
        /* <DEDUP_REMOVED lines=88> */
[----:B---3--:R-:W-:-:S05]  /*b3620*/  IMAD.X R17, R17, 0x1, R2, P2 ;  /* 0x0000000111117824 */ /* 0x008fca00010e0602 */
[----:B------:R0:W-:Y:S04]  /*b3630*/  STL [R1+0x2fc4], R17 ;  /* 0x002fc41101007387 */ /* 0x0001e80000100800 */
[----:B0-----:R-:W3:Y:S01]  /*b3640*/  LDL.LU R17, [R1+0x301c] ;  /* 0x00301c0001117983 */ /* 0x001ee20000300800 */
[-C--:B----4-:R-:W-:Y:S01]  /*b3650*/  IADD3 R21, P2, PT, R21, R3.reuse, RZ ;  /* 0x0000000315157210 */ /* 0x090fe20007f5e0ff */
[--C-:B------:R-:W-:Y:S01]  /*b3660*/  IMAD.X R12, R12, 0x1, R2.reuse, P3 ;  /* 0x000000010c0c7824 */ /* 0x100fe200018e0602 */
        /* <DEDUP_REMOVED lines=27> */
[----:B------:R0:W-:Y:S04]  /*b3820*/  STL [R1+0x2ffc], R5 ;  /* 0x002ffc0501007387 */ /* 0x0001e80000100800 */
[----:B0-----:R-:W4:Y:S01]  /*b3830*/  LDL.LU R5, [R1+0x3068] ;  /* 0x0030680001057983 */ /* 0x001f220000300800 */
[----:B------:R-:W-:-:S05]  /*b3840*/  IADD3 R4, P2, PT, R4, R3, RZ ;  /* 0x0000000304047210 */ /* 0x000fca0007f5e0ff */
        /* <DEDUP_REMOVED lines=18> */
[----:B------:R0:W-:Y:S01]  /*b3970*/  STL [R1+0x3058], R18 ;  /* 0x0030581201007387 */ /* 0x0001e20000100800 */
[----:B---3--:R-:W-:-:S03]  /*b3980*/  IMAD.X R17, R17, 0x1, R2, P6 ;  /* 0x0000000111117824 */ /* 0x008fc600030e0602 */
[----:B0-----:R-:W3:Y:S04]  /*b3990*/  LDL.LU R18, [R1+0x3044] ;  /* 0x0030440001127983 */ /* 0x001ee80000300800 */
[----:B------:R0:W-:Y:S04]  /*b39a0*/  STL [R1+0x301c], R17 ;  /* 0x00301c1101007387 */ /* 0x0001e80000100800 */
[----:B0-----:R-:W3:Y:S04]  /*b39b0*/  LDL.LU R17, [R1+0x3088] ;  /* 0x0030880001117983 */ /* 0x001ee80000300800 */
[----:B------:R-:W3:Y:S04]  /*b39c0*/  LDL.LU R12, [R1+0x304c] ;  /* 0x00304c00010c7983 */ /* 0x000ee80000300800 */
[----:B------:R-:W3:Y:S01]  /*b39d0*/  LDL.LU R13, [R1+0x3090] ;  /* 0x00309000010d7983 */ /* 0x000ee20000300800 */
[----:B----4-:R-:W-:-:S05]  /*b39e0*/  IADD3 R21, P6, PT, R21, R3, RZ ;  /* 0x0000000315157210 */ /* 0x010fca0007fde0ff */
        /* <DEDUP_REMOVED lines=34> */
[----:B---3--:R-:W-:-:S03]  /*b3c10*/  IMAD.X R18, R18, 0x1, R2, P4 ;  /* 0x0000000112127824 */ /* 0x008fc600020e0602 */
[----:B------:R-:W3:Y:S04]  /*b3c20*/  LDL.LU R19, [R1+0x30d8] ;  /* 0x0030d80001137983 */ /* 0x000ee80000300800 */
[----:B------:R0:W-:Y:S01]  /*b3c30*/  STL [R1+0x3044], R18 ;  /* 0x0030441201007387 */ /* 0x0001e20000100800 */
[-C--:B------:R-:W-:Y:S01]  /*b3c40*/  IADD3 R17, P4, PT, R17, R3.reuse, RZ ;  /* 0x0000000311117210 */ /* 0x080fe20007f9e0ff */
[--C-:B------:R-:W-:Y:S01]  /*b3c50*/  IMAD.X R12, R12, 0x1, R2.reuse, P5 ;  /* 0x000000010c0c7824 */ /* 0x100fe200028e0602 */
[-C--:B------:R-:W-:Y:S01]  /*b3c60*/  IADD3 R13, P5, PT, R13, R3.reuse, RZ ;  /* 0x000000030d0d7210 */ /* 0x080fe20007fbe0ff */
[----:B0-----:R-:W3:Y:S04]  /*b3c70*/  LDL.LU R18, [R1+0x309c] ;  /* 0x00309c0001127983 */ /* 0x001ee80000300800 */
[----:B------:R0:W-:Y:S04]  /*b3c80*/  STL [R1+0x3088], R17 ;  /* 0x0030881101007387 */ /* 0x0001e80000100800 */
[----:B0-----:R0:W5:Y:S01]  /*b3c90*/  LDL.LU R17, [R1+0x34e0] ;  /* 0x0034e00001117983 */ /* 0x0011620000300800 */
[--C-:B----4-:R-:W-:Y:S01]  /*b3ca0*/  IMAD.X R14, R14, 0x1, R2.reuse, P6 ;  /* 0x000000010e0e7824 */ /* 0x110fe200030e0602 */
        /* <DEDUP_REMOVED lines=18> */
[----:B-1----:R-:W4:Y:S04]  /*b3dd0*/  LDL.LU R21, [R1+0x30e0] ;  /* 0x0030e00001157983 */ /* 0x002f280000300800 */
[----:B------:R-:W-:Y:S01]  /*b3de0*/  STL [R1+0x30b0], R27 ;  /* 0x0030b01b01007387 */ /* 0x000fe20000100800 */
[----:B------:R-:W-:-:S05]  /*b3df0*/  IADD3 R20, P3, PT, R20, R3, RZ ;  /* 0x0000000314147210 */ /* 0x000fca0007f7e0ff */
[----:B------:R1:W-:Y:S04]  /*b3e00*/  STL [R1+0x30b8], R20 ;  /* 0x0030b81401007387 */ /* 0x0003e80000100800 */
[----:B-1----:R-:W4:Y:S01]  /*b3e10*/  LDL.LU R20, [R1+0x30a4] ;  /* 0x0030a40001147983 */ /* 0x002f220000300800 */
[----:B------:R-:W-:-:S05]  /*b3e20*/  IMAD.X R5, R5, 0x1, R2, P4 ;  /* 0x0000000105057824 */ /* 0x000fca00020e0602 */
[----:B------:R1:W-:Y:S04]  /*b3e30*/  STL [R1+0x307c], R5 ;  /* 0x00307c0501007387 */ /* 0x0003e80000100800 */
[----:B-1----:R-:W4:Y:S01]  /*b3e40*/  LDL.LU R5, [R1+0x30e8] ;  /* 0x0030e80001057983 */ /* 0x002f220000300800 */
[----:B------:R-:W-:-:S05]  /*b3e50*/  IADD3 R4, P4, PT, R4, R3, RZ ;  /* 0x0000000304047210 */ /* 0x000fca0007f9e0ff */
[----:B------:R1:W-:Y:S01]  /*b3e60*/  STL [R1+0x30c0], R4 ;  /* 0x0030c00401007387 */ /* 0x0003e20000100800 */
[----:B------:R-:W-:-:S03]  /*b3e70*/  IMAD.X R29, R29, 0x1, R2, P5 ;  /* 0x000000011d1d7824 */ /* 0x000fc600028e0602 */
[----:B-1----:R-:W4:Y:S04]  /*b3e80*/  LDL.LU R4, [R1+0x30ac] ;  /* 0x0030ac0001047983 */ /* 0x002f280000300800 */
[----:B------:R1:W-:Y:S04]  /*b3e90*/  STL [R1+0x3084], R29 ;  /* 0x0030841d01007387 */ /* 0x0003e80000100800 */
[----:B-1----:R-:W4:Y:S01]  /*b3ea0*/  LDL.LU R29, [R1+0x30f0] ;  /* 0x0030f000011d7983 */ /* 0x002f220000300800 */
[----:B--2---:R-:W-:-:S05]  /*b3eb0*/  IADD3 R25, P5, PT, R25, R3, RZ ;  /* 0x0000000319197210 */ /* 0x004fca0007fbe0ff */
[----:B------:R1:W-:Y:S04]  /*b3ec0*/  STL [R1+0x30c8], R25 ;  /* 0x0030c81901007387 */ /* 0x0003e80000100800 */
[----:B-1----:R-:W2:Y:S01]  /*b3ed0*/  LDL.LU R25, [R1+0x30b4] ;  /* 0x0030b40001197983 */ /* 0x002ea20000300800 */
[----:B------:R-:W-:-:S05]  /*b3ee0*/  IMAD.X R24, R24, 0x1, R2, P6 ;  /* 0x0000000118187824 */ /* 0x000fca00030e0602 */
[----:B------:R1:W-:Y:S04]  /*b3ef0*/  STL [R1+0x308c], R24 ;  /* 0x00308c1801007387 */ /* 0x0003e80000100800 */
[----:B-1----:R-:W2:Y:S01]  /*b3f00*/  LDL.LU R24, [R1+0x30f8] ;  /* 0x0030f80001187983 */ /* 0x002ea20000300800 */
[----:B------:R-:W-:-:S05]  /*b3f10*/  IADD3 R28, P6, PT, R28, R3, RZ ;  /* 0x000000031c1c7210 */ /* 0x000fca0007fde0ff */
[----:B------:R1:W-:Y:S04]  /*b3f20*/  STL [R1+0x30d0], R28 ;  /* 0x0030d01c01007387 */ /* 0x0003e80000100800 */
[----:B-1----:R-:W2:Y:S01]  /*b3f30*/  LDL.LU R28, [R1+0x30bc] ;  /* 0x0030bc00011c7983 */ /* 0x002ea20000300800 */
[----:B------:R-:W-:-:S05]  /*b3f40*/  IMAD.X R0, R0, 0x1, R2, P0 ;  /* 0x0000000100007824 */ /* 0x000fca00000e0602 */
[----:B------:R1:W-:Y:S04]  /*b3f50*/  STL [R1+0x3094], R0 ;  /* 0x0030940001007387 */ /* 0x0003e80000100800 */
[----:B-1----:R-:W2:Y:S01]  /*b3f60*/  LDL.LU R0, [R1+0x3100] ;  /* 0x0031000001007983 */ /* 0x002ea20000300800 */
[-C--:B---3--:R-:W-:Y:S01]  /*b3f70*/  IADD3 R19, P0, PT, R19, R3.reuse, RZ ;  /* 0x0000000313137210 */ /* 0x088fe20007f1e0ff */
[----:B------:R-:W-:Y:S02]  /*b3f80*/  IMAD.X R18, R18, 0x1, R2, P1 ;  /* 0x0000000112127824 */ /* 0x000fe400008e0602 */
[----:B------:R-:W3:Y:S04]  /*b3f90*/  LDL.LU R12, [R1+0x3108] ;  /* 0x00310800010c7983 */ /* 0x000ee80000300800 */
[----:B------:R-:W3:Y:S04]  /*b3fa0*/  LDL.LU R13, [R1+0x30cc] ;  /* 0x0030cc00010d7983 */ /* 0x000ee80000300800 */
[----:B------:R1:W-:Y:S04]  /*b3fb0*/  STL [R1+0x30d8], R19 ;  /* 0x0030d81301007387 */ /* 0x0003e80000100800 */
        /* <DEDUP_REMOVED lines=9> */
[----:B-1----:R-:W3:Y:S04]  /*b4050*/  LDL.LU R19, [R1+0x3130] ;  /* 0x0031300001137983 */ /* 0x002ee80000300800 */
        /* <DEDUP_REMOVED lines=27> */
[----:B------:R0:W-:Y:S04]  /*b4210*/  STL [R1+0x3100], R0 ;  /* 0x0031000001007387 */ /* 0x0001e80000100800 */
[----:B0-----:R-:W4:Y:S01]  /*b4220*/  LDL.LU R0, [R1+0x3158] ;  /* 0x0031580001007983 */ /* 0x001f220000300800 */
[--C-:B---3--:R-:W-:Y:S02]  /*b4230*/  IMAD.X R13, R13, 0x1, R2.reuse, P0 ;  /* 0x000000010d0d7824 */ /* 0x108fe400000e0602 */
[----:B------:R-:W-:-:S02]  /*b4240*/  IMAD.X R15, R15, 0x1, R2, P1 ;  /* 0x000000010f0f7824 */ /* 0x000fc400008e0602 */
[--C-:B------:R-:W-:Y:S02]  /*b4250*/  IMAD.X R11, R11, 0x1, R2.reuse, P2 ;  /* 0x000000010b0b7824 */ /* 0x100fe400010e0602 */
[--C-:B------:R-:W-:Y:S02]  /*b4260*/  IMAD.X R23, R23, 0x1, R2.reuse, P3 ;  /* 0x0000000117177824 */ /* 0x100fe400018e0602 */
[--C-:B------:R-:W-:Y:S02]  /*b4270*/  IMAD.X R18, R18, 0x1, R2.reuse, P5 ;  /* 0x0000000112127824 */ /* 0x100fe400028e0602 */
[--C-:B------:R-:W-:Y:S02]  /*b4280*/  IMAD.X R27, R27, 0x1, R2.reuse, P4 ;  /* 0x000000011b1b7824 */ /* 0x100fe400020e0602 */
[----:B--2---:R-:W-:-:S05]  /*b4290*/  IMAD.X R3, R3, 0x1, R2, P6 ;  /* 0x0000000103037824 */ /* 0x004fca00030e0602 */
[----:B------:R0:W-:Y:S02]  /*b42a0*/  STL [R1+0x30c4], R3 ;  /* 0x0030c40301007387 */ /* 0x0001e40000100800 */
[----:B0-----:R-:W0:Y:S02]  /*b42b0*/  LDC R3, c[0x0][0x3ac] ;  /* 0x0000eb00ff037b82 */ /* 0x001e240000000800 */
[----:B0-----:R-:W-:-:S04]  /*b42c0*/  IMAD.SHL.U32 R3, R3, 0x80, RZ ;  /* 0x0000008003037824 */ /* 0x001fc800078e00ff */
[----:B------:R-:W-:-:S05]  /*b42d0*/  IMAD.SHL.U32 R3, R3, 0x2, RZ ;  /* 0x0000000203037824 */ /* 0x000fca00078e00ff */
[-C--:B------:R-:W-:Y:S02]  /*b42e0*/  IADD3 R12, P6, PT, R12, R3.reuse, RZ ;  /* 0x000000030c0c7210 */ /* 0x080fe40007fde0ff */
[-C--:B------:R-:W-:Y:S02]  /*b42f0*/  IADD3 R14, P0, PT, R14, R3.reuse, RZ ;  /* 0x000000030e0e7210 */ /* 0x080fe40007f1e0ff */
[-C--:B------:R-:W-:Y:S02]  /*b4300*/  IADD3 R10, P1, PT, R10, R3.reuse, RZ ;  /* 0x000000030a0a7210 */ /* 0x080fe40007f3e0ff */
[-C--:B------:R-:W-:Y:S01]  /*b4310*/  IADD3 R22, P2, PT, R22, R3.reuse, RZ ;  /* 0x0000000316167210 */ /* 0x080fe20007f5e0ff */
[----:B------:R-:W-:Y:S04]  /*b4320*/  STL [R1+0x3108], R12 ;  /* 0x0031080c01007387 */ /* 0x000fe80000100800 */
[----:B------:R-:W-:Y:S04]  /*b4330*/  STL [R1+0x30cc], R13 ;  /* 0x0030cc0d01007387 */ /* 0x000fe80000100800 */
[----:B------:R-:W-:Y:S04]  /*b4340*/  STL [R1+0x3110], R14 ;  /* 0x0031100e01007387 */ /* 0x000fe80000100800 */
[----:B------:R-:W-:Y:S01]  /*b4350*/  STL [R1+0x30d4], R15 ;  /* 0x0030d40f01007387 */ /* 0x000fe20000100800 */
[----:B------:R-:W-:-:S03]  /*b4360*/  IADD3 R26, P3, PT, R26, R3, RZ ;  /* 0x000000031a1a7210 */ /* 0x000fc60007f7e0ff */
[----:B------:R-:W-:Y:S04]  /*b4370*/  STL [R1+0x3118], R10 ;  /* 0x0031180a01007387 */ /* 0x000fe80000100800 */
[----:B------:R-:W-:Y:S04]  /*b4380*/  STL [R1+0x30dc], R11 ;  /* 0x0030dc0b01007387 */ /* 0x000fe80000100800 */
[----:B------:R-:W-:Y:S01]  /*b4390*/  STL [R1+0x3120], R22 ;  /* 0x0031201601007387 */ /* 0x000fe20000100800 */
[----:B------:R-:W-:-:S03]  /*b43a0*/  IADD3 R19, P4, PT, R19, R3, RZ ;  /* 0x0000000313137210 */ /* 0x000fc60007f9e0ff */
[----:B------:R-:W-:Y:S04]  /*b43b0*/  STL [R1+0x30e4], R23 ;  /* 0x0030e41701007387 */ /* 0x000fe80000100800 */
[----:B------:R-:W-:Y:S04]  /*b43c0*/  STL [R1+0x3128], R26 ;  /* 0x0031281a01007387 */ /* 0x000fe80000100800 */
[----:B------:R0:W-:Y:S01]  /*b43d0*/  STL [R1+0x30f4], R18 ;  /* 0x0030f41201007387 */ /* 0x0001e20000100800 */
[----:B----4-:R-:W-:-:S03]  /*b43e0*/  IMAD.X R20, R20, 0x1, R2, P6 ;  /* 0x0000000114147824 */ /* 0x010fc600030e0602 */
[----:B------:R-:W-:Y:S01]  /*b43f0*/  STL [R1+0x30ec], R27 ;  /* 0x0030ec1b01007387 */ /* 0x000fe20000100800 */
[-C--:B------:R-:W-:Y:S01]  /*b4400*/  IADD3 R21, P5, PT, R21, R3.reuse, RZ ;  /* 0x0000000315157210 */ /* 0x080fe20007fbe0ff */
[--C-:B------:R-:W-:Y:S01]  /*b4410*/  IMAD.X R4, R4, 0x1, R2.reuse, P0 ;  /* 0x0000000104047824 */ /* 0x100fe200000e0602 */
[-C--:B------:R-:W-:Y:S01]  /*b4420*/  IADD3 R5, P6, PT, R5, R3.reuse, RZ ;  /* 0x0000000305057210 */ /* 0x080fe20007fde0ff */
[----:B0-----:R-:W2:Y:S04]  /*b4430*/  LDL.LU R18, [R1+0x3160] ;  /* 0x0031600001127983 */ /* 0x001ea80000300800 */
[----:B------:R0:W-:Y:S01]  /*b4440*/  STL [R1+0x3130], R19 ;  /* 0x0031301301007387 */ /* 0x0001e20000100800 */
[-C--:B------:R-:W-:Y:S01]  /*b4450*/  IADD3 R29, P0, PT, R29, R3.reuse, RZ ;  /* 0x000000031d1d7210 */ /* 0x080fe20007f1e0ff */
[--C-:B------:R-:W-:Y:S01]  /*b4460*/  IMAD.X R25, R25, 0x1, R2.reuse, P1 ;  /* 0x0000000119197824 */ /* 0x100fe200008e0602 */
[-C--:B------:R-:W-:Y:S01]  /*b4470*/  IADD3 R24, P1, PT, R24, R3.reuse, RZ ;  /* 0x0000000318187210 */ /* 0x080fe20007f3e0ff */
[----:B0-----:R-:W3:Y:S04]  /*b4480*/  LDL.LU R19, [R1+0x3168] ;  /* 0x0031680001137983 */ /* 0x001ee80000300800 */
[----:B------:R0:W-:Y:S04]  /*b4490*/  STL [R1+0x30fc], R20 ;  /* 0x0030fc1401007387 */ /* 0x0001e80000100800 */
[----:B------:R1:W-:Y:S04]  /*b44a0*/  STL [R1+0x3138], R21 ;  /* 0x0031381501007387 */ /* 0x0003e80000100800 */
[----:B0-----:R-:W4:Y:S04]  /*b44b0*/  LDL.LU R20, [R1+0x3170] ;  /* 0x0031700001147983 */ /* 0x001f280000300800 */
[----:B-1----:R-:W2:Y:S04]  /*b44c0*/  LDL.LU R21, [R1+0x3178] ;  /* 0x0031780001157983 */ /* 0x002ea80000300800 */
[----:B------:R0:W-:Y:S04]  /*b44d0*/  STL [R1+0x3104], R4 ;  /* 0x0031040401007387 */ /* 0x0001e80000100800 */
[----:B------:R1:W-:Y:S01]  /*b44e0*/  STL [R1+0x3140], R5 ;  /* 0x0031400501007387 */ /* 0x0003e20000100800 */
[----:B------:R-:W-:Y:S01]  /*b44f0*/  IMAD.X R28, R28, 0x1, R2, P2 ;  /* 0x000000011c1c7824 */ /* 0x000fe200010e0602 */
[----:B------:R-:W-:-:S02]  /*b4500*/  IADD3 R0, P2, PT, R0, R3, RZ ;  /* 0x0000000300007210 */ /* 0x000fc40007f5e0ff */
[----:B0-----:R-:W2:Y:S04]  /*b4510*/  LDL.LU R4, [R1+0x3180] ;  /* 0x0031800001047983 */ /* 0x001ea80000300800 */
[----:B-1----:R-:W2:Y:S04]  /*b4520*/  LDL.LU R5, [R1+0x3188] ;  /* 0x0031880001057983 */ /* 0x002ea80000300800 */
[----:B------:R0:W-:Y:S04]  /*b4530*/  STL [R1+0x3148], R29 ;  /* 0x0031481d01007387 */ /* 0x0001e80000100800 */
[----:B0-----:R-:W2:Y:S04]  /*b4540*/  LDL.LU R29, [R1+0x3190] ;  /* 0x00319000011d7983 */ /* 0x001ea80000300800 */
[----:B------:R0:W-:Y:S04]  /*b4550*/  STL [R1+0x3150], R24 ;  /* 0x0031501801007387 */ /* 0x0001e80000100800 */
[----:B------:R1:W-:Y:S04]  /*b4560*/  STL [R1+0x310c], R25 ;  /* 0x00310c1901007387 */ /* 0x0003e80000100800 */
[----:B0-----:R-:W2:Y:S04]  /*b4570*/  LDL.LU R24, [R1+0x3198] ;  /* 0x0031980001187983 */ /* 0x001ea80000300800 */
[----:B-1----:R-:W2:Y:S04]  /*b4580*/  LDL.LU R25, [R1+0x31a0] ;  /* 0x0031a00001197983 */ /* 0x002ea80000300800 */
[----:B------:R-:W2:Y:S04]  /*b4590*/  LDL.LU R3, [R1+0x311c] ;  /* 0x00311c0001037983 */ /* 0x000ea80000300800 */
[----:B------:R0:W-:Y:S04]  /*b45a0*/  STL [R1+0x3114], R28 ;  /* 0x0031141c01007387 */ /* 0x0001e80000100800 */
[----:B0-----:R-:W3:Y:S04]  /*b45b0*/  LDL.LU R28, [R1+0x31a8] ;  /* 0x0031a800011c7983 */ /* 0x001ee80000300800 */
        /* <DEDUP_REMOVED lines=12> */
[----:B--2---:R-:W-:-:S05]  /*b4680*/  IMAD.X R3, R3, 0x1, R2, P3 ;  /* 0x0000000103037824 */ /* 0x004fca00018e0602 */
[----:B------:R0:W-:Y:S02]  /*b4690*/  STL [R1+0x311c], R3 ;  /* 0x00311c0301007387 */ /* 0x0001e40000100800 */
[----:B0-----:R-:W0:Y:S02]  /*b46a0*/  LDC R3, c[0x0][0x3ac] ;  /* 0x0000eb00ff037b82 */ /* 0x001e240000000800 */
[----:B0-----:R-:W-:-:S04]  /*b46b0*/  IMAD.SHL.U32 R3, R3, 0x80, RZ ;  /* 0x0000008003037824 */ /* 0x001fc800078e00ff */
[----:B------:R-:W-:-:S05]  /*b46c0*/  IMAD.SHL.U32 R3, R3, 0x2, RZ ;  /* 0x0000000203037824 */ /* 0x000fca00078e00ff */
[----:B------:R-:W-:-:S05]  /*b46d0*/  IADD3 R18, P3, PT, R18, R3, RZ ;  /* 0x0000000312127210 */ /* 0x000fca0007f7e0ff */
[----:B------:R0:W-:Y:S04]  /*b46e0*/  STL [R1+0x3160], R18 ;  /* 0x0031601201007387 */ /* 0x0001e80000100800 */
[----:B0-----:R0:W5:Y:S04]  /*b46f0*/  LDL.LU R18, [R1+0x34dc] ;  /* 0x0034dc0001127983 */ /* 0x0011680000300800 */
[----:B------:R-:W2:Y:S02]  /*b4700*/  LDL.LU R3, [R1+0x3124] ;  /* 0x0031240001037983 */ /* 0x000ea40000300800 */
[----:B--2---:R-:W-:-:S05]  /*b4710*/  IMAD.X R3, R3, 0x1, R2, P4 ;  /* 0x0000000103037824 */ /* 0x004fca00020e0602 */
[----:B------:R1:W-:Y:S02]  /*b4720*/  STL [R1+0x3124], R3 ;  /* 0x0031240301007387 */ /* 0x0003e40000100800 */
[----:B-1----:R-:W1:Y:S02]  /*b4730*/  LDC R3, c[0x0][0x3ac] ;  /* 0x0000eb00ff037b82 */ /* 0x002e640000000800 */
[----:B-1----:R-:W-:-:S04]  /*b4740*/  IMAD.SHL.U32 R3, R3, 0x80, RZ ;  /* 0x0000008003037824 */ /* 0x002fc800078e00ff */
[----:B------:R-:W-:-:S05]  /*b4750*/  IMAD.SHL.U32 R3, R3, 0x2, RZ ;  /* 0x0000000203037824 */ /* 0x000fca00078e00ff */
[----:B---3--:R-:W-:-:S05]  /*b4760*/  IADD3 R19, P4, PT, R19, R3, RZ ;  /* 0x0000000313137210 */ /* 0x008fca0007f9e0ff */
[----:B------:R1:W-:Y:S04]  /*b4770*/  STL [R1+0x3168], R19 ;  /* 0x0031681301007387 */ /* 0x0003e80000100800 */
[----:B-1----:R0:W5:Y:S04]  /*b4780*/  LDL.LU R19, [R1+0x34d8] ;  /* 0x0034d80001137983 */ /* 0x0021680000300800 */
[----:B------:R-:W2:Y:S02]  /*b4790*/  LDL.LU R3, [R1+0x312c] ;  /* 0x00312c0001037983 */ /* 0x000ea40000300800 */
[----:B--2---:R-:W-:-:S05]  /*b47a0*/  IMAD.X R3, R3, 0x1, R2, P5 ;  /* 0x0000000103037824 */ /* 0x004fca00028e0602 */
[----:B------:R1:W-:Y:S02]  /*b47b0*/  STL [R1+0x312c], R3 ;  /* 0x00312c0301007387 */ /* 0x0003e40000100800 */
[----:B-1----:R-:W1:Y:S02]  /*b47c0*/  LDC R3, c[0x0][0x3ac] ;  /* 0x0000eb00ff037b82 */ /* 0x002e640000000800 */
[----:B-1----:R-:W-:-:S04]  /*b47d0*/  IMAD.SHL.U32 R3, R3, 0x80, RZ ;  /* 0x0000008003037824 */ /* 0x002fc800078e00ff */
[----:B------:R-:W-:-:S05]  /*b47e0*/  IMAD.SHL.U32 R3, R3, 0x2, RZ ;  /* 0x0000000203037824 */ /* 0x000fca00078e00ff */
[----:B----4-:R-:W-:-:S05]  /*b47f0*/  IADD3 R20, P5, PT, R20, R3, RZ ;  /* 0x0000000314147210 */ /* 0x010fca0007fbe0ff */
        /* <DEDUP_REMOVED lines=8> */
[----:B------:R-:W-:-:S05]  /*b4880*/  IADD3 R21, P6, PT, R21, R3, RZ ;  /* 0x0000000315157210 */ /* 0x000fca0007fde0ff */
        /* <DEDUP_REMOVED lines=47> */
[----:B------:R-:W2:Y:S01]  /*b4b80*/  LDL.LU R3, [R1+0x3164] ;  /* 0x0031640001037983 */ /* 0x000ea20000300800 */
[--C-:B------:R-:W-:Y:S02]  /*b4b90*/  IMAD.X R0, R0, 0x1, R2.reuse, P6 ;  /* 0x0000000100007824 */ /* 0x100fe400030e0602 */
[----:B------:R-:W-:-:S02]  /*b4ba0*/  IMAD.X R13, R13, 0x1, R2, P0 ;  /* 0x000000010d0d7824 */ /* 0x000fc400000e0602 */
[--C-:B------:R-:W-:Y:S01]  /*b4bb0*/  IMAD.X R14, R14, 0x1, R2.reuse, P1 ;  /* 0x000000010e0e7824 */ /* 0x100fe200008e0602 */
[----:B------:R-:W-:Y:S01]  /*b4bc0*/  IADD3 R15, P0, PT, R15, UR10, RZ ;  /* 0x0000000a0f0f7c10 */ /* 0x000fe2000ff1e0ff */
[--C-:B------:R-:W-:Y:S02]  /*b4bd0*/  IMAD.X R10, R10, 0x1, R2.reuse, P2 ;  /* 0x000000010a0a7824 */ /* 0x100fe400010e0602 */
[--C-:B------:R-:W-:Y:S02]  /*b4be0*/  IMAD.X R11, R11, 0x1, R2.reuse, P3 ;  /* 0x000000010b0b7824 */ /* 0x100fe400018e0602 */
[----:B------:R-:W-:Y:S01]  /*b4bf0*/  IMAD.X R22, R22, 0x1, R2, P4 ;  /* 0x0000000116167824 */ /* 0x000fe200020e0602 */
[----:B------:R-:W-:Y:S01]  /*b4c00*/  IADD3.X R27, PT, PT, R27, UR6, RZ, P0, !PT ;  /* 0x000000061b1b7c10 */ /* 0x000fe200087fe4ff */
[----:B------:R-:W-:-:S04]  /*b4c10*/  UIADD3 UR4, UPT, UPT, UR4, 0x1, URZ ;  /* 0x0000000104047890 */ /* 0x000fc8000fffe0ff */
[----:B------:R-:W-:Y:S01]  /*b4c20*/  UISETP.NE.U32.AND UP0, UPT, UR4, UR7, UPT ;  /* 0x000000070400728c */ /* 0x000fe2000bf05070 */
[----:B--2---:R-:W-:-:S05]  /*b4c30*/  IMAD.X R3, R3, 0x1, R2, P5 ;  /* 0x0000000103037824 */ /* 0x004fca00028e0602 */
[----:B------:R1:W-:Y:S02]  /*b4c40*/  STL [R1+0x3164], R3 ;  /* 0x0031640301007387 */ /* 0x0003e40000100800 */
[----:B-1----:R-:W1:Y:S02]  /*b4c50*/  LDC R3, c[0x0][0x3ac] ;  /* 0x0000eb00ff037b82 */ /* 0x002e640000000800 */
[----:B-1----:R-:W-:-:S04]  /*b4c60*/  IMAD.SHL.U32 R3, R3, 0x80, RZ ;  /* 0x0000008003037824 */ /* 0x002fc800078e00ff */
[----:B------:R-:W-:-:S05]  /*b4c70*/  IMAD.SHL.U32 R3, R3, 0x2, RZ ;  /* 0x0000000203037824 */ /* 0x000fca00078e00ff */
[----:B------:R-:W-:-:S05]  /*b4c80*/  IADD3 R28, P5, PT, R28, R3, RZ ;  /* 0x000000031c1c7210 */ /* 0x000fca0007fbe0ff */
[----:B------:R1:W-:Y:S01]  /*b4c90*/  STL [R1+0x31a8], R28 ;  /* 0x0031a81c01007387 */ /* 0x0003e20000100800 */
[----:B------:R-:W-:-:S03]  /*b4ca0*/  IADD3 R12, P6, PT, R12, R3, RZ ;  /* 0x000000030c0c7210 */ /* 0x000fc60007fde0ff */
[----:B-1----:R0:W5:Y:S04]  /*b4cb0*/  LDL.LU R28, [R1+0x34b8] ;  /* 0x0034b800011c7983 */ /* 0x0021680000300800 */
[----:B------:R1:W-:Y:S04]  /*b4cc0*/  STL [R1+0x316c], R0 ;  /* 0x00316c0001007387 */ /* 0x0003e80000100800 */
[----:B------:R0:W-:Y:S01]  /*b4cd0*/  STL [R1+0x31ac], R12 ;  /* 0x0031ac0c01007387 */ /* 0x0001e20000100800 */
[----:B-1----:R-:W1:Y:S03]  /*b4ce0*/  S2R R0, SR_TID.X ;  /* 0x0000000000007919 */ /* 0x002e660000002100 */
[----:B------:R0:W-:Y:S04]  /*b4cf0*/  STL [R1+0x3174], R13 ;  /* 0x0031740d01007387 */ /* 0x0001e80000100800 */
[----:B------:R0:W-:Y:S04]  /*b4d00*/  STL [R1+0x317c], R14 ;  /* 0x00317c0e01007387 */ /* 0x0001e80000100800 */
[----:B------:R0:W-:Y:S01]  /*b4d10*/  STL [R1+0x331c], R15 ;  /* 0x00331c0f01007387 */ /* 0x0001e20000100800 */
[----:B------:R-:W-:-:S03]  /*b4d20*/  IMAD.X R23, R23, 0x1, R2, P5 ;  /* 0x0000000117177824 */ /* 0x000fc600028e0602 */
[----:B------:R0:W-:Y:S01]  /*b4d30*/  STL [R1+0x3184], R10 ;  /* 0x0031840a01007387 */ /* 0x0001e20000100800 */
[----:B------:R-:W-:-:S03]  /*b4d40*/  IMAD.X R26, R26, 0x1, R2, P6 ;  /* 0x000000011a1a7824 */ /* 0x000fc600030e0602 */
[----:B------:R0:W-:Y:S04]  /*b4d50*/  STL [R1+0x318c], R11 ;  /* 0x00318c0b01007387 */ /* 0x0001e80000100800 */
[----:B------:R0:W-:Y:S04]  /*b4d60*/  STL [R1+0x3194], R22 ;  /* 0x0031941601007387 */ /* 0x0001e80000100800 */
[----:B------:R0:W-:Y:S04]  /*b4d70*/  STL [R1+0x3304], R27 ;  /* 0x0033041b01007387 */ /* 0x0001e80000100800 */
[----:B------:R0:W-:Y:S04]  /*b4d80*/  STL [R1+0x319c], R23 ;  /* 0x00319c1701007387 */ /* 0x0001e80000100800 */
[----:B------:R0:W-:Y:S01]  /*b4d90*/  STL [R1+0x31a4], R26 ;  /* 0x0031a41a01007387 */ /* 0x0001e20000100800 */
[----:B-1----:R-:W-:-:S05]  /*b4da0*/  LOP3.LUT R0, R0, 0x3f, RZ, 0xc0, !PT ;  /* 0x0000003f00007812 */ /* 0x002fca00078ec0ff */
[----:B------:R-:W-:Y:S01]  /*b4db0*/  IMAD.SHL.U32 R0, R0, 0x2, RZ ;  /* 0x0000000200007824 */ /* 0x000fe200078e00ff */
[----:B------:R-:W-:Y:S06]  /*b4dc0*/  BRA.U UP0, `(.L_x_2) ;  /* 0xfffff91d007c7547 */ /* 0x000fec000b83ffff */
[----:B0-----:R-:W2:Y:S04]  /*b4dd0*/  LDL.LU R26, [R1+0x66c] ;  /* 0x00066c00011a7983 */ /* 0x001ea80000300800 */
[----:B--2---:R-:W-:Y:S04]  /*b4de0*/  STL [R1+0x365c], R26 ;  /* 0x00365c1a01007387 */ /* 0x004fe80000100800 */
[----:B------:R-:W2:Y:S04]  /*b4df0*/  LDL.LU R27, [R1+0x65c] ;  /* 0x00065c00011b7983 */ /* 0x000ea80000300800 */
[----:B--2---:R0:W-:Y:S04]  /*b4e00*/  STL [R1+0x3660], R27 ;  /* 0x0036601b01007387 */ /* 0x0041e80000100800 */
[----:B0-----:R-:W2:Y:S04]  /*b4e10*/  LDL.LU R27, [R1+0x628] ;  /* 0x00062800011b7983 */ /* 0x001ea80000300800 */
        /* <DEDUP_REMOVED lines=33> */
[----:B------:R-:W2:Y:S01]  /*b5030*/  LDL.LU R26, [R1+0x614] ;  /* 0x00061400011a7983 */ /* 0x000ea20000300800 */
[----:B0-----:R-:W-:-:S03]  /*b5040*/  IMAD.MOV.U32 R27, RZ, RZ, R7 ;  /* 0x000000ffff1b7224 */ /* 0x001fc600078e0007 */
        /* <DEDUP_REMOVED lines=35> */
[----:B-----5:R-:W2:Y:S04]  /*b5280*/  LDL.LU R28, [R1+0x638] ;  /* 0x00063800011c7983 */ /* 0x020ea80000300800 */
[----:B------:R-:W2:Y:S04]  /*b5290*/  LDL.LU R0, [R1+0x648] ;  /* 0x0006480001007983 */ /* 0x000ea80000300800 */
[----:B------:R-:W3:Y:S04]  /*b52a0*/  LDL.LU R2, [R1+0x634] ;  /* 0x0006340001027983 */ /* 0x000ee80000300800 */
[----:B------:R-:W3:Y:S04]  /*b52b0*/  LDL.LU R3, [R1+0x644] ;  /* 0x0006440001037983 */ /* 0x000ee80000300800 */
[----:B------:R-:W4:Y:S04]  /*b52c0*/  LDL.LU R12, [R1+0x630] ;  /* 0x00063000010c7983 */ /* 0x000f280000300800 */
[----:B------:R-:W4:Y:S01]  /*b52d0*/  LDL.LU R13, [R1+0x640] ;  /* 0x00064000010d7983 */ /* 0x000f220000300800 */
[----:B0-----:R-:W-:-:S03]  /*b52e0*/  IMAD.MOV.U32 R26, RZ, RZ, R6 ;  /* 0x000000ffff1a7224 */ /* 0x001fc600078e0006 */
        /* <DEDUP_REMOVED lines=20> */
[----:B------:R0:W-:Y:S01]  /*b5430*/  STL [R1+0x34dc], R17 ;  /* 0x0034dc1101007387 */ /* 0x0001e20000100800 */
[----:B------:R-:W-:-:S03]  /*b5440*/  F2FP.BF16.F32.PACK_AB R27, R26, R27 ;  /* 0x0000001b1a1b723e */ /* 0x000fc600000010ff */
        /* <DEDUP_REMOVED lines=13> */
[----:B------:R-:W2:Y:S04]  /*b5520*/  LDL.LU R26, [R1+0x36ec] ;  /* 0x0036ec00011a7983 */ /* 0x000ea80000300800 */
[----:B------:R0:W-:Y:S04]  /*b5530*/  STL [R1+0x19c], R27 ;  /* 0x00019c1b01007387 */ /* 0x0001e80000100800 */
[----:B0-----:R-:W2:Y:S02]  /*b5540*/  LDL.LU R27, [R1+0x36e8] ;  /* 0x0036e800011b7983 */ /* 0x001ea40000300800 */
[----:B--2---:R-:W-:-:S02]  /*b5550*/  F2FP.BF16.F32.PACK_AB R27, R26, R27 ;  /* 0x0000001b1a1b723e */ /* 0x004fc400000010ff */
        /* <DEDUP_REMOVED lines=64> */
[----:B------:R-:W2:Y:S01]  /*b5960*/  LDL.LU R26, [R1+0x3664] ;  /* 0x00366400011a7983 */ /* 0x000ea20000300800 */
[----:B------:R-:W-:Y:S02]  /*b5970*/  F2FP.BF16.F32.PACK_AB R24, R24, R25 ;  /* 0x000000191818723e */ /* 0x000fe400000010ff */
[----:B------:R-:W-:Y:S01]  /*b5980*/  F2FP.BF16.F32.PACK_AB R20, R20, R21 ;  /* 0x000000151414723e */ /* 0x000fe200000010ff */
[----:B------:R0:W-:Y:S01]  /*b5990*/  STL [R1+0x158], R27 ;  /* 0x0001581b01007387 */ /* 0x0001e20000100800 */
[----:B------:R-:W-:Y:S02]  /*b59a0*/  F2FP.BF16.F32.PACK_AB R17, R16, R17 ;  /* 0x000000111011723e */ /* 0x000fe400000010ff */
[----:B------:R-:W-:Y:S02]  /*b59b0*/  F2FP.BF16.F32.PACK_AB R16, R18, R19 ;  /* 0x000000131210723e */ /* 0x000fe400000010ff */
[----:B------:R-:W-:Y:S02]  /*b59c0*/  F2FP.BF16.F32.PACK_AB R5, R4, R5 ;  /* 0x000000050405723e */ /* 0x000fe400000010ff */
[----:B------:R-:W-:Y:S01]  /*b59d0*/  F2FP.BF16.F32.PACK_AB R4, R8, R9 ;  /* 0x000000090804723e */ /* 0x000fe200000010ff */
[----:B0-----:R-:W2:Y:S01]  /*b59e0*/  LDL.LU R27, [R1+0x3660] ;  /* 0x00366000011b7983 */ /* 0x001ea20000300800 */
[----:B------:R-:W-:-:S02]  /*b59f0*/  F2FP.BF16.F32.PACK_AB R0, R28, R0 ;  /* 0x000000001c00723e */ /* 0x000fc400000010ff */
[----:B---3--:R-:W-:Y:S02]  /*b5a00*/  F2FP.BF16.F32.PACK_AB R3, R2, R3 ;  /* 0x000000030203723e */ /* 0x008fe400000010ff */
[----:B----4-:R-:W-:Y:S02]  /*b5a10*/  F2FP.BF16.F32.PACK_AB R2, R12, R13 ;  /* 0x0000000d0c02723e */ /* 0x010fe400000010ff */
[----:B--2---:R-:W-:Y:S02]  /*b5a20*/  F2FP.BF16.F32.PACK_AB R29, R26, R29 ;  /* 0x0000001d1a1d723e */ /* 0x004fe400000010ff */
[----:B------:R-:W2:Y:S04]  /*b5a30*/  LDL.LU R26, [R1+0x365c] ;  /* 0x00365c00011a7983 */ /* 0x000ea80000300800 */
        /* <DEDUP_REMOVED lines=8> */
[----:B------:R1:W-:Y:S01]  /*b5ac0*/  STL [R1+0x134], R3 ;  /* 0x0001340301007387 */ /* 0x0003e20000100800 */
[----:B0-----:R-:W-:-:S03]  /*b5ad0*/  F2FP.BF16.F32.PACK_AB R0, R14, R15 ;  /* 0x0000000f0e00723e */ /* 0x001fc600000010ff */
[----:B------:R0:W-:Y:S01]  /*b5ae0*/  STL [R1+0x130], R2 ;  /* 0x0001300201007387 */ /* 0x0001e20000100800 */
[----:B-1----:R-:W-:-:S03]  /*b5af0*/  F2FP.BF16.F32.PACK_AB R3, R10, R11 ;  /* 0x0000000b0a03723e */ /* 0x002fc600000010ff */
[----:B------:R1:W-:Y:S01]  /*b5b00*/  STL [R1+0x12c], R0 ;  /* 0x00012c0001007387 */ /* 0x0003e20000100800 */
[----:B0-----:R-:W-:-:S03]  /*b5b10*/  F2FP.BF16.F32.PACK_AB R2, R6, R7 ;  /* 0x000000070602723e */ /* 0x001fc600000010ff */
[----:B------:R-:W-:Y:S01]  /*b5b20*/  STL [R1+0x128], R3 ;  /* 0x0001280301007387 */ /* 0x000fe20000100800 */
[----:B-1----:R-:W-:-:S03]  /*b5b30*/  F2FP.BF16.F32.PACK_AB R0, R22, R23 ;  /* 0x000000171600723e */ /* 0x002fc600000010ff */
[----:B------:R-:W-:Y:S04]  /*b5b40*/  STL [R1+0x124], R2 ;  /* 0x0001240201007387 */ /* 0x000fe80000100800 */
[----:B------:R-:W-:Y:S04]  /*b5b50*/  STL [R1+0x120], R0 ;  /* 0x0001200001007387 */ /* 0x000fe80000100800 */
[----:B------:R-:W3:Y:S04]  /*b5b60*/  LDL.LU R29, [R1+0x6a8] ;  /* 0x0006a800011d7983 */ /* 0x000ee80000300800 */
[----:B---3--:R0:W-:Y:S04]  /*b5b70*/  STL [R1+0x35d4], R29 ;  /* 0x0035d41d01007387 */ /* 0x0081e80000100800 */
[----:B0-----:R-:W3:Y:S04]  /*b5b80*/  LDL.LU R29, [R1+0x6ac] ;  /* 0x0006ac00011d7983 */ /* 0x001ee80000300800 */
        /* <DEDUP_REMOVED lines=30> */
[----:B---3--:R-:W-:Y:S04]  /*b5d70*/  STL [R1+0x3654], R29 ;  /* 0x0036541d01007387 */ /* 0x008fe80000100800 */
        /* <DEDUP_REMOVED lines=34> */
[----:B0-----:R-:W3:Y:S01]  /*b5fa0*/  LDL.LU R24, [R1+0x658] ;  /* 0x0006580001187983 */ /* 0x001ee20000300800 */
[----:B--2---:R-:W-:-:S03]  /*b5fb0*/  IMAD.MOV.U32 R29, RZ, RZ, R26 ;  /* 0x000000ffff1d7224 */ /* 0x004fc600078e001a */
[----:B---3--:R0:W-:Y:S04]  /*b5fc0*/  STL [R1+0x3658], R24 ;  /* 0x0036581801007387 */ /* 0x0081e80000100800 */
[----:B------:R-:W2:Y:S04]  /*b5fd0*/  LDL.LU R25, [R1+0x6a4] ;  /* 0x0006a40001197983 */ /* 0x000ea80000300800 */
[----:B------:R-:W3:Y:S04]  /*b5fe0*/  LDL.LU R20, [R1+0x690] ;  /* 0x0006900001147983 */ /* 0x000ee80000300800 */
[----:B------:R-:W3:Y:S04]  /*b5ff0*/  LDL.LU R21, [R1+0x6a0] ;  /* 0x0006a00001157983 */ /* 0x000ee80000300800 */
[----:B------:R-:W4:Y:S04]  /*b6000*/  LDL.LU R16, [R1+0x81c] ;  /* 0x00081c0001107983 */ /* 0x000f280000300800 */
        /* <DEDUP_REMOVED lines=11> */
[----:B0-----:R-:W-:-:S03]  /*b60c0*/  IMAD.MOV.U32 R24, RZ, RZ, R27 ;  /* 0x000000ffff187224 */ /* 0x001fc600078e001b */
[----:B------:R-:W2:Y:S04]  /*b60d0*/  LDL.LU R12, [R1+0x6b4] ;  /* 0x0006b400010c7983 */ /* 0x000ea80000300800 */
[----:B------:R-:W2:Y:S04]  /*b60e0*/  LDL.LU R13, [R1+0x6c4] ;  /* 0x0006c400010d7983 */ /* 0x000ea80000300800 */
[----:B------:R-:W2:Y:S04]  /*b60f0*/  LDL.LU R14, [R1+0x6b0] ;  /* 0x0006b000010e7983 */ /* 0x000ea80000300800 */
[----:B------:R-:W2:Y:S04]  /*b6100*/  LDL.LU R15, [R1+0x6c0] ;  /* 0x0006c000010f7983 */ /* 0x000ea80000300800 */
[----:B------:R-:W2:Y:S01]  /*b6110*/  LDL.LU R10, [R1+0x84c] ;  /* 0x00084c00010a7983 */ /* 0x000ea20000300800 */
[----:B------:R-:W-:-:S03]  /*b6120*/  F2FP.BF16.F32.PACK_AB R29, R24, R29 ;  /* 0x0000001d181d723e */ /* 0x000fc600000010ff */
        /* <DEDUP_REMOVED lines=76> */
[----:B---3--:R-:W-:Y:S02]  /*b65f0*/  F2FP.BF16.F32.PACK_AB R21, R20, R21 ;  /* 0x000000151415723e */ /* 0x008fe400000010ff */
[----:B----4-:R-:W-:Y:S01]  /*b6600*/  F2FP.BF16.F32.PACK_AB R20, R16, R17 ;  /* 0x000000111014723e */ /* 0x010fe200000010ff */
[----:B------:R-:W-:Y:S01]  /*b6610*/  STL [R1+0xd8], R29 ;  /* 0x0000d81d01007387 */ /* 0x000fe20000100800 */
[----:B------:R-:W-:Y:S02]  /*b6620*/  F2FP.BF16.F32.PACK_AB R17, R18, R19 ;  /* 0x000000131211723e */ /* 0x000fe400000010ff */
[----:B------:R-:W-:Y:S02]  /*b6630*/  F2FP.BF16.F32.PACK_AB R16, R4, R5 ;  /* 0x000000050410723e */ /* 0x000fe400000010ff */
[----:B------:R-:W-:Y:S02]  /*b6640*/  F2FP.BF16.F32.PACK_AB R5, R8, R9 ;  /* 0x000000090805723e */ /* 0x000fe400000010ff */
[----:B------:R-:W-:-:S02]  /*b6650*/  F2FP.BF16.F32.PACK_AB R4, R28, R0 ;  /* 0x000000001c04723e */ /* 0x000fc400000010ff */
[----:B------:R-:W-:Y:S02]  /*b6660*/  F2FP.BF16.F32.PACK_AB R0, R2, R3 ;  /* 0x000000030200723e */ /* 0x000fe400000010ff */
[----:B------:R-:W-:Y:S02]  /*b6670*/  F2FP.BF16.F32.PACK_AB R3, R12, R13 ;  /* 0x0000000d0c03723e */ /* 0x000fe400000010ff */
[----:B------:R-:W-:Y:S02]  /*b6680*/  F2FP.BF16.F32.PACK_AB R2, R14, R15 ;  /* 0x0000000f0e02723e */ /* 0x000fe400000010ff */
[----:B--2---:R-:W-:-:S05]  /*b6690*/  F2FP.BF16.F32.PACK_AB R24, R24, R25 ;  /* 0x000000191818723e */ /* 0x004fca00000010ff */
        /* <DEDUP_REMOVED lines=12> */
[----:B------:R1:W-:Y:S04]  /*b6760*/  STL [R1+0xac], R0 ;  /* 0x0000ac0001007387 */ /* 0x0003e80000100800 */
[----:B------:R-:W-:Y:S04]  /*b6770*/  STL [R1+0xa8], R3 ;  /* 0x0000a80301007387 */ /* 0x000fe80000100800 */
[----:B------:R-:W2:Y:S01]  /*b6780*/  LDL.LU R29, [R1+0x7a8] ;  /* 0x0007a800011d7983 */ /* 0x000ea20000300800 */
[----:B0-----:R-:W-:Y:S02]  /*b6790*/  F2FP.BF16.F32.PACK_AB R2, R22, R23 ;  /* 0x000000171602723e */ /* 0x001fe400000010ff */
[----:B-1----:R-:W-:-:S03]  /*b67a0*/  F2FP.BF16.F32.PACK_AB R0, R26, R27 ;  /* 0x0000001b1a00723e */ /* 0x002fc600000010ff */
        /* <DEDUP_REMOVED lines=72> */
[----:B0-----:R-:W2:Y:S04]  /*b6c30*/  LDL.LU R24, [R1+0x6dc] ;  /* 0x0006dc0001187983 */ /* 0x001ea80000300800 */
[----:B------:R-:W3:Y:S04]  /*b6c40*/  LDL.LU R25, [R1+0x7a4] ;  /* 0x0007a40001197983 */ /* 0x000ee80000300800 */
[----:B------:R-:W4:Y:S04]  /*b6c50*/  LDL.LU R20, [R1+0x790] ;  /* 0x0007900001147983 */ /* 0x000f280000300800 */
        /* <DEDUP_REMOVED lines=25> */
[----:B--2---:R-:W-:-:S03]  /*b6df0*/  F2FP.BF16.F32.PACK_AB R29, R24, R29 ;  /* 0x0000001d181d723e */ /* 0x004fc600000010ff */
        /* <DEDUP_REMOVED lines=69> */
[----:B----4-:R-:W-:Y:S02]  /*b7250*/  F2FP.BF16.F32.PACK_AB R21, R20, R21 ;  /* 0x000000151415723e */ /* 0x010fe400000010ff */
[----:B---3--:R-:W-:Y:S01]  /*b7260*/  F2FP.BF16.F32.PACK_AB R20, R16, R17 ;  /* 0x000000111014723e */ /* 0x008fe200000010ff */
        /* <DEDUP_REMOVED lines=65> */
[----:B------:R-:W2:Y:S04]  /*b7680*/  LDL.LU R7, [R1+0x57c] ;  /* 0x00057c0001077983 */ /* 0x000ea80000300800 */
[----:B--2---:R0:W-:Y:S04]  /*b7690*/  STL [R1+0x34f4], R7 ;  /* 0x0034f40701007387 */ /* 0x0041e80000100800 */
[----:B0-----:R-:W2:Y:S04]  /*b76a0*/  LDL.LU R7, [R1+0x890] ;  /* 0x0008900001077983 */ /* 0x001ea80000300800 */
[----:B------:R-:W2:Y:S04]  /*b76b0*/  LDL.LU R5, [R1+0x568] ;  /* 0x0005680001057983 */ /* 0x000ea80000300800 */
        /* <DEDUP_REMOVED lines=9> */
[----:B--2---:R0:W-:Y:S04]  /*b7750*/  STL [R1+0x34d4], R15 ;  /* 0x0034d40f01007387 */ /* 0x0041e80000100800 */
[----:B0-----:R-:W2:Y:S04]  /*b7760*/  LDL.LU R15, [R1+0x8f0] ;  /* 0x0008f000010f7983 */ /* 0x001ea80000300800 */
[----:B------:R-:W2:Y:S04]  /*b7770*/  LDL.LU R14, [R1+0x598] ;  /* 0x00059800010e7983 */ /* 0x000ea80000300800 */
[----:B--2---:R0:W-:Y:S04]  /*b7780*/  STL [R1+0x34d0], R14 ;  /* 0x0034d00e01007387 */ /* 0x0041e80000100800 */
[----:B0-----:R-:W2:Y:S04]  /*b7790*/  LDL.LU R14, [R1+0x58c] ;  /* 0x00058c00010e7983 */ /* 0x001ea80000300800 */
[----:B------:R-:W2:Y:S01]  /*b77a0*/  LDL.LU R21, [R1+0x584] ;  /* 0x0005840001157983 */ /* 0x000ea20000300800 */
[----:B------:R-:W-:-:S03]  /*b77b0*/  F2FP.BF16.F32.PACK_AB R11, R9, R11 ;  /* 0x0000000b090b723e */ /* 0x000fc600000010ff */
        /* <DEDUP_REMOVED lines=45> */
[----:B------:R0:W-:Y:S04]  /*b7a90*/  STL [R1], R11 ;  /* 0x0000000b01007387 */ /* 0x0001e80000100800 */
[----:B0-----:R-:W2:Y:S02]  /*b7aa0*/  LDL.LU R11, [R1+0x3504] ;  /* 0x00350400010b7983 */ /* 0x001ea40000300800 */
[----:B--2---:R-:W-:-:S02]  /*b7ab0*/  F2FP.BF16.F32.PACK_AB R11, R9, R11 ;  /* 0x0000000b090b723e */ /* 0x004fc400000010ff */
[----:B------:R-:W3:Y:S02]  /*b7ac0*/  LDL.LU R9, [R1+0x3500] ;  /* 0x0035000001097983 */ /* 0x000ee40000300800 */
[----:B---3--:R-:W-:Y:S02]  /*b7ad0*/  F2FP.BF16.F32.PACK_AB R10, R9, R10 ;  /* 0x0000000a090a723e */ /* 0x008fe400000010ff */
[----:B------:R-:W4:Y:S02]  /*b7ae0*/  LDL.LU R9, [R1+0x34fc] ;  /* 0x0034fc0001097983 */ /* 0x000f240000300800 */
[----:B----4-:R-:W-:Y:S02]  /*b7af0*/  F2FP.BF16.F32.PACK_AB R9, R8, R9 ;  /* 0x000000090809723e */ /* 0x010fe400000010ff */
[----:B------:R-:W2:Y:S02]  /*b7b00*/  LDL.LU R8, [R1+0x34f8] ;  /* 0x0034f80001087983 */ /* 0x000ea40000300800 */
[----:B--2---:R-:W-:-:S02]  /*b7b10*/  F2FP.BF16.F32.PACK_AB R8, R7, R8 ;  /* 0x000000080708723e */ /* 0x004fc400000010ff */
[----:B------:R-:W2:Y:S02]  /*b7b20*/  LDL.LU R7, [R1+0x34f4] ;  /* 0x0034f40001077983 */ /* 0x000ea40000300800 */
[----:B--2---:R-:W-:Y:S02]  /*b7b30*/  F2FP.BF16.F32.PACK_AB R7, R5, R7 ;  /* 0x000000070507723e */ /* 0x004fe400000010ff */
[----:B------:R-:W2:Y:S02]  /*b7b40*/  LDL.LU R5, [R1+0x34f0] ;  /* 0x0034f00001057983 */ /* 0x000ea40000300800 */
[----:B--2---:R-:W-:Y:S02]  /*b7b50*/  F2FP.BF16.F32.PACK_AB R6, R5, R6 ;  /* 0x000000060506723e */ /* 0x004fe400000010ff */
        /* <DEDUP_REMOVED lines=16> */
[----:B------:R-:W2:Y:S01]  /*b7c60*/  LDL.LU R21, [R1+0x34cc] ;  /* 0x0034cc0001157983 */ /* 0x000ea20000300800 */
[----:B------:R-:W-:Y:S02]  /*b7c70*/  F2FP.BF16.F32.PACK_AB R12, R20, R12 ;  /* 0x0000000c140c723e */ /* 0x000fe400000010ff */
[----:B--2---:R-:W-:Y:S02]  /*b7c80*/  F2FP.BF16.F32.PACK_AB R13, R21, R13 ;  /* 0x0000000d150d723e */ /* 0x004fe400000010ff */
[----:B------:R-:W2:Y:S01]  /*b7c90*/  LDL.LU R21, [R1+0x34c8] ;  /* 0x0034c80001157983 */ /* 0x000ea20000300800 */
[----:B------:R-:W-:-:S02]  /*b7ca0*/  F2FP.BF16.F32.PACK_AB R23, R25, R23 ;  /* 0x000000171917723e */ /* 0x000fc400000010ff */
[----:B------:R-:W-:Y:S01]  /*b7cb0*/  F2FP.BF16.F32.PACK_AB R22, R24, R22 ;  /* 0x000000161816723e */ /* 0x000fe200000010ff */
[----:B------:R-:W3:Y:S04]  /*b7cc0*/  LDL.LU R20, [R1+0x34c4] ;  /* 0x0034c40001147983 */ /* 0x000ee80000300800 */
[----:B------:R-:W4:Y:S04]  /*b7cd0*/  LDL.LU R25, [R1+0x34c0] ;  /* 0x0034c00001197983 */ /* 0x000f280000300800 */
[----:B------:R-:W4:Y:S01]  /*b7ce0*/  LDL.LU R24, [R1+0x34bc] ;  /* 0x0034bc0001187983 */ /* 0x000f220000300800 */
[----:B--2---:R-:W-:-:S03]  /*b7cf0*/  F2FP.BF16.F32.PACK_AB R21, R29, R21 ;  /* 0x000000151d15723e */ /* 0x004fc600000010ff */
[----:B------:R-:W2:Y:S01]  /*b7d00*/  LDL.LU R29, [R1+0x34b8] ;  /* 0x0034b800011d7983 */ /* 0x000ea20000300800 */
[----:B------:R-:W-:Y:S02]  /*b7d10*/  F2FP.BF16.F32.PACK_AB R27, R0, R27 ;  /* 0x0000001b001b723e */ /* 0x000fe400000010ff */
[----:B---3--:R-:W-:Y:S02]  /*b7d20*/  F2FP.BF16.F32.PACK_AB R20, R28, R20 ;  /* 0x000000141c14723e */ /* 0x008fe400000010ff */
[----:B------:R-:W-:Y:S02]  /*b7d30*/  F2FP.BF16.F32.PACK_AB R26, R2, R26 ;  /* 0x0000001a021a723e */ /* 0x000fe400000010ff */
[----:B----4-:R-:W-:Y:S02]  /*b7d40*/  F2FP.BF16.F32.PACK_AB R25, R3, R25 ;  /* 0x000000190319723e */ /* 0x010fe400000010ff */
[----:B--2---:R-:W-:-:S07]  /*b7d50*/  F2FP.BF16.F32.PACK_AB R24, R29, R24 ;  /* 0x000000181d18723e */ /* 0x004fce00000010ff */
.L_x_1:
[----:B0-----:R-:W2:Y:S01]  /*b7d60*/  LDL.LU R0, [R1+0x34b0] ;  /* 0x0034b00001007983 */ /* 0x001ea20000300800 */
[----:B------:R-:W0:Y:S01]  /*b7d70*/  S2UR UR5, SR_CgaCtaId ;  /* 0x00000000000579c3 */ /* 0x000e220000008800 */
[----:B------:R-:W-:Y:S01]  /*b7d80*/  UMOV UR4, 0x400 ;  /* 0x0000040000047882 */ /* 0x000fe20000000000 */
[----:B------:R-:W1:Y:S01]  /*b7d90*/  LDCU UR18, c[0x0][0x3b4] ;  /* 0x00007680ff1277ac */ /* 0x000e620008000800 */
[----:B------:R-:W3:Y:S01]  /*b7da0*/  S2R R3, SR_TID.X ;  /* 0x0000000000037919 */ /* 0x000ee20000002100 */
[----:B------:R-:W4:Y:S01]  /*b7db0*/  LDCU UR19, c[0x0][0x3b8] ;  /* 0x00007700ff1377ac */ /* 0x000f220008000800 */
[----:B------:R-:W5:Y:S01]  /*b7dc0*/  LDCU.64 UR6, c[0x0][0x390] ;  /* 0x00007200ff0677ac */ /* 0x000f620008000a00 */
[----:B------:R-:W0:Y:S01]  /*b7dd0*/  LDCU UR20, c[0x0][0x3b8] ;  /* 0x00007700ff1477ac */ /* 0x000e220008000800 */
[----:B------:R-:W1:Y:S01]  /*b7de0*/  LDCU UR38, c[0x0][0x39c] ;  /* 0x00007380ff2677ac */ /* 0x000e620008000800 */
[----:B------:R-:W1:Y:S01]  /*b7df0*/  LDCU UR21, c[0x0][0x3b8] ;  /* 0x00007700ff1577ac */ /* 0x000e620008000800 */
[----:B0-----:R-:W-:Y:S01]  /*b7e00*/  ULEA UR4, UR5, UR4, 0x18 ;  /* 0x0000000405047291 */ /* 0x001fe2000f8ec0ff */
[----:B------:R-:W0:Y:S01]  /*b7e10*/  LDCU UR22, c[0x0][0x3b8] ;  /* 0x00007700ff1677ac */ /* 0x000e220008000800 */
[----:B------:R-:W0:Y:S01]  /*b7e20*/  LDCU UR39, c[0x0][0x39c] ;  /* 0x00007380ff2777ac */ /* 0x000e220008000800 */
[C---:B---3--:R-:W-:Y:S01]  /*b7e30*/  IMAD.SHL.U32 R2, R3.reuse, 0x40, RZ ;  /* 0x0000004003027824 */ /* 0x048fe200078e00ff */
[----:B------:R-:W3:Y:S01]  /*b7e40*/  LDCU UR40, c[0x0][0x39c] ;  /* 0x00007380ff2877ac */ /* 0x000ee20008000800 */
[----:B------:R-:W-:-:S03]  /*b7e50*/  IMAD.SHL.U32 R28, R3, 0x10, RZ ;  /* 0x00000010031c7824 */ /* 0x000fc600078e00ff */
[----:B------:R-:W-:Y:S01]  /*b7e60*/  LOP3.LUT R2, R2, 0x200, RZ, 0xc0, !PT ;  /* 0x0000020002027812 */ /* 0x000fe200078ec0ff */
[----:B------:R-:W0:Y:S01]  /*b7e70*/  LDCU UR43, c[0x0][0x39c] ;  /* 0x00007380ff2b77ac */ /* 0x000e220008000800 */
        /* <DEDUP_REMOVED lines=37> */
[----:B--2---:R-:W-:-:S04]  /*b80d0*/  LOP3.LUT R0, R0, 0x80, RZ, 0xc0, !PT ;  /* 0x0000008000007812 */ /* 0x004fc800078ec0ff */
[----:B------:R-:W-:Y:S02]  /*b80e0*/  IADD3 R0, PT, PT, R0, UR4, R2 ;  /* 0x0000000400007c10 */ /* 0x000fe4000fffe002 */
[----:B------:R-:W-:-:S05]  /*b80f0*/  LOP3.LUT R2, R3, 0x20, RZ, 0xc0, !PT ;  /* 0x0000002003027812 */ /* 0x000fca00078ec0ff */
[----:B------:R-:W-:Y:S01]  /*b8100*/  IMAD R0, R2, 0x20, R0 ;  /* 0x0000002002007824 */ /* 0x000fe200078e0200 */
[----:B------:R-:W-:Y:S02]  /*b8110*/  LOP3.LUT R2, R28, 0x70, RZ, 0xc0, !PT ;  /* 0x000000701c027812 */ /* 0x000fe400078ec0ff */
[----:B------:R-:W2:Y:S03]  /*b8120*/  S2R R28, SR_TID.X ;  /* 0x00000000001c7919 */ /* 0x000ea60000002100 */
[----:B------:R-:W-:Y:S01]  /*b8130*/  IMAD.IADD R0, R2, 0x1, R0 ;  /* 0x0000000102007824 */ /* 0x000fe200078e0200 */
[----:B------:R-:W-:Y:S06]  /*b8140*/  BAR.SYNC.DEFER_BLOCKING 0x0 ;  /* 0x0000000000007b1d */ /* 0x000fec0000010000 */
[----:B------:R-:W-:Y:S04]  /*b8150*/  STSM.16.M88.4 [R0], R24 ;  /* 0x0000001800007844 */ /* 0x000fe80000000200 */
[----:B------:R-:W-:Y:S01]  /*b8160*/  STSM.16.M88.4 [R0+0x100], R20 ;  /* 0x0001001400007844 */ /* 0x000fe20000000200 */
[----:B--2---:R-:W-:-:S04]  /*b8170*/  LOP3.LUT R28, R28, 0x3f, RZ, 0xc0, !PT ;  /* 0x0000003f1c1c7812 */ /* 0x004fc800078ec0ff */
[----:B------:R-:W-:Y:S01]  /*b8180*/  LEA R2, R28, UR4, 0x4 ;  /* 0x000000041c027c11 */ /* 0x000fe2000f8e20ff */
[----:B------:R-:W-:Y:S06]  /*b8190*/  BAR.SYNC.DEFER_BLOCKING 0x0 ;  /* 0x0000000000007b1d */ /* 0x000fec0000010000 */
[----:B------:R-:W2:Y:S01]  /*b81a0*/  LDCU.64 UR4, c[0x0][0x398] ;  /* 0x00007300ff0477ac */ /* 0x000ea20008000a00 */
[----:B------:R-:W0:Y:S04]  /*b81b0*/  LDS.128 R24, [R2] ;  /* 0x0000000002187984 */ /* 0x000e280000000c00 */
[----:B------:R-:W1:Y:S01]  /*b81c0*/  LDS.128 R20, [R2+0x400] ;  /* 0x0004000002147984 */ /* 0x000e620000000c00 */
[----:B------:R-:W-:Y:S06]  /*b81d0*/  BAR.SYNC.DEFER_BLOCKING 0x0 ;  /* 0x0000000000007b1d */ /* 0x000fec0000010000 */
[----:B------:R-:W-:Y:S04]  /*b81e0*/  STSM.16.M88.4 [R0], R12 ;  /* 0x0000000c00007844 */ /* 0x000fe80000000200 */
[----:B------:R-:W-:Y:S01]  /*b81f0*/  STSM.16.M88.4 [R0+0x100], R16 ;  /* 0x0001001000007844 */ /* 0x000fe20000000200 */
[----:B------:R-:W-:Y:S06]  /*b8200*/  BAR.SYNC.DEFER_BLOCKING 0x0 ;  /* 0x0000000000007b1d */ /* 0x000fec0000010000 */
[----:B0-----:R-:W-:Y:S04]  /*b8210*/  STL.64 [R1+0x34f0], R26 ;  /* 0x0034f01a01007387 */ /* 0x001fe80000100a00 */
[----:B------:R0:W-:Y:S04]  /*b8220*/  STL.64 [R1+0x34e8], R24 ;  /* 0x0034e81801007387 */ /* 0x0001e80000100a00 */
[----:B------:R-:W2:Y:S04]  /*b8230*/  LDS.128 R16, [R2] ;  /* 0x0000000002107984 */ /* 0x000ea80000000c00 */
[----:B------:R-:W2:Y:S01]  /*b8240*/  LDS.128 R12, [R2+0x400] ;  /* 0x00040000020c7984 */ /* 0x000ea20000000c00 */
[----:B------:R-:W-:Y:S06]  /*b8250*/  BAR.SYNC.DEFER_BLOCKING 0x0 ;  /* 0x0000000000007b1d */ /* 0x000fec0000010000 */
[----:B0-----:R-:W3:Y:S04]  /*b8260*/  LDL.LU R24, [R1] ;  /* 0x0000000001187983 */ /* 0x001ee80000300800 */
[----:B-1----:R0:W-:Y:S04]  /*b8270*/  STL.64 [R1+0x1a0], R20 ;  /* 0x0001a01401007387 */ /* 0x0021e80000100a00 */
[----:B------:R1:W-:Y:S04]  /*b8280*/  STL.64 [R1+0x1a8], R22 ;  /* 0x0001a81601007387 */ /* 0x0003e80000100a00 */
[----:B------:R-:W3:Y:S04]  /*b8290*/  LDL.LU R25, [R1+0x4] ;  /* 0x0000040001197983 */ /* 0x000ee80000300800 */
[----:B------:R-:W-:Y:S04]  /*b82a0*/  STSM.16.M88.4 [R0], R4 ;  /* 0x0000000400007844 */ /* 0x000fe80000000200 */
[----:B------:R1:W-:Y:S01]  /*b82b0*/  STSM.16.M88.4 [R0+0x100], R8 ;  /* 0x0001000800007844 */ /* 0x0003e20000000200 */
[----:B------:R-:W-:Y:S06]  /*b82c0*/  BAR.SYNC.DEFER_BLOCKING 0x0 ;  /* 0x0000000000007b1d */ /* 0x000fec0000010000 */
[----:B------:R-:W3:Y:S04]  /*b82d0*/  LDL.LU R26, [R1+0x8] ;  /* 0x00000800011a7983 */ /* 0x000ee80000300800 */
[----:B------:R-:W3:Y:S04]  /*b82e0*/  LDL.LU R27, [R1+0xc] ;  /* 0x00000c00011b7983 */ /* 0x000ee80000300800 */
[----:B0-----:R-:W4:Y:S04]  /*b82f0*/  LDL.LU R20, [R1+0x10] ;  /* 0x0000100001147983 */ /* 0x001f280000300800 */
[----:B------:R-:W4:Y:S04]  /*b8300*/  LDL.LU R21, [R1+0x14] ;  /* 0x0000140001157983 */ /* 0x000f280000300800 */
[----:B-1----:R-:W4:Y:S04]  /*b8310*/  LDL.LU R22, [R1+0x18] ;  /* 0x0000180001167983 */ /* 0x002f280000300800 */
[----:B------:R-:W4:Y:S04]  /*b8320*/  LDL.LU R23, [R1+0x1c] ;  /* 0x00001c0001177983 */ /* 0x000f280000300800 */
[----:B--2---:R-:W-:Y:S04]  /*b8330*/  STL.64 [R1+0x1b0], R16 ;  /* 0x0001b01001007387 */ /* 0x004fe80000100a00 */
[----:B------:R-:W-:Y:S04]  /*b8340*/  STL.64 [R1+0x1b8], R18 ;  /* 0x0001b81201007387 */ /* 0x000fe80000100a00 */
[----:B------:R-:W-:Y:S04]  /*b8350*/  STL.64 [R1+0x1c0], R12 ;  /* 0x0001c00c01007387 */ /* 0x000fe80000100a00 */
[----:B------:R-:W-:Y:S04]  /*b8360*/  STL.64 [R1+0x1c8], R14 ;  /* 0x0001c80e01007387 */ /* 0x000fe80000100a00 */
[----:B------:R-:W0:Y:S04]  /*b8370*/  LDS.128 R12, [R2] ;  /* 0x00000000020c7984 */ /* 0x000e280000000c00 */
[----:B------:R-:W1:Y:S04]  /*b8380*/  LDS.128 R4, [R2+0x400] ;  /* 0x0004000002047984 */ /* 0x000e680000000c00 */
[----:B------:R-:W2:Y:S01]  /*b8390*/  LDL.LU R8, [R1+0x30] ;  /* 0x0000300001087983 */ /* 0x000ea20000300800 */
[----:B------:R-:W-:Y:S06]  /*b83a0*/  BAR.SYNC.DEFER_BLOCKING 0x0 ;  /* 0x0000000000007b1d */ /* 0x000fec0000010000 */
[----:B0-----:R-:W-:Y:S04]  /*b83b0*/  STL.64 [R1+0x1d0], R12 ;  /* 0x0001d00c01007387 */ /* 0x001fe80000100a00 */
[----:B------:R-:W-:Y:S04]  /*b83c0*/  STL.64 [R1+0x1d8], R14 ;  /* 0x0001d80e01007387 */ /* 0x000fe80000100a00 */
[----:B-1----:R0:W-:Y:S04]  /*b83d0*/  STL.64 [R1+0x1e0], R4 ;  /* 0x0001e00401007387 */ /* 0x0021e80000100a00 */
[----:B------:R1:W-:Y:S04]  /*b83e0*/  STL.64 [R1+0x1e8], R6 ;  /* 0x0001e80601007387 */ /* 0x0003e80000100a00 */
[----:B------:R-:W2:Y:S04]  /*b83f0*/  LDL.LU R9, [R1+0x34] ;  /* 0x0000340001097983 */ /* 0x000ea80000300800 */
[----:B------:R-:W2:Y:S04]  /*b8400*/  LDL.LU R10, [R1+0x38] ;  /* 0x00003800010a7983 */ /* 0x000ea80000300800 */
[----:B------:R-:W2:Y:S04]  /*b8410*/  LDL.LU R11, [R1+0x3c] ;  /* 0x00003c00010b7983 */ /* 0x000ea80000300800 */
[----:B---3--:R-:W-:Y:S04]  /*b8420*/  STSM.16.M88.4 [R0], R24 ;  /* 0x0000001800007844 */ /* 0x008fe80000000200 */
[----:B----4-:R3:W-:Y:S01]  /*b8430*/  STSM.16.M88.4 [R0+0x100], R20 ;  /* 0x0001001400007844 */ /* 0x0107e20000000200 */
[----:B------:R-:W-:Y:S06]  /*b8440*/  BAR.SYNC.DEFER_BLOCKING 0x0 ;  /* 0x0000000000007b1d */ /* 0x000fec0000010000 */
[----:B------:R-:W4:Y:S04]  /*b8450*/  LDS.128 R12, [R2] ;  /* 0x00000000020c7984 */ /* 0x000f280000000c00 */
[----:B--2---:R-:W-:Y:S04]  /*b8460*/  STL.64 [R1+0x3580], R10 ;  /* 0x0035800a01007387 */ /* 0x004fe80000100a00 */
[----:B------:R-:W-:Y:S04]  /*b8470*/  STL.64 [R1+0x3578], R8 ;  /* 0x0035780801007387 */ /* 0x000fe80000100a00 */
[----:B------:R-:W2:Y:S04]  /*b8480*/  LDS.128 R8, [R2+0x400] ;  /* 0x0004000002087984 */ /* 0x000ea80000000c00 */
[----:B0-----:R-:W5:Y:S04]  /*b8490*/  LDL.LU R4, [R1+0x40] ;  /* 0x0000400001047983 */ /* 0x001f680000300800 */
[----:B------:R-:W5:Y:S04]  /*b84a0*/  LDL.LU R5, [R1+0x44] ;  /* 0x0000440001057983 */ /* 0x000f680000300800 */
[----:B-1----:R-:W5:Y:S04]  /*b84b0*/  LDL.LU R6, [R1+0x48] ;  /* 0x0000480001067983 */ /* 0x002f680000300800 */
[----:B------:R-:W5:Y:S04]  /*b84c0*/  LDL.LU R7, [R1+0x4c] ;  /* 0x00004c0001077983 */ /* 0x000f680000300800 */
[----:B------:R-:W5:Y:S04]  /*b84d0*/  LDL.LU R16, [R1+0x50] ;  /* 0x0000500001107983 */ /* 0x000f680000300800 */
[----:B------:R-:W5:Y:S04]  /*b84e0*/  LDL.LU R17, [R1+0x54] ;  /* 0x0000540001117983 */ /* 0x000f680000300800 */
[----:B------:R-:W5:Y:S04]  /*b84f0*/  LDL.LU R18, [R1+0x58] ;  /* 0x0000580001127983 */ /* 0x000f680000300800 */
[----:B------:R-:W5:Y:S04]  /*b8500*/  LDL.LU R19, [R1+0x5c] ;  /* 0x00005c0001137983 */ /* 0x000f680000300800 */
[----:B---3--:R-:W3:Y:S04]  /*b8510*/  LDL.LU R20, [R1+0x70] ;  /* 0x0000700001147983 */ /* 0x008ee80000300800 */
[----:B------:R-:W3:Y:S04]  /*b8520*/  LDL.LU R21, [R1+0x74] ;  /* 0x0000740001157983 */ /* 0x000ee80000300800 */
[----:B------:R-:W3:Y:S04]  /*b8530*/  LDL.LU R22, [R1+0x78] ;  /* 0x0000780001167983 */ /* 0x000ee80000300800 */
[----:B------:R-:W3:Y:S04]  /*b8540*/  LDL.LU R23, [R1+0x7c] ;  /* 0x00007c0001177983 */ /* 0x000ee80000300800 */
[----:B------:R-:W3:Y:S04]  /*b8550*/  LDL.LU R24, [R1+0x60] ;  /* 0x0000600001187983 */ /* 0x000ee80000300800 */
[----:B------:R-:W3:Y:S04]  /*b8560*/  LDL.LU R25, [R1+0x64] ;  /* 0x0000640001197983 */ /* 0x000ee80000300800 */
[----:B------:R-:W3:Y:S04]  /*b8570*/  LDL.LU R26, [R1+0x68] ;  /* 0x00006800011a7983 */ /* 0x000ee80000300800 */
[----:B------:R-:W3:Y:S04]  /*b8580*/  LDL.LU R27, [R1+0x6c] ;  /* 0x00006c00011b7983 */ /* 0x000ee80000300800 */
[----:B----4-:R-:W-:Y:S04]  /*b8590*/  STL [R1+0x34e0], R12 ;  /* 0x0034e00c01007387 */ /* 0x010fe80000100800 */
[----:B------:R-:W-:Y:S04]  /*b85a0*/  STL [R1+0x34dc], R13 ;  /* 0x0034dc0d01007387 */ /* 0x000fe80000100800 */
[----:B------:R-:W-:Y:S04]  /*b85b0*/  STL [R1+0x34d8], R14 ;  /* 0x0034d80e01007387 */ /* 0x000fe80000100800 */
[----:B------:R-:W-:Y:S04]  /*b85c0*/  STL [R1+0x34d4], R15 ;  /* 0x0034d40f01007387 */ /* 0x000fe80000100800 */
[----:B------:R-:W-:Y:S04]  /*b85d0*/  STL.64 [R1+0x3500], R14 ;  /* 0x0035000e01007387 */ /* 0x000fe80000100a00 */
[----:B------:R0:W-:Y:S01]  /*b85e0*/  STL.64 [R1+0x34f8], R12 ;  /* 0x0034f80c01007387 */ /* 0x0001e20000100a00 */
[----:B------:R-:W-:Y:S06]  /*b85f0*/  BAR.SYNC.DEFER_BLOCKING 0x0 ;  /* 0x0000000000007b1d */ /* 0x000fec0000010000 */
[----:B0-----:R-:W4:Y:S04]  /*b8600*/  LDL.LU R12, [R1+0x20] ;  /* 0x00002000010c7983 */ /* 0x001f280000300800 */
[----:B------:R-:W4:Y:S04]  /*b8610*/  LDL.LU R13, [R1+0x24] ;  /* 0x00002400010d7983 */ /* 0x000f280000300800 */
[----:B------:R-:W4:Y:S04]  /*b8620*/  LDL.LU R14, [R1+0x28] ;  /* 0x00002800010e7983 */ /* 0x000f280000300800 */
[----:B------:R-:W4:Y:S04]  /*b8630*/  LDL.LU R15, [R1+0x2c] ;  /* 0x00002c00010f7983 */ /* 0x000f280000300800 */
[----:B--2---:R-:W-:Y:S04]  /*b8640*/  STL.64 [R1+0x10], R8 ;  /* 0x0000100801007387 */ /* 0x004fe80000100a00 */
[----:B------:R0:W-:Y:S04]  /*b8650*/  STL.64 [R1+0x18], R10 ;  /* 0x0000180a01007387 */ /* 0x0001e80000100a00 */
[----:B0-----:R-:W2:Y:S04]  /*b8660*/  LDL.LU.64 R10, [R1+0x3580] ;  /* 0x00358000010a7983 */ /* 0x001ea80000300a00 */
[----:B------:R-:W2:Y:S04]  /*b8670*/  LDL.LU.64 R8, [R1+0x3578] ;  /* 0x0035780001087983 */ /* 0x000ea80000300a00 */
[----:B----4-:R-:W-:Y:S04]  /*b8680*/  STSM.16.M88.4 [R0], R12 ;  /* 0x0000000c00007844 */ /* 0x010fe80000000200 */
[----:B--2---:R-:W-:Y:S01]  /*b8690*/  STSM.16.M88.4 [R0+0x100], R8 ;  /* 0x0001000800007844 */ /* 0x004fe20000000200 */
[----:B------:R-:W-:Y:S06]  /*b86a0*/  BAR.SYNC.DEFER_BLOCKING 0x0 ;  /* 0x0000000000007b1d */ /* 0x000fec0000010000 */
[----:B------:R-:W0:Y:S04]  /*b86b0*/  LDS.128 R12, [R2] ;  /* 0x00000000020c7984 */ /* 0x000e280000000c00 */
[----:B------:R-:W1:Y:S01]  /*b86c0*/  LDS.128 R8, [R2+0x400] ;  /* 0x0004000002087984 */ /* 0x000e620000000c00 */
[----:B------:R-:W-:Y:S06]  /*b86d0*/  BAR.SYNC.DEFER_BLOCKING 0x0 ;  /* 0x0000000000007b1d */ /* 0x000fec0000010000 */
[----:B-----5:R-:W-:Y:S04]  /*b86e0*/  STSM.16.M88.4 [R0], R4 ;  /* 0x0000000400007844 */ /* 0x020fe80000000200 */
[----:B------:R-:W-:Y:S01]  /*b86f0*/  STSM.16.M88.4 [R0+0x100], R16 ;  /* 0x0001001000007844 */ /* 0x000fe20000000200 */
[----:B------:R-:W-:Y:S06]  /*b8700*/  BAR.SYNC.DEFER_BLOCKING 0x0 ;  /* 0x0000000000007b1d */ /* 0x000fec0000010000 */
[----:B0-----:R-:W-:Y:S04]  /*b8710*/  STL.64 [R1+0x20], R12 ;  /* 0x0000200c01007387 */ /* 0x001fe80000100a00 */
[----:B------:R-:W-:Y:S04]  /*b8720*/  STL.64 [R1+0x28], R14 ;  /* 0x0000280e01007387 */ /* 0x000fe80000100a00 */
[----:B-1----:R-:W-:Y:S04]  /*b8730*/  STL.64 [R1], R8 ;  /* 0x0000000801007387 */ /* 0x002fe80000100a00 */
[----:B------:R-:W-:Y:S04]  /*b8740*/  STL.64 [R1+0x8], R10 ;  /* 0x0000080a01007387 */ /* 0x000fe80000100a00 */
[----:B------:R-:W0:Y:S04]  /*b8750*/  LDS.128 R4, [R2] ;  /* 0x0000000002047984 */ /* 0x000e280000000c00 */
[----:B------:R-:W1:Y:S01]  /*b8760*/  LDS.128 R8, [R2+0x400] ;  /* 0x0004000002087984 */ /* 0x000e620000000c00 */
[----:B------:R-:W-:Y:S06]  /*b8770*/  BAR.SYNC.DEFER_BLOCKING 0x0 ;  /* 0x0000000000007b1d */ /* 0x000fec0000010000 */
[----:B---3--:R-:W-:Y:S04]  /*b8780*/  STSM.16.M88.4 [R0], R24 ;  /* 0x0000001800007844 */ /* 0x008fe80000000200 */
[----:B------:R-:W-:Y:S04]  /*b8790*/  STSM.16.M88.4 [R0+0x100], R20 ;  /* 0x0001001400007844 */ /* 0x000fe80000000200 */
[----:B0-----:R-:W-:Y:S04]  /*b87a0*/  STL [R1+0x34e4], R6 ;  /* 0x0034e40601007387 */ /* 0x001fe80000100800 */
[----:B------:R-:W-:Y:S04]  /*b87b0*/  STL [R1+0x34d0], R7 ;  /* 0x0034d00701007387 */ /* 0x000fe80000100800 */
[----:B------:R-:W-:Y:S04]  /*b87c0*/  STL.64 [R1+0x3510], R6 ;  /* 0x0035100601007387 */ /* 0x000fe80000100a00 */
[----:B------:R-:W-:Y:S04]  /*b87d0*/  STL.64 [R1+0x3508], R4 ;  /* 0x0035080401007387 */ /* 0x000fe80000100a00 */
[----:B-1----:R-:W-:Y:S04]  /*b87e0*/  STL.64 [R1+0x3520], R10 ;  /* 0x0035200a01007387 */ /* 0x002fe80000100a00 */
[----:B------:R0:W-:Y:S04]  /*b87f0*/  STL.64 [R1+0x3518], R8 ;  /* 0x0035180801007387 */ /* 0x0001e80000100a00 */
[----:B0-----:R-:W2:Y:S04]  /*b8800*/  LDL.LU R8, [R1+0xb0] ;  /* 0x0000b00001087983 */ /* 0x001ea80000300800 */
[----:B------:R-:W2:Y:S04]  /*b8810*/  LDL.LU R9, [R1+0xb4] ;  /* 0x0000b40001097983 */ /* 0x000ea80000300800 */
[----:B------:R-:W3:Y:S04]  /*b8820*/  LDL.LU R10, [R1+0xb8] ;  /* 0x0000b800010a7983 */ /* 0x000ee80000300800 */
[----:B------:R-:W3:Y:S04]  /*b8830*/  LDL.LU R11, [R1+0xbc] ;  /* 0x0000bc00010b7983 */ /* 0x000ee80000300800 */
[----:B------:R-:W4:Y:S04]  /*b8840*/  LDL.LU R24, [R1+0x90] ;  /* 0x0000900001187983 */ /* 0x000f280000300800 */
[----:B------:R-:W4:Y:S04]  /*b8850*/  LDL.LU R25, [R1+0x94] ;  /* 0x0000940001197983 */ /* 0x000f280000300800 */
[----:B------:R-:W5:Y:S04]  /*b8860*/  LDL.LU R26, [R1+0x98] ;  /* 0x00009800011a7983 */ /* 0x000f680000300800 */
[----:B------:R-:W5:Y:S01]  /*b8870*/  LDL.LU R27, [R1+0x9c] ;  /* 0x00009c00011b7983 */ /* 0x000f620000300800 */
[----:B------:R-:W-:Y:S06]  /*b8880*/  BAR.SYNC.DEFER_BLOCKING 0x0 ;  /* 0x0000000000007b1d */ /* 0x000fec0000010000 */
[----:B-----5:R-:W-:Y:S04]  /*b8890*/  STL.64 [R1+0x3570], R26 ;  /* 0x0035701a01007387 */ /* 0x020fe80000100a00 */
[----:B----4-:R-:W-:Y:S04]  /*b88a0*/  STL.64 [R1+0x3568], R24 ;  /* 0x0035681801007387 */ /* 0x010fe80000100a00 */
[----:B---3--:R-:W-:Y:S04]  /*b88b0*/  STL.64 [R1+0x3550], R10 ;  /* 0x0035500a01007387 */ /* 0x008fe80000100a00 */
[----:B--2---:R0:W-:Y:S04]  /*b88c0*/  STL.64 [R1+0x3548], R8 ;  /* 0x0035480801007387 */ /* 0x0041e80000100a00 */
[----:B------:R-:W1:Y:S04]  /*b88d0*/  LDS.128 R24, [R2] ;  /* 0x0000000002187984 */ /* 0x000e680000000c00 */
        /* <DEDUP_REMOVED lines=15> */
[----:B------:R-:W4:Y:S04]  /*b89d0*/  LDL.LU R5, [R1+0xc4] ;  /* 0x0000c40001057983 */ /* 0x000f280000300800 */
[----:B------:R-:W4:Y:S04]  /*b89e0*/  LDL.LU R6, [R1+0xc8] ;  /* 0x0000c80001067983 */ /* 0x000f280000300800 */
[----:B------:R-:W4:Y:S04]  /*b89f0*/  LDL.LU R7, [R1+0xcc] ;  /* 0x0000cc0001077983 */ /* 0x000f280000300800 */
[----:B------:R-:W5:Y:S04]  /*b8a00*/  LDL.LU R20, [R1+0xf0] ;  /* 0x0000f00001147983 */ /* 0x000f680000300800 */
[----:B------:R-:W5:Y:S04]  /*b8a10*/  LDL.LU R21, [R1+0xf4] ;  /* 0x0000f40001157983 */ /* 0x000f680000300800 */
[----:B------:R-:W5:Y:S04]  /*b8a20*/  LDL.LU R22, [R1+0xf8] ;  /* 0x0000f80001167983 */ /* 0x000f680000300800 */
[----:B------:R-:W5:Y:S04]  /*b8a30*/  LDL.LU R23, [R1+0xfc] ;  /* 0x0000fc0001177983 */ /* 0x000f680000300800 */
[----:B------:R-:W3:Y:S04]  /*b8a40*/  LDL.LU R16, [R1+0xe0] ;  /* 0x0000e00001107983 */ /* 0x000ee80000300800 */
[----:B------:R-:W3:Y:S04]  /*b8a50*/  LDL.LU R17, [R1+0xe4] ;  /* 0x0000e40001117983 */ /* 0x000ee80000300800 */
[----:B------:R-:W3:Y:S04]  /*b8a60*/  LDL.LU R18, [R1+0xe8] ;  /* 0x0000e80001127983 */ /* 0x000ee80000300800 */
[----:B------:R-:W3:Y:S04]  /*b8a70*/  LDL.LU R19, [R1+0xec] ;  /* 0x0000ec0001137983 */ /* 0x000ee80000300800 */
[----:B-1----:R-:W-:Y:S04]  /*b8a80*/  STL.64 [R1+0x30], R24 ;  /* 0x0000301801007387 */ /* 0x002fe80000100a00 */
[----:B------:R-:W-:Y:S04]  /*b8a90*/  STL.64 [R1+0x38], R26 ;  /* 0x0000381a01007387 */ /* 0x000fe80000100a00 */
[----:B------:R-:W0:Y:S01]  /*b8aa0*/  LDS.128 R24, [R2+0x400] ;  /* 0x0004000002187984 */ /* 0x000e220000000c00 */
[----:B------:R-:W-:Y:S06]  /*b8ab0*/  BAR.SYNC.DEFER_BLOCKING 0x0 ;  /* 0x0000000000007b1d */ /* 0x000fec0000010000 */
[----:B0-----:R-:W-:Y:S04]  /*b8ac0*/  STL.64 [R1+0x60], R24 ;  /* 0x0000601801007387 */ /* 0x001fe80000100a00 */
[----:B------:R0:W-:Y:S04]  /*b8ad0*/  STL.64 [R1+0x68], R26 ;  /* 0x0000681a01007387 */ /* 0x0001e80000100a00 */
[----:B0-----:R-:W3:Y:S04]  /*b8ae0*/  LDL.LU.64 R26, [R1+0x3570] ;  /* 0x00357000011a7983 */ /* 0x001ee80000300a00 */
[----:B------:R-:W3:Y:S04]  /*b8af0*/  LDL.LU.64 R24, [R1+0x3568] ;  /* 0x0035680001187983 */ /* 0x000ee80000300a00 */
[----:B--2---:R-:W-:Y:S04]  /*b8b00*/  STSM.16.M88.4 [R0], R8 ;  /* 0x0000000800007844 */ /* 0x004fe80000000200 */
[----:B---3--:R0:W-:Y:S01]  /*b8b10*/  STSM.16.M88.4 [R0+0x100], R24 ;  /* 0x0001001800007844 */ /* 0x0081e20000000200 */
[----:B------:R-:W-:Y:S06]  /*b8b20*/  BAR.SYNC.DEFER_BLOCKING 0x0 ;  /* 0x0000000000007b1d */ /* 0x000fec0000010000 */
[----:B0-----:R-:W2:Y:S04]  /*b8b30*/  LDL.LU R24, [R1+0x100] ;  /* 0x0001000001187983 */ /* 0x001ea80000300800 */
[----:B------:R-:W2:Y:S04]  /*b8b40*/  LDL.LU R25, [R1+0x104] ;  /* 0x0001040001197983 */ /* 0x000ea80000300800 */
[----:B------:R-:W2:Y:S04]  /*b8b50*/  LDL.LU R26, [R1+0x108] ;  /* 0x00010800011a7983 */ /* 0x000ea80000300800 */
[----:B------:R-:W0:Y:S04]  /*b8b60*/  LDS.128 R8, [R2] ;  /* 0x0000000002087984 */ /* 0x000e280000000c00 */
[----:B------:R-:W2:Y:S04]  /*b8b70*/  LDL.LU R27, [R1+0x10c] ;  /* 0x00010c00011b7983 */ /* 0x000ea80000300800 */
[----:B0-----:R-:W-:Y:S04]  /*b8b80*/  STL.64 [R1+0x1f0], R8 ;  /* 0x0001f00801007387 */ /* 0x001fe80000100a00 */
[----:B------:R-:W-:Y:S04]  /*b8b90*/  STL.64 [R1+0x1f8], R10 ;  /* 0x0001f80a01007387 */ /* 0x000fe80000100a00 */
[----:B------:R-:W0:Y:S04]  /*b8ba0*/  LDS.128 R8, [R2+0x400] ;  /* 0x0004000002087984 */ /* 0x000e280000000c00 */
[----:B0-----:R-:W-:Y:S04]  /*b8bb0*/  STL.64 [R1+0x200], R8 ;  /* 0x0002000801007387 */ /* 0x001fe80000100a00 */
[----:B------:R0:W-:Y:S04]  /*b8bc0*/  STL.64 [R1+0x208], R10 ;  /* 0x0002080a01007387 */ /* 0x0001e80000100a00 */
[----:B0-----:R-:W3:Y:S04]  /*b8bd0*/  LDL.LU.64 R10, [R1+0x3560] ;  /* 0x00356000010a7983 */ /* 0x001ee80000300a00 */
[----:B------:R-:W3:Y:S01]  /*b8be0*/  LDL.LU.64 R8, [R1+0x3558] ;  /* 0x0035580001087983 */ /* 0x000ee20000300a00 */
[----:B------:R-:W-:Y:S06]  /*b8bf0*/  BAR.SYNC.DEFER_BLOCKING 0x0 ;  /* 0x0000000000007b1d */ /* 0x000fec0000010000 */
[----:B---3--:R0:W-:Y:S04]  /*b8c00*/  STSM.16.M88.4 [R0], R8 ;  /* 0x0000000800007844 */ /* 0x0081e80000000200 */
[----:B0-----:R-:W3:Y:S04]  /*b8c10*/  LDL.LU.64 R10, [R1+0x3550] ;  /* 0x00355000010a7983 */ /* 0x001ee80000300a00 */
[----:B------:R-:W3:Y:S04]  /*b8c20*/  LDL.LU.64 R8, [R1+0x3548] ;  /* 0x0035480001087983 */ /* 0x000ee80000300a00 */
[----:B---3--:R-:W-:Y:S01]  /*b8c30*/  STSM.16.M88.4 [R0+0x100], R8 ;  /* 0x0001000800007844 */ /* 0x008fe20000000200 */
[----:B------:R-:W-:Y:S06]  /*b8c40*/  BAR.SYNC.DEFER_BLOCKING 0x0 ;  /* 0x0000000000007b1d */ /* 0x000fec0000010000 */
[----:B------:R-:W0:Y:S04]  /*b8c50*/  LDS.128 R8, [R2] ;  /* 0x0000000002087984 */ /* 0x000e280000000c00 */
[----:B0-----:R-:W-:Y:S04]  /*b8c60*/  STL.64 [R1+0xa0], R8 ;  /* 0x0000a00801007387 */ /* 0x001fe80000100a00 */
[----:B------:R-:W-:Y:S04]  /*b8c70*/  STL.64 [R1+0xa8], R10 ;  /* 0x0000a80a01007387 */ /* 0x000fe80000100a00 */
[----:B------:R-:W0:Y:S01]  /*b8c80*/  LDS.128 R8, [R2+0x400] ;  /* 0x0004000002087984 */ /* 0x000e220000000c00 */
[----:B------:R-:W-:Y:S06]  /*b8c90*/  BAR.SYNC.DEFER_BLOCKING 0x0 ;  /* 0x0000000000007b1d */ /* 0x000fec0000010000 */
[----:B----4-:R-:W-:Y:S04]  /*b8ca0*/  STSM.16.M88.4 [R0], R4 ;  /* 0x0000000400007844 */ /* 0x010fe80000000200 */
[----:B------:R-:W-:Y:S01]  /*b8cb0*/  STSM.16.M88.4 [R0+0x100], R12 ;  /* 0x0001000c00007844 */ /* 0x000fe20000000200 */
[----:B------:R-:W-:Y:S06]  /*b8cc0*/  BAR.SYNC.DEFER_BLOCKING 0x0 ;  /* 0x0000000000007b1d */ /* 0x000fec0000010000 */
[----:B0-----:R-:W-:Y:S04]  /*b8cd0*/  STL.64 [R1+0xb0], R8 ;  /* 0x0000b00801007387 */ /* 0x001fe80000100a00 */
[----:B------:R-:W-:Y:S04]  /*b8ce0*/  STL.64 [R1+0xb8], R10 ;  /* 0x0000b80a01007387 */ /* 0x000fe80000100a00 */
[----:B------:R-:W0:Y:S04]  /*b8cf0*/  LDS.128 R8, [R2] ;  /* 0x0000000002087984 */ /* 0x000e280000000c00 */
[----:B------:R-:W1:Y:S01]  /*b8d00*/  LDS.128 R4, [R2+0x400] ;  /* 0x0004000002047984 */ /* 0x000e620000000c00 */
[----:B------:R-:W-:Y:S06]  /*b8d10*/  BAR.SYNC.DEFER_BLOCKING 0x0 ;  /* 0x0000000000007b1d */ /* 0x000fec0000010000 */
[----:B------:R-:W-:Y:S04]  /*b8d20*/  STSM.16.M88.4 [R0], R16 ;  /* 0x0000001000007844 */ /* 0x000fe80000000200 */
[----:B-----5:R3:W-:Y:S04]  /*b8d30*/  STSM.16.M88.4 [R0+0x100], R20 ;  /* 0x0001001400007844 */ /* 0x0207e80000000200 */
[----:B0-----:R-:W-:Y:S04]  /*b8d40*/  STL.64 [R1+0xc0], R8 ;  /* 0x0000c00801007387 */ /* 0x001fe80000100a00 */
[----:B------:R-:W-:Y:S01]  /*b8d50*/  STL.64 [R1+0xc8], R10 ;  /* 0x0000c80a01007387 */ /* 0x000fe20000100a00 */
[----:B------:R-:W-:Y:S06]  /*b8d60*/  BAR.SYNC.DEFER_BLOCKING 0x0 ;  /* 0x0000000000007b1d */ /* 0x000fec0000010000 */
[----:B-1----:R-:W-:Y:S04]  /*b8d70*/  STL.64 [R1+0xd0], R4 ;  /* 0x0000d00401007387 */ /* 0x002fe80000100a00 */
[----:B------:R-:W-:Y:S04]  /*b8d80*/  STL.64 [R1+0xd8], R6 ;  /* 0x0000d80601007387 */ /* 0x000fe80000100a00 */
[----:B---3--:R-:W3:Y:S04]  /*b8d90*/  LDL.LU R20, [R1+0x110] ;  /* 0x0001100001147983 */ /* 0x008ee80000300800 */
[----:B------:R-:W0:Y:S04]  /*b8da0*/  LDS.128 R8, [R2] ;  /* 0x0000000002087984 */ /* 0x000e280000000c00 */
[----:B------:R-:W1:Y:S01]  /*b8db0*/  LDS.128 R4, [R2+0x400] ;  /* 0x0004000002047984 */ /* 0x000e620000000c00 */
[----:B------:R-:W-:Y:S06]  /*b8dc0*/  BAR.SYNC.DEFER_BLOCKING 0x0 ;  /* 0x0000000000007b1d */ /* 0x000fec0000010000 */
[----:B0-----:R0:W-:Y:S04]  /*b8dd0*/  STL.64 [R1+0xe0], R8 ;  /* 0x0000e00801007387 */ /* 0x0011e80000100a00 */
[----:B------:R4:W-:Y:S04]  /*b8de0*/  STL.64 [R1+0xe8], R10 ;  /* 0x0000e80a01007387 */ /* 0x0009e80000100a00 */
[----:B-1----:R-:W-:Y:S04]  /*b8df0*/  STL.64 [R1+0xf0], R4 ;  /* 0x0000f00401007387 */ /* 0x002fe80000100a00 */
[----:B------:R-:W-:Y:S04]  /*b8e00*/  STL.64 [R1+0xf8], R6 ;  /* 0x0000f80601007387 */ /* 0x000fe80000100a00 */
[----:B------:R-:W3:Y:S04]  /*b8e10*/  LDL.LU R21, [R1+0x114] ;  /* 0x0001140001157983 */ /* 0x000ee80000300800 */
[----:B------:R-:W3:Y:S04]  /*b8e20*/  LDL.LU R22, [R1+0x118] ;  /* 0x0001180001167983 */ /* 0x000ee80000300800 */
[----:B------:R-:W3:Y:S04]  /*b8e30*/  LDL.LU R23, [R1+0x11c] ;  /* 0x00011c0001177983 */ /* 0x000ee80000300800 */
[----:B0-----:R-:W5:Y:S04]  /*b8e40*/  LDL.LU R8, [R1+0x150] ;  /* 0x0001500001087983 */ /* 0x001f680000300800 */
[----:B------:R-:W5:Y:S04]  /*b8e50*/  LDL.LU R9, [R1+0x154] ;  /* 0x0001540001097983 */ /* 0x000f680000300800 */
[----:B----4-:R-:W4:Y:S04]  /*b8e60*/  LDL.LU R10, [R1+0x158] ;  /* 0x00015800010a7983 */ /* 0x010f280000300800 */
[----:B------:R-:W4:Y:S04]  /*b8e70*/  LDL.LU R11, [R1+0x15c] ;  /* 0x00015c00010b7983 */ /* 0x000f280000300800 */
[----:B------:R-:W2:Y:S04]  /*b8e80*/  LDL.LU R12, [R1+0x130] ;  /* 0x00013000010c7983 */ /* 0x000ea80000300800 */
[----:B------:R-:W2:Y:S04]  /*b8e90*/  LDL.LU R13, [R1+0x134] ;  /* 0x00013400010d7983 */ /* 0x000ea80000300800 */
[----:B------:R-:W2:Y:S04]  /*b8ea0*/  LDL.LU R14, [R1+0x138] ;  /* 0x00013800010e7983 */ /* 0x000ea80000300800 */
[----:B------:R-:W2:Y:S04]  /*b8eb0*/  LDL.LU R15, [R1+0x13c] ;  /* 0x00013c00010f7983 */ /* 0x000ea80000300800 */
[----:B----4-:R-:W-:Y:S04]  /*b8ec0*/  STL.64 [R1+0x3530], R10 ;  /* 0x0035300a01007387 */ /* 0x010fe80000100a00 */
[----:B-----5:R0:W-:Y:S04]  /*b8ed0*/  STL.64 [R1+0x3528], R8 ;  /* 0x0035280801007387 */ /* 0x0201e80000100a00 */
[----:B0-----:R-:W4:Y:S04]  /*b8ee0*/  LDL.LU R8, [R1+0x140] ;  /* 0x0001400001087983 */ /* 0x001f280000300800 */
[----:B------:R-:W4:Y:S04]  /*b8ef0*/  LDL.LU R9, [R1+0x144] ;  /* 0x0001440001097983 */ /* 0x000f280000300800 */
[----:B------:R-:W5:Y:S04]  /*b8f00*/  LDL.LU R10, [R1+0x148] ;  /* 0x00014800010a7983 */ /* 0x000f680000300800 */
[----:B------:R-:W5:Y:S04]  /*b8f10*/  LDL.LU R11, [R1+0x14c] ;  /* 0x00014c00010b7983 */ /* 0x000f680000300800 */
[----:B--2---:R-:W-:Y:S04]  /*b8f20*/  STSM.16.M88.4 [R0], R24 ;  /* 0x0000001800007844 */ /* 0x004fe80000000200 */
[----:B---3--:R-:W-:Y:S01]  /*b8f30*/  STSM.16.M88.4 [R0+0x100], R20 ;  /* 0x0001001400007844 */ /* 0x008fe20000000200 */
[----:B------:R-:W-:Y:S06]  /*b8f40*/  BAR.SYNC.DEFER_BLOCKING 0x0 ;  /* 0x0000000000007b1d */ /* 0x000fec0000010000 */
[----:B------:R-:W0:Y:S04]  /*b8f50*/  LDS.128 R24, [R2] ;  /* 0x0000000002187984 */ /* 0x000e280000000c00 */
[----:B------:R-:W1:Y:S01]  /*b8f60*/  LDS.128 R20, [R2+0x400] ;  /* 0x0004000002147984 */ /* 0x000e620000000c00 */
[----:B------:R-:W-:Y:S06]  /*b8f70*/  BAR.SYNC.DEFER_BLOCKING 0x0 ;  /* 0x0000000000007b1d */ /* 0x000fec0000010000 */
[----:B-----5:R-:W-:Y:S04]  /*b8f80*/  STL.64 [R1+0x3540], R10 ;  /* 0x0035400a01007387 */ /* 0x020fe80000100a00 */
[----:B----4-:R2:W-:Y:S04]  /*b8f90*/  STL.64 [R1+0x3538], R8 ;  /* 0x0035380801007387 */ /* 0x0105e80000100a00 */
[----:B--2---:R-:W2:Y:S04]  /*b8fa0*/  LDL.LU R8, [R1+0x120] ;  /* 0x0001200001087983 */ /* 0x004ea80000300800 */
        /* <DEDUP_REMOVED lines=11> */
[----:B0-----:R0:W-:Y:S04]  /*b9060*/  STL.64 [R1+0x100], R24 ;  /* 0x0001001801007387 */ /* 0x0011e80000100a00 */
[----:B------:R5:W-:Y:S04]  /*b9070*/  STL.64 [R1+0x108], R26 ;  /* 0x0001081a01007387 */ /* 0x000be80000100a00 */
[----:B0-----:R-:W3:Y:S04]  /*b9080*/  LDL.LU R24, [R1+0x180] ;  /* 0x0001800001187983 */ /* 0x001ee80000300800 */
[----:B-1----:R0:W-:Y:S04]  /*b9090*/  STL.64 [R1+0x110], R20 ;  /* 0x0001101401007387 */ /* 0x0021e80000100a00 */
[----:B------:R1:W-:Y:S04]  /*b90a0*/  STL.64 [R1+0x118], R22 ;  /* 0x0001181601007387 */ /* 0x0003e80000100a00 */
[----:B------:R-:W3:Y:S04]  /*b90b0*/  LDL.LU R25, [R1+0x184] ;  /* 0x0001840001197983 */ /* 0x000ee80000300800 */
[----:B-----5:R-:W5:Y:S04]  /*b90c0*/  LDL.LU R26, [R1+0x188] ;  /* 0x00018800011a7983 */ /* 0x020f680000300800 */
[----:B------:R-:W5:Y:S04]  /*b90d0*/  LDL.LU R27, [R1+0x18c] ;  /* 0x00018c00011b7983 */ /* 0x000f680000300800 */
[----:B0-----:R-:W3:Y:S04]  /*b90e0*/  LDL.LU R20, [R1+0x190] ;  /* 0x0001900001147983 */ /* 0x001ee80000300800 */
[----:B------:R-:W3:Y:S04]  /*b90f0*/  LDL.LU R21, [R1+0x194] ;  /* 0x0001940001157983 */ /* 0x000ee80000300800 */
[----:B-1----:R-:W3:Y:S04]  /*b9100*/  LDL.LU R22, [R1+0x198] ;  /* 0x0001980001167983 */ /* 0x002ee80000300800 */
[----:B------:R-:W3:Y:S04]  /*b9110*/  LDL.LU R23, [R1+0x19c] ;  /* 0x00019c0001177983 */ /* 0x000ee80000300800 */
[----:B--2---:R-:W-:Y:S04]  /*b9120*/  STSM.16.M88.4 [R0], R8 ;  /* 0x0000000800007844 */ /* 0x004fe80000000200 */
[----:B------:R0:W-:Y:S01]  /*b9130*/  STSM.16.M88.4 [R0+0x100], R12 ;  /* 0x0001000c00007844 */ /* 0x0001e20000000200 */
[----:B------:R-:W-:Y:S06]  /*b9140*/  BAR.SYNC.DEFER_BLOCKING 0x0 ;  /* 0x0000000000007b1d */ /* 0x000fec0000010000 */
[----:B0-----:R-:W2:Y:S04]  /*b9150*/  LDL.LU R12, [R1+0x34b4] ;  /* 0x0034b400010c7983 */ /* 0x001ea80000300800 */
[----:B------:R-:W0:Y:S04]  /*b9160*/  LDS.128 R8, [R2] ;  /* 0x0000000002087984 */ /* 0x000e280000000c00 */
[----:B0-----:R-:W-:Y:S04]  /*b9170*/  STL.64 [R1+0x120], R8 ;  /* 0x0001200801007387 */ /* 0x001fe80000100a00 */
[----:B------:R-:W-:Y:S04]  /*b9180*/  STL.64 [R1+0x128], R10 ;  /* 0x0001280a01007387 */ /* 0x000fe80000100a00 */
[----:B------:R-:W0:Y:S04]  /*b9190*/  LDS.128 R8, [R2+0x400] ;  /* 0x0004000002087984 */ /* 0x000e280000000c00 */
[----:B0-----:R-:W-:Y:S04]  /*b91a0*/  STL.64 [R1+0x130], R8 ;  /* 0x0001300801007387 */ /* 0x001fe80000100a00 */
[----:B------:R0:W-:Y:S04]  /*b91b0*/  STL.64 [R1+0x138], R10 ;  /* 0x0001380a01007387 */ /* 0x0001e80000100a00 */
[----:B0-----:R-:W2:Y:S04]  /*b91c0*/  LDL.LU.64 R10, [R1+0x3540] ;  /* 0x00354000010a7983 */ /* 0x001ea80000300a00 */
[----:B------:R-:W2:Y:S01]  /*b91d0*/  LDL.LU.64 R8, [R1+0x3538] ;  /* 0x0035380001087983 */ /* 0x000ea20000300a00 */
[----:B------:R-:W-:Y:S06]  /*b91e0*/  BAR.SYNC.DEFER_BLOCKING 0x0 ;  /* 0x0000000000007b1d */ /* 0x000fec0000010000 */
[----:B--2---:R0:W-:Y:S04]  /*b91f0*/  STSM.16.M88.4 [R0], R8 ;  /* 0x0000000800007844 */ /* 0x0041e80000000200 */
[----:B0-----:R-:W2:Y:S04]  /*b9200*/  LDL.LU.64 R10, [R1+0x3530] ;  /* 0x00353000010a7983 */ /* 0x001ea80000300a00 */
[----:B------:R-:W2:Y:S01]  /*b9210*/  LDL.LU.64 R8, [R1+0x3528] ;  /* 0x0035280001087983 */ /* 0x000ea20000300a00 */
[C---:B------:R-:W-:Y:S01]  /*b9220*/  ISETP.GE.AND P0, PT, R12.reuse, UR4, PT ;  /* 0x000000040c007c0c */ /* 0x040fe2000bf06270 */
[----:B------:R-:W0:Y:S02]  /*b9230*/  LDCU UR4, c[0x0][0x3b8] ;  /* 0x00007700ff0477ac */ /* 0x000e240008000800 */
[----:B--2---:R-:W-:Y:S01]  /*b9240*/  STSM.16.M88.4 [R0+0x100], R8 ;  /* 0x0001000800007844 */ /* 0x004fe20000000200 */
[----:B------:R-:W-:Y:S06]  /*b9250*/  BAR.SYNC.DEFER_BLOCKING 0x0 ;  /* 0x0000000000007b1d */ /* 0x000fec0000010000 */
[----:B------:R-:W1:Y:S04]  /*b9260*/  LDS.128 R8, [R2] ;  /* 0x0000000002087984 */ /* 0x000e680000000c00 */
[----:B-1----:R-:W-:Y:S04]  /*b9270*/  STL.64 [R1+0x90], R8 ;  /* 0x0000900801007387 */ /* 0x002fe80000100a00 */
[----:B------:R-:W-:Y:S04]  /*b9280*/  STL.64 [R1+0x98], R10 ;  /* 0x0000980a01007387 */ /* 0x000fe80000100a00 */
[----:B------:R-:W1:Y:S01]  /*b9290*/  LDS.128 R8, [R2+0x400] ;  /* 0x0004000002087984 */ /* 0x000e620000000c00 */
[----:B------:R-:W-:Y:S06]  /*b92a0*/  BAR.SYNC.DEFER_BLOCKING 0x0 ;  /* 0x0000000000007b1d */ /* 0x000fec0000010000 */
[----:B---3--:R-:W-:Y:S04]  /*b92b0*/  STSM.16.M88.4 [R0], R4 ;  /* 0x0000000400007844 */ /* 0x008fe80000000200 */
[----:B----4-:R2:W-:Y:S02]  /*b92c0*/  STSM.16.M88.4 [R0+0x100], R16 ;  /* 0x0001001000007844 */ /* 0x0105e40000000200 */
[----:B--2---:R-:W-:Y:S01]  /*b92d0*/  IMAD R16, R12, UR18, RZ ;  /* 0x000000120c107c24 */ /* 0x004fe2000f8e02ff */
[----:B------:R-:W-:Y:S01]  /*b92e0*/  BAR.SYNC.DEFER_BLOCKING 0x0 ;  /* 0x0000000000007b1d */ /* 0x000fe20000010000 */
[----:B------:R-:W-:-:S05]  /*b92f0*/  SHF.R.U32.HI R3, RZ, 0x5, R3 ;  /* 0x00000005ff037819 */ /* 0x000fca0000011603 */
[----:B------:R-:W2:Y:S01]  /*b9300*/  LDCU UR18, c[0x0][0x3b8] ;  /* 0x00007700ff1277ac */ /* 0x000ea20008000800 */
[----:B------:R-:W3:Y:S04]  /*b9310*/  LDS.128 R12, [R2] ;  /* 0x00000000020c7984 */ /* 0x000ee80000000c00 */
[----:B-1----:R-:W-:Y:S04]  /*b9320*/  STL.64 [R1+0x80], R8 ;  /* 0x0000800801007387 */ /* 0x002fe80000100a00 */
[----:B------:R1:W-:Y:S04]  /*b9330*/  STL.64 [R1+0x88], R10 ;  /* 0x0000880a01007387 */ /* 0x0003e80000100a00 */
[----:B-1----:R-:W4:Y:S04]  /*b9340*/  LDL.LU.64 R10, [R1+0x3520] ;  /* 0x00352000010a7983 */ /* 0x002f280000300a00 */
[----:B------:R-:W2:Y:S04]  /*b9350*/  LDL.LU.64 R8, [R1+0x3518] ;  /* 0x0035180001087983 */ /* 0x000ea80000300a00 */
[----:B------:R-:W2:Y:S04]  /*b9360*/  LDL.LU.64 R6, [R1+0x3510] ;  /* 0x0035100001067983 */ /* 0x000ea80000300a00 */
[----:B------:R-:W2:Y:S04]  /*b9370*/  LDL.LU.64 R4, [R1+0x3508] ;  /* 0x0035080001047983 */ /* 0x000ea80000300a00 */
[----:B---3--:R-:W-:Y:S04]  /*b9380*/  STL.64 [R1+0x70], R12 ;  /* 0x0000700c01007387 */ /* 0x008fe80000100a00 */
[----:B------:R-:W-:Y:S04]  /*b9390*/  STL.64 [R1+0x78], R14 ;  /* 0x0000780e01007387 */ /* 0x000fe80000100a00 */
[----:B------:R-:W1:Y:S01]  /*b93a0*/  LDS.128 R12, [R2+0x400] ;  /* 0x00040000020c7984 */ /* 0x000e620000000c00 */
[----:B------:R-:W-:Y:S06]  /*b93b0*/  BAR.SYNC.DEFER_BLOCKING 0x0 ;  /* 0x0000000000007b1d */ /* 0x000fec0000010000 */
[----:B-1----:R-:W-:Y:S04]  /*b93c0*/  STL.64 [R1+0x50], R12 ;  /* 0x0000500c01007387 */ /* 0x002fe80000100a00 */
[----:B------:R1:W-:Y:S04]  /*b93d0*/  STL.64 [R1+0x58], R14 ;  /* 0x0000580e01007387 */ /* 0x0003e80000100a00 */
[----:B-1----:R-:W3:Y:S04]  /*b93e0*/  LDL.LU.64 R14, [R1+0x3500] ;  /* 0x00350000010e7983 */ /* 0x002ee80000300a00 */
[----:B------:R-:W2:Y:S04]  /*b93f0*/  LDL.LU.64 R12, [R1+0x34f8] ;  /* 0x0034f800010c7983 */ /* 0x000ea80000300a00 */
[----:B------:R1:W-:Y:S04]  /*b9400*/  STL [R1+0x34b8], R2 ;  /* 0x0034b80201007387 */ /* 0x0003e80000100800 */
[----:B-1----:R-:W2:Y:S04]  /*b9410*/  LDL R2, [R1+0x5c0] ;  /* 0x0005c00001027983 */ /* 0x002ea80000100800 */
[----:B-----5:R1:W-:Y:S04]  /*b9420*/  STSM.16.M88.4 [R0], R24 ;  /* 0x0000001800007844 */ /* 0x0203e80000000200 */
[----:B-1----:R-:W5:Y:S04]  /*b9430*/  LDL.LU.64 R26, [R1+0x34f0] ;  /* 0x0034f000011a7983 */ /* 0x002f680000300a00 */
[----:B------:R-:W3:Y:S01]  /*b9440*/  LDL.LU.64 R24, [R1+0x34e8] ;  /* 0x0034e80001187983 */ /* 0x000ee20000300a00 */
[----:B------:R-:W-:-:S03]  /*b9450*/  SGXT.U32 R3, R3, 0x1 ;  /* 0x000000010303781a */ /* 0x000fc60000000000 */
[----:B------:R1:W-:Y:S01]  /*b9460*/  STSM.16.M88.4 [R0+0x100], R20 ;  /* 0x0001001400007844 */ /* 0x0003e20000000200 */
[----:B------:R-:W-:Y:S01]  /*b9470*/  BAR.SYNC.DEFER_BLOCKING 0x0 ;  /* 0x0000000000007b1d */ /* 0x000fe20000010000 */
[----:B-1----:R-:W-:-:S05]  /*b9480*/  LEA R0, P1, R16, UR6, 0x1 ;  /* 0x0000000610007c11 */ /* 0x002fca000f8208ff */
[----:B------:R-:W1:Y:S01]  /*b9490*/  LDCU UR6, c[0x0][0x39c] ;  /* 0x00007380ff0677ac */ /* 0x000e620008000800 */
[----:B------:R-:W-:Y:S01]  /*b94a0*/  LEA.HI.X.SX32 R16, R16, UR7, 0x1, P1 ;  /* 0x0000000710107c11 */ /* 0x000fe200088f0eff */
[----:B------:R-:W0:Y:S01]  /*b94b0*/  LDCU UR7, c[0x0][0x3b8] ;  /* 0x00007700ff0777ac */ /* 0x000e220008000800 */
[----:B--2---:R-:W-:-:S04]  /*b94c0*/  LOP3.LUT R17, R2, R3, RZ, 0xfc, !PT ;  /* 0x0000000302117212 */ /* 0x004fc800078efcff */
[C---:B------:R-:W-:Y:S01]  /*b94d0*/  ISETP.LT.AND P4, PT, R17.reuse, UR5, !P0 ;  /* 0x0000000511007c0c */ /* 0x040fe2000c781270 */
[----:B------:R-:W-:Y:S01]  /*b94e0*/  IMAD R17, R17, UR19, RZ ;  /* 0x0000001311117c24 */ /* 0x000fe2000f8e02ff */
[C-C-:B------:R-:W-:Y:S01]  /*b94f0*/  LOP3.LUT R19, R2.reuse, 0x2, R3.reuse, 0xfe, !PT ;  /* 0x0000000202137812 */ /* 0x140fe200078efe03 */
[----:B------:R-:W2:Y:S01]  /*b9500*/  LDCU UR5, c[0x0][0x3b8] ;  /* 0x00007700ff0577ac */ /* 0x000ea20008000800 */
[C-C-:B------:R-:W-:Y:S02]  /*b9510*/  LOP3.LUT R20, R2.reuse, 0x4, R3.reuse, 0xfe, !PT ;  /* 0x0000000402147812 */ /* 0x140fe400078efe03 */
[----:B------:R-:W-:Y:S02]  /*b9520*/  LEA R18, P2, R17, R0, 0x1 ;  /* 0x0000000011127211 */ /* 0x000fe400078408ff */
[----:B------:R-:W-:Y:S01]  /*b9530*/  LOP3.LUT R21, R2, 0x6, R3, 0xfe, !PT ;  /* 0x0000000602157812 */ /* 0x000fe200078efe03 */
[C---:B------:R-:W-:Y:S01]  /*b9540*/  IMAD R28, R19.reuse, UR20, RZ ;  /* 0x00000014131c7c24 */ /* 0x040fe2000f8e02ff */
[----:B------:R-:W-:Y:S01]  /*b9550*/  ISETP.LT.AND P1, PT, R19, UR38, !P0 ;  /* 0x0000002613007c0c */ /* 0x000fe2000c721270 */
[C---:B------:R-:W-:Y:S01]  /*b9560*/  IMAD R23, R20.reuse, UR21, RZ ;  /* 0x0000001514177c24 */ /* 0x040fe2000f8e02ff */
[----:B------:R-:W-:Y:S01]  /*b9570*/  LEA.HI.X.SX32 R19, R17, R16, 0x1, P2 ;  /* 0x0000001011137211 */ /* 0x000fe200010f0eff */
[----:B------:R-:W-:Y:S01]  /*b9580*/  IMAD R17, R21, UR22, RZ ;  /* 0x0000001615117c24 */ /* 0x000fe2000f8e02ff */
[----:B------:R-:W-:Y:S01]  /*b9590*/  ISETP.LT.AND P3, PT, R20, UR39, !P0 ;  /* 0x0000002714007c0c */ /* 0x000fe2000c761270 */
[----:B------:R-:W0:Y:S01]  /*b95a0*/  LDCU UR38, c[0x0][0x39c] ;  /* 0x00007380ff2677ac */ /* 0x000e220008000800 */
[----:B------:R-:W-:-:S02]  /*b95b0*/  LEA R20, P5, R23, R0, 0x1 ;  /* 0x0000000017147211 */ /* 0x000fc400078a08ff */
[----:B------:R-:W-:Y:S01]  /*b95c0*/  LEA R22, P6, R17, R0, 0x1 ;  /* 0x0000000011167211 */ /* 0x000fe200078c08ff */
[----:B------:R-:W0:Y:S01]  /*b95d0*/  LDCU UR39, c[0x0][0x39c] ;  /* 0x00007380ff2777ac */ /* 0x000e220008000800 */
[----:B------:R-:W-:Y:S01]  /*b95e0*/  ISETP.LT.AND P2, PT, R21, UR40, !P0 ;  /* 0x0000002815007c0c */ /* 0x000fe2000c741270 */
[----:B---3--:R3:W-:Y:S01]  /*b95f0*/  @P4 STG.E.U16 desc[UR8][R18.64], R24 ;  /* 0x0000001812004986 */ /* 0x0087e2000c101508 */
[-C--:B------:R-:W-:Y:S01]  /*b9600*/  LEA.HI.X.SX32 R21, R23, R16.reuse, 0x1, P5 ;  /* 0x0000001017157211 */ /* 0x080fe200028f0eff */
[----:B------:R-:W0:Y:S01]  /*b9610*/  LDCU UR40, c[0x0][0x39c] ;  /* 0x00007380ff2877ac */ /* 0x000e220008000800 */
[----:B------:R-:W-:Y:S02]  /*b9620*/  LEA.HI.X.SX32 R23, R17, R16, 0x1, P6 ;  /* 0x0000001011177211 */ /* 0x000fe400030f0eff */
[----:B------:R-:W-:Y:S01]  /*b9630*/  LOP3.LUT R17, R2, 0xc, R3, 0xfe, !PT ;  /* 0x0000000c02117812 */ /* 0x000fe200078efe03 */
[----:B------:R-:W0:Y:S01]  /*b9640*/  LDCU UR19, c[0x0][0x3b8] ;  /* 0x00007700ff1377ac */ /* 0x000e220008000800 */
[----:B------:R-:W0:Y:S01]  /*b9650*/  LDCU UR20, c[0x0][0x3b8] ;  /* 0x00007700ff1477ac */ /* 0x000e220008000800 */
[----:B---3--:R-:W-:-:S02]  /*b9660*/  LEA R18, P4, R28, R0, 0x1 ;  /* 0x000000001c127211 */ /* 0x008fc400078808ff */
[C---:B------:R-:W-:Y:S01]  /*b9670*/  ISETP.LT.AND P6, PT, R17.reuse, UR43, !P0 ;  /* 0x0000002b11007c0c */ /* 0x040fe2000c7c1270 */
[----:B------:R-:W3:Y:S01]  /*b9680*/  LDCU UR21, c[0x0][0x3b8] ;  /* 0x00007700ff1577ac */ /* 0x000ee20008000800 */
[----:B------:R-:W-:Y:S01]  /*b9690*/  LEA.HI.X.SX32 R19, R28, R16, 0x1, P4 ;  /* 0x000000101c137211 */ /* 0x000fe200020f0eff */
[----:B------:R-:W-:Y:S01]  /*b96a0*/  IMAD R17, R17, UR25, RZ ;  /* 0x0000001911117c24 */ /* 0x000fe2000f8e02ff */
[----:B------:R-:W0:Y:S03]  /*b96b0*/  LDCU UR22, c[0x0][0x3b8] ;  /* 0x00007700ff1677ac */ /* 0x000e260008000800 */
[----:B------:R1:W-:Y:S01]  /*b96c0*/  @P1 STG.E.U16 desc[UR8][R18.64], R25 ;  /* 0x0000001912001986 */ /* 0x0003e2000c101508 */
[----:B------:R-:W0:Y:S03]  /*b96d0*/  LDCU UR25, c[0x0][0x3b8] ;  /* 0x00007700ff1977ac */ /* 0x000e260008000800 */
[----:B-----5:R-:W-:Y:S04]  /*b96e0*/  @P3 STG.E.U16 desc[UR8][R20.64], R26 ;  /* 0x0000001a14003986 */ /* 0x020fe8000c101508 */
[----:B------:R5:W-:Y:S01]  /*b96f0*/  @P2 STG.E.U16 desc[UR8][R22.64], R27 ;  /* 0x0000001b16002986 */ /* 0x000be2000c101508 */
[----:B-1----:R-:W-:-:S02]  /*b9700*/  LOP3.LUT R19, R2, 0x8, R3, 0xfe, !PT ;  /* 0x0000000802137812 */ /* 0x002fc400078efe03 */
[----:B------:R-:W-:Y:S02]  /*b9710*/  LOP3.LUT R18, R2, 0xa, R3, 0xfe, !PT ;  /* 0x0000000a02127812 */ /* 0x000fe400078efe03 */
[C---:B-----5:R-:W-:Y:S02]  /*b9720*/  LEA R22, P3, R17.reuse, R0, 0x1 ;  /* 0x0000000011167211 */ /* 0x060fe400078608ff */
[----:B------:R-:W-:Y:S02]  /*b9730*/  PRMT R27, R24, 0x7632, R27 ;  /* 0x00007632181b7816 */ /* 0x000fe4000000001b */
[----:B------:R-:W5:Y:S01]  /*b9740*/  LDL.LU R24, [R1+0x1a8] ;  /* 0x0001a80001187983 */ /* 0x000f620000300800 */
[----:B------:R-:W-:-:S03]  /*b9750*/  LEA.HI.X.SX32 R23, R17, R16, 0x1, P3 ;  /* 0x0000001011177211 */ /* 0x000fc600018f0eff */
[----:B------:R-:W2:Y:S04]  /*b9760*/  LDL.LU R3, [R1+0x1a0] ;  /* 0x0001a00001037983 */ /* 0x000ea80000300800 */
[----:B------:R-:W3:Y:S01]  /*b9770*/  LDL.LU R17, [R1+0x1a4] ;  /* 0x0001a40001117983 */ /* 0x000ee20000300800 */
[C---:B------:R-:W-:Y:S01]  /*b9780*/  ISETP.LT.AND P4, PT, R19.reuse, UR41, !P0 ;  /* 0x0000002913007c0c */ /* 0x040fe2000c781270 */
[----:B------:R-:W-:Y:S01]  /*b9790*/  IMAD R19, R19, UR23, RZ ;  /* 0x0000001713137c24 */ /* 0x000fe2000f8e02ff */
[C---:B------:R-:W-:Y:S01]  /*b97a0*/  ISETP.LT.AND P5, PT, R18.reuse, UR42, !P0 ;  /* 0x0000002a12007c0c */ /* 0x040fe2000c7a1270 */
[----:B------:R-:W-:Y:S01]  /*b97b0*/  IMAD R21, R18, UR24, RZ ;  /* 0x0000001812157c24 */ /* 0x000fe2000f8e02ff */
[----:B------:R-:W-:Y:S01]  /*b97c0*/  PRMT R25, R25, 0x7632, R25 ;  /* 0x0000763219197816 */ /* 0x000fe20000000019 */
[----:B------:R-:W1:Y:S01]  /*b97d0*/  LDCU UR41, c[0x0][0x39c] ;  /* 0x00007380ff2977ac */ /* 0x000e620008000800 */
[----:B------:R-:W-:-:S02]  /*b97e0*/  LEA R18, P1, R19, R0, 0x1 ;  /* 0x0000000013127211 */ /* 0x000fc400078208ff */
[----:B------:R-:W-:Y:S01]  /*b97f0*/  LEA R20, P2, R21, R0, 0x1 ;  /* 0x0000000015147211 */ /* 0x000fe200078408ff */
[----:B------:R-:W0:Y:S01]  /*b9800*/  LDCU UR42, c[0x0][0x39c] ;  /* 0x00007380ff2a77ac */ /* 0x000e220008000800 */
[-C--:B------:R-:W-:Y:S02]  /*b9810*/  LEA.HI.X.SX32 R19, R19, R16.reuse, 0x1, P1 ;  /* 0x0000001013137211 */ /* 0x080fe400008f0eff */
[----:B------:R-:W-:Y:S01]  /*b9820*/  LEA.HI.X.SX32 R21, R21, R16, 0x1, P2 ;  /* 0x0000001015157211 */ /* 0x000fe200010f0eff */
[----:B------:R-:W0:Y:S01]  /*b9830*/  LDCU UR23, c[0x0][0x3b8] ;  /* 0x00007700ff1777ac */ /* 0x000e220008000800 */
[----:B------:R-:W-:Y:S02]  /*b9840*/  PRMT R26, R26, 0x7632, R26 ;  /* 0x000076321a1a7816 */ /* 0x000fe4000000001a */
[----:B------:R-:W-:Y:S01]  /*b9850*/  PRMT R6, R27, 0x7632, R6 ;  /* 0x000076321b067816 */ /* 0x000fe20000000006 */
[----:B------:R-:W0:Y:S01]  /*b9860*/  LDCU UR24, c[0x0][0x3b8] ;  /* 0x00007700ff1877ac */ /* 0x000e220008000800 */
[----:B--2---:R-:W-:Y:S04]  /*b9870*/  @P4 STG.E.U16 desc[UR8][R18.64], R3 ;  /* 0x0000000312004986 */ /* 0x004fe8000c101508 */
[----:B---3--:R-:W-:Y:S04]  /*b9880*/  @P5 STG.E.U16 desc[UR8][R20.64], R17 ;  /* 0x0000001114005986 */ /* 0x008fe8000c101508 */
[----:B-----5:R2:W-:Y:S04]  /*b9890*/  @P6 STG.E.U16 desc[UR8][R22.64], R24 ;  /* 0x0000001816006986 */ /* 0x0205e8000c101508 */
[----:B--2---:R-:W2:Y:S01]  /*b98a0*/  LDL.LU R23, [R1+0x1ac] ;  /* 0x0001ac0001177983 */ /* 0x004ea20000300800 */
[----:B------:R-:W-:-:S02]  /*b98b0*/  PRMT R29, R3, 0x7632, R29 ;  /* 0x00007632031d7816 */ /* 0x000fc4000000001d */
[----:B------:R-:W3:Y:S01]  /*b98c0*/  S2R R3, SR_TID.X ;  /* 0x0000000000037919 */ /* 0x000ee20000002100 */
[----:B------:R-:W-:Y:S02]  /*b98d0*/  PRMT R28, R17, 0x7632, R28 ;  /* 0x00007632111c7816 */ /* 0x000fe4000000001c */
[----:B------:R-:W-:Y:S02]  /*b98e0*/  PRMT R14, R24, 0x7632, R14 ;  /* 0x00007632180e7816 */ /* 0x000fe4000000000e */
[----:B---3--:R-:W-:-:S04]  /*b98f0*/  SHF.R.U32.HI R3, RZ, 0x5, R3 ;  /* 0x00000005ff037819 */ /* 0x008fc80000011603 */
[----:B------:R-:W-:-:S04]  /*b9900*/  SGXT.U32 R3, R3, 0x1 ;  /* 0x000000010303781a */ /* 0x000fc80000000000 */
[C-C-:B------:R-:W-:Y:S02]  /*b9910*/  LOP3.LUT R19, R2.reuse, 0xe, R3.reuse, 0xfe, !PT ;  /* 0x0000000e02137812 */ /* 0x140fe400078efe03 */
[C-C-:B------:R-:W-:Y:S02]  /*b9920*/  LOP3.LUT R18, R2.reuse, 0x10, R3.reuse, 0xfe, !PT ;  /* 0x0000001002127812 */ /* 0x140fe400078efe03 */
[C---:B------:R-:W-:Y:S01]  /*b9930*/  ISETP.LT.AND P1, PT, R19.reuse, UR44, !P0 ;  /* 0x0000002c13007c0c */ /* 0x040fe2000c721270 */
[----:B------:R-:W-:Y:S01]  /*b9940*/  IMAD R19, R19, UR26, RZ ;  /* 0x0000001a13137c24 */ /* 0x000fe2000f8e02ff */
[--C-:B------:R-:W-:Y:S01]  /*b9950*/  LOP3.LUT R17, R2, 0x12, R3.reuse, 0xfe, !PT ;  /* 0x0000001202117812 */ /* 0x100fe200078efe03 */
[C---:B------:R-:W-:Y:S01]  /*b9960*/  IMAD R21, R18.reuse, UR27, RZ ;  /* 0x0000001b12157c24 */ /* 0x040fe2000f8e02ff */
[----:B------:R-:W-:Y:S01]  /*b9970*/  ISETP.LT.AND P2, PT, R18, UR45, !P0 ;  /* 0x0000002d12007c0c */ /* 0x000fe2000c741270 */
[----:B------:R-:W3:Y:S01]  /*b9980*/  LDCU UR27, c[0x0][0x39c] ;  /* 0x00007380ff1b77ac */ /* 0x000ee20008000800 */
[----:B------:R-:W-:-:S02]  /*b9990*/  LOP3.LUT R22, R2, 0x14, R3, 0xfe, !PT ;  /* 0x0000001402167812 */ /* 0x000fc400078efe03 */
[----:B------:R-:W-:Y:S01]  /*b99a0*/  LEA R18, P5, R19, R0, 0x1 ;  /* 0x0000000013127211 */ /* 0x000fe200078a08ff */
[----:B------:R-:W5:Y:S01]  /*b99b0*/  LDCU UR26, c[0x0][0x3b8] ;  /* 0x00007700ff1a77ac */ /* 0x000f620008000800 */
[C---:B------:R-:W-:Y:S01]  /*b99c0*/  ISETP.LT.AND P3, PT, R17.reuse, UR46, !P0 ;  /* 0x0000002e11007c0c */ /* 0x040fe2000c761270 */
[----:B------:R-:W-:Y:S01]  /*b99d0*/  IMAD R17, R17, UR28, RZ ;  /* 0x0000001c11117c24 */ /* 0x000fe2000f8e02ff */
[----:B------:R-:W-:Y:S01]  /*b99e0*/  LEA.HI.X.SX32 R19, R19, R16, 0x1, P5 ;  /* 0x0000001013137211 */ /* 0x000fe200028f0eff */
[C---:B------:R-:W-:Y:S01]  /*b99f0*/  IMAD R24, R22.reuse, UR29, RZ ;  /* 0x0000001d16187c24 */ /* 0x040fe2000f8e02ff */
[----:B------:R-:W-:Y:S01]  /*b9a00*/  ISETP.LT.AND P5, PT, R22, UR47, !P0 ;  /* 0x0000002f16007c0c */ /* 0x000fe2000c7a1270 */
[----:B------:R-:W0:Y:S01]  /*b9a10*/  LDCU UR28, c[0x0][0x39c] ;  /* 0x00007380ff1c77ac */ /* 0x000e220008000800 */
[-C--:B------:R-:W-:Y:S02]  /*b9a20*/  LEA R20, P4, R21, R0.reuse, 0x1 ;  /* 0x0000000015147211 */ /* 0x080fe400078808ff */
[----:B------:R-:W-:Y:S01]  /*b9a30*/  LEA R22, P6, R17, R0, 0x1 ;  /* 0x0000000011167211 */ /* 0x000fe200078c08ff */
[----:B------:R-:W0:Y:S01]  /*b9a40*/  LDCU UR29, c[0x0][0x39c] ;  /* 0x00007380ff1d77ac */ /* 0x000e220008000800 */
[----:B------:R-:W-:Y:S01]  /*b9a50*/  LEA.HI.X.SX32 R21, R21, R16, 0x1, P4 ;  /* 0x0000001015157211 */ /* 0x000fe200020f0eff */
[----:B--2---:R2:W-:Y:S01]  /*b9a60*/  @P1 STG.E.U16 desc[UR8][R18.64], R23 ;  /* 0x0000001712001986 */ /* 0x0045e2000c101508 */
[----:B------:R-:W-:-:S03]  /*b9a70*/  PRMT R15, R23, 0x7632, R15 ;  /* 0x00007632170f7816 */ /* 0x000fc6000000000f */
[----:B------:R-:W-:Y:S01]  /*b9a80*/  @P2 STG.E.U16 desc[UR8][R20.64], R27 ;  /* 0x0000001b14002986 */ /* 0x000fe2000c101508 */
[C---:B--2---:R-:W-:Y:S02]  /*b9a90*/  LEA R18, P1, R24.reuse, R0, 0x1 ;  /* 0x0000000018127211 */ /* 0x044fe400078208ff */
[-C--:B------:R-:W-:Y:S02]  /*b9aa0*/  LEA.HI.X.SX32 R23, R17, R16.reuse, 0x1, P6 ;  /* 0x0000001011177211 */ /* 0x080fe400030f0eff */
[----:B------:R-:W-:Y:S02]  /*b9ab0*/  LEA.HI.X.SX32 R19, R24, R16, 0x1, P1 ;  /* 0x0000001018137211 */ /* 0x000fe400008f0eff */
[C-C-:B------:R-:W-:Y:S01]  /*b9ac0*/  LOP3.LUT R17, R2.reuse, 0x16, R3.reuse, 0xfe, !PT ;  /* 0x0000001602117812 */ /* 0x140fe200078efe03 */
[----:B------:R-:W-:Y:S04]  /*b9ad0*/  @P3 STG.E.U16 desc[UR8][R22.64], R25 ;  /* 0x0000001916003986 */ /* 0x000fe8000c101508 */
[----:B------:R2:W-:Y:S01]  /*b9ae0*/  @P5 STG.E.U16 desc[UR8][R18.64], R26 ;  /* 0x0000001a12005986 */ /* 0x0005e2000c101508 */
[C---:B------:R-:W-:Y:S01]  /*b9af0*/  ISETP.LT.AND P1, PT, R17.reuse, UR48, !P0 ;  /* 0x0000003011007c0c */ /* 0x040fe2000c721270 */
[----:B--2---:R-:W-:Y:S01]  /*b9b00*/  IMAD R18, R17, UR30, RZ ;  /* 0x0000001e11127c24 */ /* 0x004fe2000f8e02ff */
[----:B------:R-:W-:Y:S01]  /*b9b10*/  LOP3.LUT R19, R2, 0x18, R3, 0xfe, !PT ;  /* 0x0000001802137812 */ /* 0x000fe200078efe03 */
[----:B------:R-:W2:Y:S03]  /*b9b20*/  LDCU UR30, c[0x0][0x39c] ;  /* 0x00007380ff1e77ac */ /* 0x000ea60008000800 */
[----:B------:R-:W-:-:S04]  /*b9b30*/  LEA R22, P5, R18, R0, 0x1 ;  /* 0x0000000012167211 */ /* 0x000fc800078a08ff */
[----:B------:R-:W-:-:S05]  /*b9b40*/  LEA.HI.X.SX32 R23, R18, R16, 0x1, P5 ;  /* 0x0000001012177211 */ /* 0x000fca00028f0eff */
[----:B------:R0:W-:Y:S04]  /*b9b50*/  @P1 STG.E.U16 desc[UR8][R22.64], R6 ;  /* 0x0000000616001986 */ /* 0x0001e8000c101508 */
[----:B0-----:R-:W2:Y:S01]  /*b9b60*/  LDL.LU R6, [R1+0x1b0] ;  /* 0x0001b00001067983 */ /* 0x001ea20000300800 */
[C-C-:B------:R-:W-:Y:S02]  /*b9b70*/  LOP3.LUT R17, R2.reuse, 0x1a, R3.reuse, 0xfe, !PT ;  /* 0x0000001a02117812 */ /* 0x140fe400078efe03 */
[C---:B------:R-:W-:Y:S01]  /*b9b80*/  ISETP.LT.AND P2, PT, R19.reuse, UR49, !P0 ;  /* 0x0000003113007c0c */ /* 0x040fe2000c741270 */
[----:B------:R-:W-:Y:S01]  /*b9b90*/  IMAD R19, R19, UR31, RZ ;  /* 0x0000001f13137c24 */ /* 0x000fe2000f8e02ff */
[C---:B------:R-:W-:Y:S01]  /*b9ba0*/  ISETP.LT.AND P3, PT, R17.reuse, UR50, !P0 ;  /* 0x0000003211007c0c */ /* 0x040fe2000c761270 */
[----:B------:R-:W-:Y:S01]  /*b9bb0*/  IMAD R17, R17, UR32, RZ ;  /* 0x0000002011117c24 */ /* 0x000fe2000f8e02ff */
[----:B------:R-:W-:Y:S01]  /*b9bc0*/  LOP3.LUT R21, R2, 0x1c, R3, 0xfe, !PT ;  /* 0x0000001c02157812 */ /* 0x000fe200078efe03 */
[----:B------:R-:W0:Y:S01]  /*b9bd0*/  LDCU UR31, c[0x0][0x39c] ;  /* 0x00007380ff1f77ac */ /* 0x000e220008000800 */
[----:B------:R-:W-:-:S02]  /*b9be0*/  LEA R20, P4, R19, R0, 0x1 ;  /* 0x0000000013147211 */ /* 0x000fc400078808ff */
[----:B------:R-:W-:Y:S01]  /*b9bf0*/  LEA R18, P6, R17, R0, 0x1 ;  /* 0x0000000011127211 */ /* 0x000fe200078c08ff */
[C---:B------:R-:W-:Y:S01]  /*b9c00*/  IMAD R24, R21.reuse, UR33, RZ ;  /* 0x0000002115187c24 */ /* 0x040fe2000f8e02ff */
[----:B------:R-:W-:Y:S01]  /*b9c10*/  ISETP.LT.AND P5, PT, R21, UR51, !P0 ;  /* 0x0000003315007c0c */ /* 0x000fe2000c7a1270 */
[----:B------:R-:W0:Y:S01]  /*b9c20*/  LDCU UR32, c[0x0][0x39c] ;  /* 0x00007380ff2077ac */ /* 0x000e220008000800 */
[-C--:B------:R-:W-:Y:S02]  /*b9c30*/  LEA.HI.X.SX32 R21, R19, R16.reuse, 0x1, P4 ;  /* 0x0000001013157211 */ /* 0x080fe400020f0eff */
[----:B------:R-:W-:Y:S01]  /*b9c40*/  LEA.HI.X.SX32 R19, R17, R16, 0x1, P6 ;  /* 0x0000001011137211 */ /* 0x000fe200030f0eff */
[----:B------:R-:W0:Y:S01]  /*b9c50*/  LDCU UR33, c[0x0][0x39c] ;  /* 0x00007380ff2177ac */ /* 0x000e220008000800 */
[C---:B------:R-:W-:Y:S01]  /*b9c60*/  LEA R22, P1, R24.reuse, R0, 0x1 ;  /* 0x0000000018167211 */ /* 0x040fe200078208ff */
[----:B------:R-:W-:Y:S04]  /*b9c70*/  @P2 STG.E.U16 desc[UR8][R20.64], R29 ;  /* 0x0000001d14002986 */ /* 0x000fe8000c101508 */
[----:B------:R0:W-:Y:S01]  /*b9c80*/  @P3 STG.E.U16 desc[UR8][R18.64], R28 ;  /* 0x0000001c12003986 */ /* 0x0001e2000c101508 */
[----:B------:R-:W-:-:S02]  /*b9c90*/  LEA.HI.X.SX32 R23, R24, R16, 0x1, P1 ;  /* 0x0000001018177211 */ /* 0x000fc400008f0eff */
[C-C-:B0-----:R-:W-:Y:S02]  /*b9ca0*/  LOP3.LUT R18, R2.reuse, 0x1e, R3.reuse, 0xfe, !PT ;  /* 0x0000001e02127812 */ /* 0x141fe400078efe03 */
[--C-:B------:R-:W-:Y:S02]  /*b9cb0*/  LOP3.LUT R19, R2, 0x20, R3.reuse, 0xfe, !PT ;  /* 0x0000002002137812 */ /* 0x100fe400078efe03 */
[C---:B------:R-:W-:Y:S01]  /*b9cc0*/  ISETP.LT.AND P1, PT, R18.reuse, UR52, !P0 ;  /* 0x0000003412007c0c */ /* 0x040fe2000c721270 */
[----:B------:R-:W-:Y:S01]  /*b9cd0*/  IMAD R18, R18, UR34, RZ ;  /* 0x0000002212127c24 */ /* 0x000fe2000f8e02ff */
[C---:B------:R-:W-:Y:S01]  /*b9ce0*/  ISETP.LT.AND P2, PT, R19.reuse, UR53, !P0 ;  /* 0x0000003513007c0c */ /* 0x040fe2000c741270 */
[----:B------:R-:W-:Y:S01]  /*b9cf0*/  IMAD R19, R19, UR35, RZ ;  /* 0x0000002313137c24 */ /* 0x000fe2000f8e02ff */
[----:B------:R0:W-:Y:S01]  /*b9d00*/  @P5 STG.E.U16 desc[UR8][R22.64], R14 ;  /* 0x0000000e16005986 */ /* 0x0001e2000c101508 */
[----:B------:R-:W-:Y:S01]  /*b9d10*/  LOP3.LUT R21, R2, 0x24, R3, 0xfe, !PT ;  /* 0x0000002402157812 */ /* 0x000fe200078efe03 */
[----:B------:R-:W1:Y:S02]  /*b9d20*/  LDCU UR34, c[0x0][0x39c] ;  /* 0x00007380ff2277ac */ /* 0x000e640008000800 */
[----:B------:R-:W-:-:S02]  /*b9d30*/  LEA R20, P4, R19, R0, 0x1 ;  /* 0x0000000013147211 */ /* 0x000fc400078808ff */
[C---:B------:R-:W-:Y:S01]  /*b9d40*/  IMAD R24, R21.reuse, UR37, RZ ;  /* 0x0000002515187c24 */ /* 0x040fe2000f8e02ff */
[----:B------:R-:W-:Y:S01]  /*b9d50*/  LOP3.LUT R17, R2, 0x22, R3, 0xfe, !PT ;  /* 0x0000002202117812 */ /* 0x000fe200078efe03 */
[----:B------:R-:W1:Y:S01]  /*b9d60*/  LDCU UR35, c[0x0][0x39c] ;  /* 0x00007380ff2377ac */ /* 0x000e620008000800 */
[C---:B0-----:R-:W-:Y:S01]  /*b9d70*/  LEA R22, P5, R18.reuse, R0, 0x1 ;  /* 0x0000000012167211 */ /* 0x041fe200078a08ff */
[----:B------:R-:W3:Y:S03]  /*b9d80*/  LDL.LU R14, [R1+0x1bc] ;  /* 0x0001bc00010e7983 */ /* 0x000ee60000300800 */
[-C--:B------:R-:W-:Y:S02]  /*b9d90*/  LEA.HI.X.SX32 R23, R18, R16.reuse, 0x1, P5 ;  /* 0x0000001012177211 */ /* 0x080fe400028f0eff */
[----:B------:R-:W-:Y:S02]  /*b9da0*/  ISETP.LT.AND P5, PT, R21, UR55, !P0 ;  /* 0x0000003715007c0c */ /* 0x000fe4000c7a1270 */
[----:B------:R-:W-:Y:S01]  /*b9db0*/  LEA.HI.X.SX32 R21, R19, R16, 0x1, P4 ;  /* 0x0000001013157211 */ /* 0x000fe200020f0eff */
[----:B------:R0:W-:Y:S04]  /*b9dc0*/  @P1 STG.E.U16 desc[UR8][R22.64], R15 ;  /* 0x0000000f16001986 */ /* 0x0001e8000c101508 */
[----:B0-----:R-:W4:Y:S04]  /*b9dd0*/  LDL.LU R15, [R1+0x1c8] ;  /* 0x0001c800010f7983 */ /* 0x001f280000300800 */
[----:B--2---:R0:W-:Y:S04]  /*b9de0*/  @P2 STG.E.U16 desc[UR8][R20.64], R6 ;  /* 0x0000000614002986 */ /* 0x0041e8000c101508 */
[----:B0-----:R-:W2:Y:S04]  /*b9df0*/  LDL.LU R20, [R1+0x1b4] ;  /* 0x0001b40001147983 */ /* 0x001ea80000300800 */
[----:B------:R-:W4:Y:S01]  /*b9e00*/  LDL.LU R21, [R1+0x1b8] ;  /* 0x0001b80001157983 */ /* 0x000f220000300800 */
[C---:B------:R-:W-:Y:S01]  /*b9e10*/  ISETP.LT.AND P3, PT, R17.reuse, UR54, !P0 ;  /* 0x0000003611007c0c */ /* 0x040fe2000c761270 */
[----:B------:R-:W-:Y:S01]  /*b9e20*/  IMAD R17, R17, UR36, RZ ;  /* 0x0000002411117c24 */ /* 0x000fe2000f8e02ff */
[-C--:B------:R-:W-:Y:S01]  /*b9e30*/  LEA R22, P1, R24, R0.reuse, 0x1 ;  /* 0x0000000018167211 */ /* 0x080fe200078208ff */
[----:B------:R-:W0:Y:S03]  /*b9e40*/  LDCU UR36, c[0x0][0x39c] ;  /* 0x00007380ff2477ac */ /* 0x000e260008000800 */
[----:B------:R-:W-:-:S02]  /*b9e50*/  LEA R18, P6, R17, R0, 0x1 ;  /* 0x0000000011127211 */ /* 0x000fc400078c08ff */
[-C--:B------:R-:W-:Y:S02]  /*b9e60*/  LEA.HI.X.SX32 R23, R24, R16.reuse, 0x1, P1 ;  /* 0x0000001018177211 */ /* 0x080fe400008f0eff */
[----:B------:R-:W-:Y:S01]  /*b9e70*/  LEA.HI.X.SX32 R19, R17, R16, 0x1, P6 ;  /* 0x0000001011137211 */ /* 0x000fe200030f0eff */
[----:B------:R-:W5:Y:S01]  /*b9e80*/  LDL.LU R24, [R1+0x1c4] ;  /* 0x0001c40001187983 */ /* 0x000f620000300800 */
[----:B------:R-:W-:-:S04]  /*b9e90*/  LOP3.LUT R17, R2, 0x26, R3, 0xfe, !PT ;  /* 0x0000002602117812 */ /* 0x000fc800078efe03 */
[C---:B------:R-:W-:Y:S01]  /*b9ea0*/  ISETP.LT.AND P2, PT, R17.reuse, UR17, !P0 ;  /* 0x0000001111007c0c */ /* 0x040fe2000c741270 */
[----:B------:R-:W-:Y:S01]  /*b9eb0*/  IMAD R17, R17, UR16, RZ ;  /* 0x0000001011117c24 */ /* 0x000fe2000f8e02ff */
[----:B------:R-:W-:Y:S01]  /*b9ec0*/  PRMT R29, R6, 0x7632, R29 ;  /* 0x00007632061d7816 */ /* 0x000fe2000000001d */
[----:B------:R-:W0:Y:S01]  /*b9ed0*/  LDCU UR16, c[0x0][0x3b8] ;  /* 0x00007700ff1077ac */ /* 0x000e220008000800 */
[----:B------:R-:W0:Y:S01]  /*b9ee0*/  LDCU UR17, c[0x0][0x39c] ;  /* 0x00007380ff1177ac */ /* 0x000e220008000800 */
[----:B---3--:R-:W-:Y:S01]  /*b9ef0*/  PRMT R7, R14, 0x7632, R7 ;  /* 0x000076320e077816 */ /* 0x008fe20000000007 */
[----:B--2---:R-:W-:Y:S04]  /*b9f00*/  @P3 STG.E.U16 desc[UR8][R18.64], R20 ;  /* 0x0000001412003986 */ /* 0x004fe8000c101508 */
[----:B----4-:R2:W-:Y:S04]  /*b9f10*/  @P5 STG.E.U16 desc[UR8][R22.64], R21 ;  /* 0x0000001516005986 */ /* 0x0105e8000c101508 */
[----:B--2---:R-:W2:Y:S01]  /*b9f20*/  LDL.LU R23, [R1+0x1c0] ;  /* 0x0001c00001177983 */ /* 0x004ea20000300800 */
[----:B------:R-:W-:-:S03]  /*b9f30*/  LEA R18, P1, R17, R0, 0x1 ;  /* 0x0000000011127211 */ /* 0x000fc600078208ff */
[----:B------:R-:W3:Y:S01]  /*b9f40*/  LDL.LU R6, [R1+0x34e4] ;  /* 0x0034e40001067983 */ /* 0x000ee20000300800 */
[----:B------:R-:W-:-:S05]  /*b9f50*/  LEA.HI.X.SX32 R19, R17, R16, 0x1, P1 ;  /* 0x0000001011137211 */ /* 0x000fca00008f0eff */
[----:B------:R4:W-:Y:S04]  /*b9f60*/  @P2 STG.E.U16 desc[UR8][R18.64], R14 ;  /* 0x0000000e12002986 */ /* 0x0009e8000c101508 */
[----:B----4-:R-:W4:Y:S01]  /*b9f70*/  LDL.LU R14, [R1+0x1cc] ;  /* 0x0001cc00010e7983 */ /* 0x010f220000300800 */
[----:B------:R-:W-:Y:S02]  /*b9f80*/  PRMT R13, R20, 0x7632, R13 ;  /* 0x00007632140d7816 */ /* 0x000fe4000000000d */
[----:B------:R-:W-:-:S04]  /*b9f90*/  LOP3.LUT R20, R2, 0x28, R3, 0xfe, !PT ;  /* 0x0000002802147812 */ /* 0x000fc800078efe03 */
[C---:B------:R-:W-:Y:S01]  /*b9fa0*/  ISETP.LT.AND P3, PT, R20.reuse, UR15, !P0 ;  /* 0x0000000f14007c0c */ /* 0x040fe2000c761270 */
[----:B------:R-:W-:Y:S01]  /*b9fb0*/  IMAD R17, R20, UR14, RZ ;  /* 0x0000000e14117c24 */ /* 0x000fe2000f8e02ff */
[----:B------:R-:W-:Y:S01]  /*b9fc0*/  PRMT R12, R21, 0x7632, R12 ;  /* 0x00007632150c7816 */ /* 0x000fe2000000000c */
[----:B------:R-:W0:Y:S01]  /*b9fd0*/  LDCU UR14, c[0x0][0x3b8] ;  /* 0x00007700ff0e77ac */ /* 0x000e220008000800 */
[C-C-:B------:R-:W-:Y:S02]  /*b9fe0*/  LOP3.LUT R21, R2.reuse, 0x2a, R3.reuse, 0xfe, !PT ;  /* 0x0000002a02157812 */ /* 0x140fe400078efe03 */
[C---:B------:R-:W-:Y:S01]  /*b9ff0*/  LEA R18, P1, R17.reuse, R0, 0x1 ;  /* 0x0000000011127211 */ /* 0x040fe200078208ff */
[----:B------:R-:W0:Y:S01]  /*ba000*/  LDCU UR15, c[0x0][0x3b8] ;  /* 0x00007700ff0f77ac */ /* 0x000e220008000800 */
[----:B------:R-:W-:Y:S02]  /*ba010*/  LOP3.LUT R20, R2, 0x2c, R3, 0xfe, !PT ;  /* 0x0000002c02147812 */ /* 0x000fe400078efe03 */
[----:B------:R-:W-:-:S02]  /*ba020*/  LEA.HI.X.SX32 R19, R17, R16, 0x1, P1 ;  /* 0x0000001011137211 */ /* 0x000fc400008f0eff */
[C---:B------:R-:W-:Y:S01]  /*ba030*/  ISETP.LT.AND P4, PT, R21.reuse, UR11, !P0 ;  /* 0x0000000b15007c0c */ /* 0x040fe2000c781270 */
[----:B------:R-:W-:Y:S01]  /*ba040*/  IMAD R21, R21, UR12, RZ ;  /* 0x0000000c15157c24 */ /* 0x000fe2000f8e02ff */
[C---:B------:R-:W-:Y:S01]  /*ba050*/  ISETP.LT.AND P1, PT, R20.reuse, UR10, !P0 ;  /* 0x0000000a14007c0c */ /* 0x040fe2000c721270 */
[----:B------:R-:W-:Y:S01]  /*ba060*/  IMAD R17, R20, UR13, RZ ;  /* 0x0000000d14117c24 */ /* 0x000fe2000f8e02ff */
[----:B-----5:R-:W-:Y:S01]  /*ba070*/  PRMT R27, R24, 0x7632, R27 ;  /* 0x00007632181b7816 */ /* 0x020fe2000000001b */
[----:B------:R-:W5:Y:S01]  /*ba080*/  LDCU UR10, c[0x0][0x3b8] ;  /* 0x00007700ff0a77ac */ /* 0x000f620008000800 */
[----:B------:R-:W-:Y:S02]  /*ba090*/  LEA R20, P2, R21, R0, 0x1 ;  /* 0x0000000015147211 */ /* 0x000fe400078408ff */
[----:B------:R-:W-:Y:S01]  /*ba0a0*/  PRMT R26, R15, 0x7632, R26 ;  /* 0x000076320f1a7816 */ /* 0x000fe2000000001a */
[----:B------:R-:W0:Y:S01]  /*ba0b0*/  LDCU UR11, c[0x0][0x3b8] ;  /* 0x00007700ff0b77ac */ /* 0x000e220008000800 */
[----:B------:R-:W-:Y:S01]  /*ba0c0*/  LEA.HI.X.SX32 R21, R21, R16, 0x1, P2 ;  /* 0x0000001015157211 */ /* 0x000fe200010f0eff */
[----:B------:R-:W0:Y:S01]  /*ba0d0*/  LDCU UR12, c[0x0][0x3b8] ;  /* 0x00007700ff0c77ac */ /* 0x000e220008000800 */
[----:B------:R-:W0:Y:S01]  /*ba0e0*/  LDCU UR13, c[0x0][0x3b8] ;  /* 0x00007700ff0d77ac */ /* 0x000e220008000800 */
[----:B--2---:R2:W-:Y:S02]  /*ba0f0*/  @P3 STG.E.U16 desc[UR8][R18.64], R23 ;  /* 0x0000001712003986 */ /* 0x0045e4000c101508 */
[----:B--2---:R-:W-:-:S02]  /*ba100*/  LOP3.LUT R19, R2, 0x2e, R3, 0xfe, !PT ;  /* 0x0000002e02137812 */ /* 0x004fc400078efe03 */
[----:B------:R-:W-:Y:S02]  /*ba110*/  LEA R18, P3, R17, R0, 0x1 ;  /* 0x0000000011127211 */ /* 0x000fe400078608ff */
[C---:B------:R-:W-:Y:S01]  /*ba120*/  ISETP.LT.AND P5, PT, R19.reuse, UR6, !P0 ;  /* 0x0000000613007c0c */ /* 0x040fe2000c7a1270 */
[----:B------:R-:W-:Y:S01]  /*ba130*/  IMAD R22, R19, UR4, RZ ;  /* 0x0000000413167c24 */ /* 0x000fe2000f8e02ff */
[----:B------:R-:W-:Y:S01]  /*ba140*/  LEA.HI.X.SX32 R19, R17, R16, 0x1, P3 ;  /* 0x0000001011137211 */ /* 0x000fe200018f0eff */
[----:B------:R2:W-:Y:S01]  /*ba150*/  @P4 STG.E.U16 desc[UR8][R20.64], R24 ;  /* 0x0000001814004986 */ /* 0x0005e2000c101508 */
[----:B------:R-:W-:Y:S01]  /*ba160*/  PRMT R25, R23, 0x7632, R25 ;  /* 0x0000763217197816 */ /* 0x000fe20000000019 */
[----:B------:R-:W0:Y:S02]  /*ba170*/  LDCU UR4, c[0x0][0x3b8] ;  /* 0x00007700ff0477ac */ /* 0x000e240008000800 */
[----:B------:R1:W-:Y:S01]  /*ba180*/  @P1 STG.E.U16 desc[UR8][R18.64], R15 ;  /* 0x0000000f12001986 */ /* 0x0003e2000c101508 */
[----:B------:R-:W-:Y:S01]  /*ba190*/  LOP3.LUT R17, R2, 0x34, R3, 0xfe, !PT ;  /* 0x0000003402117812 */ /* 0x000fe200078efe03 */
[----:B------:R-:W0:Y:S01]  /*ba1a0*/  LDCU UR6, c[0x0][0x3b8] ;  /* 0x00007700ff0677ac */ /* 0x000e220008000800 */
[----:B--2---:R-:W-:-:S02]  /*ba1b0*/  LEA R20, P2, R22, R0, 0x1 ;  /* 0x0000000016147211 */ /* 0x004fc400078408ff */
[--C-:B-1----:R-:W-:Y:S02]  /*ba1c0*/  LOP3.LUT R18, R2, 0x30, R3.reuse, 0xfe, !PT ;  /* 0x0000003002127812 */ /* 0x102fe400078efe03 */
[----:B------:R-:W-:Y:S02]  /*ba1d0*/  LEA.HI.X.SX32 R21, R22, R16, 0x1, P2 ;  /* 0x0000001016157211 */ /* 0x000fe400010f0eff */
[--C-:B------:R-:W-:Y:S02]  /*ba1e0*/  LOP3.LUT R19, R2, 0x32, R3.reuse, 0xfe, !PT ;  /* 0x0000003202137812 */ /* 0x100fe400078efe03 */
[C---:B------:R-:W-:Y:S01]  /*ba1f0*/  ISETP.LT.AND P1, PT, R18.reuse, UR38, !P0 ;  /* 0x0000002612007c0c */ /* 0x040fe2000c721270 */
[----:B------:R-:W-:Y:S01]  /*ba200*/  IMAD R18, R18, UR5, RZ ;  /* 0x0000000512127c24 */ /* 0x000fe2000f8e02ff */
[C---:B------:R-:W-:Y:S01]  /*ba210*/  ISETP.LT.AND P2, PT, R19.reuse, UR39, !P0 ;  /* 0x0000002713007c0c */ /* 0x040fe2000c741270 */
[----:B----4-:R1:W-:Y:S01]  /*ba220*/  @P5 STG.E.U16 desc[UR8][R20.64], R14 ;  /* 0x0000000e14005986 */ /* 0x0103e2000c101508 */
[----:B------:R-:W-:Y:S01]  /*ba230*/  IMAD R19, R19, UR7, RZ ;  /* 0x0000000713137c24 */ /* 0x000fe2000f8e02ff */
[C---:B------:R-:W-:Y:S01]  /*ba240*/  ISETP.LT.AND P3, PT, R17.reuse, UR40, !P0 ;  /* 0x0000002811007c0c */ /* 0x040fe2000c761270 */
[----:B------:R-:W-:Y:S01]  /*ba250*/  IMAD R17, R17, UR18, RZ ;  /* 0x0000001211117c24 */ /* 0x000fe2000f8e02ff */
[C---:B------:R-:W-:Y:S01]  /*ba260*/  LEA R22, P5, R18.reuse, R0, 0x1 ;  /* 0x0000000012167211 */ /* 0x040fe200078a08ff */
[----:B------:R-:W2:Y:S03]  /*ba270*/  LDCU UR18, c[0x0][0x39c] ;  /* 0x00007380ff1277ac */ /* 0x000ea60008000800 */
[----:B------:R-:W-:Y:S01]  /*ba280*/  LEA.HI.X.SX32 R23, R18, R16, 0x1, P5 ;  /* 0x0000001012177211 */ /* 0x000fe200028f0eff */
[----:B------:R-:W4:Y:S01]  /*ba290*/  LDCU UR5, c[0x0][0x3b8] ;  /* 0x00007700ff0577ac */ /* 0x000f220008000800 */
[----:B-1----:R-:W-:Y:S01]  /*ba2a0*/  LOP3.LUT R21, R2, 0x36, R3, 0xfe, !PT ;  /* 0x0000003602157812 */ /* 0x002fe200078efe03 */
[----:B------:R-:W1:Y:S01]  /*ba2b0*/  LDCU UR7, c[0x0][0x3b8] ;  /* 0x00007700ff0777ac */ /* 0x000e620008000800 */
[----:B------:R-:W-:-:S02]  /*ba2c0*/  LEA R20, P4, R19, R0, 0x1 ;  /* 0x0000000013147211 */ /* 0x000fc400078808ff */
[----:B------:R-:W-:Y:S01]  /*ba2d0*/  LEA R18, P6, R17, R0, 0x1 ;  /* 0x0000000011127211 */ /* 0x000fe200078c08ff */
[C---:B------:R-:W-:Y:S01]  /*ba2e0*/  IMAD R24, R21.reuse, UR19, RZ ;  /* 0x0000001315187c24 */ /* 0x040fe2000f8e02ff */
[----:B------:R-:W-:Y:S01]  /*ba2f0*/  ISETP.LT.AND P5, PT, R21, UR41, !P0 ;  /* 0x0000002915007c0c */ /* 0x000fe2000c7a1270 */
[----:B------:R0:W-:Y:S01]  /*ba300*/  @P1 STG.E.U16 desc[UR8][R22.64], R29 ;  /* 0x0000001d16001986 */ /* 0x0001e2000c101508 */
[-C--:B------:R-:W-:Y:S01]  /*ba310*/  LEA.HI.X.SX32 R21, R19, R16.reuse, 0x1, P4 ;  /* 0x0000001013157211 */ /* 0x080fe200020f0eff */
[----:B------:R-:W1:Y:S01]  /*ba320*/  LDCU UR19, c[0x0][0x39c] ;  /* 0x00007380ff1377ac */ /* 0x000e620008000800 */
[----:B------:R-:W-:-:S03]  /*ba330*/  LEA.HI.X.SX32 R19, R17, R16, 0x1, P6 ;  /* 0x0000001011137211 */ /* 0x000fc600030f0eff */
[----:B------:R-:W-:Y:S04]  /*ba340*/  @P2 STG.E.U16 desc[UR8][R20.64], R13 ;  /* 0x0000000d14002986 */ /* 0x000fe8000c101508 */
[----:B------:R1:W-:Y:S01]  /*ba350*/  @P3 STG.E.U16 desc[UR8][R18.64], R12 ;  /* 0x0000000c12003986 */ /* 0x0003e2000c101508 */
[----:B0-----:R-:W-:-:S04]  /*ba360*/  LEA R22, P1, R24, R0, 0x1 ;  /* 0x0000000018167211 */ /* 0x001fc800078208ff */
[----:B------:R-:W-:Y:S02]  /*ba370*/  LEA.HI.X.SX32 R23, R24, R16, 0x1, P1 ;  /* 0x0000001018177211 */ /* 0x000fe400008f0eff */
[--C-:B-1----:R-:W-:Y:S01]  /*ba380*/  LOP3.LUT R18, R2, 0x38, R3.reuse, 0xfe, !PT ;  /* 0x0000003802127812 */ /* 0x102fe200078efe03 */
[----:B------:R-:W2:Y:S03]  /*ba390*/  LDL.LU R12, [R1+0x1d0] ;  /* 0x0001d000010c7983 */ /* 0x000ea60000300800 */
[C---:B------:R-:W-:Y:S01]  /*ba3a0*/  ISETP.LT.AND P1, PT, R18.reuse, UR42, !P0 ;  /* 0x0000002a12007c0c */ /* 0x040fe2000c721270 */
[----:B------:R-:W-:Y:S01]  /*ba3b0*/  IMAD R18, R18, UR20, RZ ;  /* 0x0000001412127c24 */ /* 0x000fe2000f8e02ff */
[--C-:B------:R-:W-:Y:S01]  /*ba3c0*/  LOP3.LUT R19, R2, 0x3a, R3.reuse, 0xfe, !PT ;  /* 0x0000003a02137812 */ /* 0x100fe200078efe03 */
[----:B------:R0:W-:Y:S01]  /*ba3d0*/  @P5 STG.E.U16 desc[UR8][R22.64], R7 ;  /* 0x0000000716005986 */ /* 0x0001e2000c101508 */
[----:B------:R-:W-:Y:S01]  /*ba3e0*/  PRMT R28, R14, 0x7632, R28 ;  /* 0x000076320e1c7816 */ /* 0x000fe2000000001c */
[----:B------:R-:W1:Y:S01]  /*ba3f0*/  LDCU UR20, c[0x0][0x39c] ;  /* 0x00007380ff1477ac */ /* 0x000e620008000800 */
[C-C-:B------:R-:W-:Y:S01]  /*ba400*/  LOP3.LUT R17, R2.reuse, 0x3c, R3.reuse, 0xfe, !PT ;  /* 0x0000003c02117812 */ /* 0x140fe200078efe03 */
[----:B------:R-:W3:Y:S01]  /*ba410*/  LDL.LU R13, [R1+0x1d4] ;  /* 0x0001d400010d7983 */ /* 0x000ee20000300800 */
[----:B------:R-:W-:-:S03]  /*ba420*/  LOP3.LUT R21, R2, 0x3e, R3, 0xfe, !PT ;  /* 0x0000003e02157812 */ /* 0x000fc600078efe03 */
[----:B------:R-:W4:Y:S01]  /*ba430*/  LDL.LU R14, [R1+0x1d8] ;  /* 0x0001d800010e7983 */ /* 0x000f220000300800 */
[C---:B------:R-:W-:Y:S02]  /*ba440*/  ISETP.LT.AND P2, PT, R19.reuse, UR27, !P0 ;  /* 0x0000001b13007c0c */ /* 0x040fe4000c741270 */
[C---:B0-----:R-:W-:Y:S01]  /*ba450*/  LEA R22, P5, R18.reuse, R0, 0x1 ;  /* 0x0000000012167211 */ /* 0x041fe200078a08ff */
[----:B------:R-:W-:Y:S01]  /*ba460*/  IMAD R19, R19, UR21, RZ ;  /* 0x0000001513137c24 */ /* 0x000fe2000f8e02ff */
[C---:B------:R-:W-:Y:S01]  /*ba470*/  ISETP.LT.AND P3, PT, R17.reuse, UR28, !P0 ;  /* 0x0000001c11007c0c */ /* 0x040fe2000c761270 */
[----:B------:R-:W-:Y:S01]  /*ba480*/  IMAD R17, R17, UR22, RZ ;  /* 0x0000001611117c24 */ /* 0x000fe2000f8e02ff */
[----:B------:R-:W-:Y:S01]  /*ba490*/  LEA.HI.X.SX32 R23, R18, R16, 0x1, P5 ;  /* 0x0000001012177211 */ /* 0x000fe200028f0eff */
[C---:B------:R-:W-:Y:S01]  /*ba4a0*/  IMAD R24, R21.reuse, UR23, RZ ;  /* 0x0000001715187c24 */ /* 0x040fe2000f8e02ff */
[----:B------:R-:W-:Y:S01]  /*ba4b0*/  ISETP.LT.AND P5, PT, R21, UR29, !P0 ;  /* 0x0000001d15007c0c */ /* 0x000fe2000c7a1270 */
[----:B------:R-:W5:Y:S01]  /*ba4c0*/  LDL.LU R15, [R1+0x1dc] ;  /* 0x0001dc00010f7983 */ /* 0x000f620000300800 */
[-C--:B------:R-:W-:Y:S01]  /*ba4d0*/  LEA R20, P4, R19, R0.reuse, 0x1 ;  /* 0x0000000013147211 */ /* 0x080fe200078808ff */
[----:B------:R-:W0:Y:S01]  /*ba4e0*/  LDCU UR21, c[0x0][0x39c] ;  /* 0x00007380ff1577ac */ /* 0x000e220008000800 */
[----:B------:R-:W-:Y:S01]  /*ba4f0*/  LEA R18, P6, R17, R0, 0x1 ;  /* 0x0000000011127211 */ /* 0x000fe200078c08ff */
[----:B------:R1:W-:Y:S01]  /*ba500*/  @P1 STG.E.U16 desc[UR8][R22.64], R25 ;  /* 0x0000001916001986 */ /* 0x0003e2000c101508 */
[-C--:B------:R-:W-:Y:S01]  /*ba510*/  LEA.HI.X.SX32 R21, R19, R16.reuse, 0x1, P4 ;  /* 0x0000001013157211 */ /* 0x080fe200020f0eff */
[----:B------:R-:W0:Y:S01]  /*ba520*/  LDCU UR22, c[0x0][0x39c] ;  /* 0x00007380ff1677ac */ /* 0x000e220008000800 */
[----:B------:R-:W-:Y:S01]  /*ba530*/  LEA.HI.X.SX32 R19, R17, R16, 0x1, P6 ;  /* 0x0000001011137211 */ /* 0x000fe200030f0eff */
[----:B------:R-:W5:Y:S01]  /*ba540*/  LDL.LU R29, [R1+0x1e8] ;  /* 0x0001e800011d7983 */ /* 0x000f620000300800 */
[----:B-1----:R-:W-:-:S03]  /*ba550*/  LEA R22, P1, R24, R0, 0x1 ;  /* 0x0000000018167211 */ /* 0x002fc600078208ff */
[----:B------:R1:W-:Y:S01]  /*ba560*/  @P2 STG.E.U16 desc[UR8][R20.64], R27 ;  /* 0x0000001b14002986 */ /* 0x0003e2000c101508 */
[----:B------:R-:W-:-:S03]  /*ba570*/  LEA.HI.X.SX32 R23, R24, R16, 0x1, P1 ;  /* 0x0000001018177211 */ /* 0x000fc600008f0eff */
[----:B------:R-:W5:Y:S04]  /*ba580*/  LDL.LU R7, [R1+0x1ec] ;  /* 0x0001ec0001077983 */ /* 0x000f680000300800 */
[----:B------:R-:W-:Y:S04]  /*ba590*/  @P3 STG.E.U16 desc[UR8][R18.64], R26 ;  /* 0x0000001a12003986 */ /* 0x000fe8000c101508 */
[----:B-1----:R-:W5:Y:S04]  /*ba5a0*/  LDL.LU R27, [R1+0x1e4] ;  /* 0x0001e400011b7983 */ /* 0x002f680000300800 */
[----:B------:R1:W-:Y:S04]  /*ba5b0*/  @P5 STG.E.U16 desc[UR8][R22.64], R28 ;  /* 0x0000001c16005986 */ /* 0x0003e8000c101508 */
[----:B-1----:R-:W5:Y:S01]  /*ba5c0*/  LDL.LU R28, [R1+0x1e0] ;  /* 0x0001e000011c7983 */ /* 0x002f620000300800 */
[----:B------:R-:W-:-:S02]  /*ba5d0*/  LOP3.LUT R18, R2, 0x40, R3, 0xfe, !PT ;  /* 0x0000004002127812 */ /* 0x000fc400078efe03 */
[--C-:B------:R-:W-:Y:S02]  /*ba5e0*/  LOP3.LUT R19, R2, 0x42, R3.reuse, 0xfe, !PT ;  /* 0x0000004202137812 */ /* 0x100fe400078efe03 */
[C---:B------:R-:W-:Y:S01]  /*ba5f0*/  ISETP.LT.AND P1, PT, R18.reuse, UR30, !P0 ;  /* 0x0000001e12007c0c */ /* 0x040fe2000c721270 */
[----:B------:R-:W-:Y:S01]  /*ba600*/  IMAD R18, R18, UR24, RZ ;  /* 0x0000001812127c24 */ /* 0x000fe2000f8e02ff */
[----:B------:R-:W-:Y:S02]  /*ba610*/  LOP3.LUT R17, R2, 0x44, R3, 0xfe, !PT ;  /* 0x0000004402117812 */ /* 0x000fe400078efe03 */
[C---:B------:R-:W-:Y:S01]  /*ba620*/  ISETP.LT.AND P2, PT, R19.reuse, UR31, !P0 ;  /* 0x0000001f13007c0c */ /* 0x040fe2000c741270 */
[----:B------:R-:W-:Y:S01]  /*ba630*/  IMAD R19, R19, UR25, RZ ;  /* 0x0000001913137c24 */ /* 0x000fe2000f8e02ff */
[C---:B------:R-:W-:Y:S01]  /*ba640*/  ISETP.LT.AND P3, PT, R17.reuse, UR32, !P0 ;  /* 0x0000002011007c0c */ /* 0x040fe2000c761270 */
[----:B------:R-:W-:Y:S01]  /*ba650*/  IMAD R17, R17, UR26, RZ ;  /* 0x0000001a11117c24 */ /* 0x000fe2000f8e02ff */
[----:B------:R-:W-:-:S02]  /*ba660*/  LEA R22, P5, R18, R0, 0x1 ;  /* 0x0000000012167211 */ /* 0x000fc400078a08ff */
[----:B------:R-:W-:Y:S02]  /*ba670*/  LOP3.LUT R21, R2, 0x46, R3, 0xfe, !PT ;  /* 0x0000004602157812 */ /* 0x000fe400078efe03 */
[----:B------:R-:W-:Y:S02]  /*ba680*/  LEA R20, P4, R19, R0, 0x1 ;  /* 0x0000000013147211 */ /* 0x000fe400078808ff */
[----:B------:R-:W-:Y:S02]  /*ba690*/  LEA.HI.X.SX32 R23, R18, R16, 0x1, P5 ;  /* 0x0000001012177211 */ /* 0x000fe400028f0eff */
[----:B------:R-:W-:Y:S01]  /*ba6a0*/  LEA R18, P6, R17, R0, 0x1 ;  /* 0x0000000011127211 */ /* 0x000fe200078c08ff */
[C---:B------:R-:W-:Y:S01]  /*ba6b0*/  IMAD R24, R21.reuse, UR16, RZ ;  /* 0x0000001015187c24 */ /* 0x040fe2000f8e02ff */
[----:B------:R-:W-:Y:S01]  /*ba6c0*/  ISETP.LT.AND P5, PT, R21, UR17, !P0 ;  /* 0x0000001115007c0c */ /* 0x000fe2000c7a1270 */
[----:B------:R-:W1:Y:S01]  /*ba6d0*/  LDCU UR17, c[0x0][0x39c] ;  /* 0x00007380ff1177ac */ /* 0x000e620008000800 */
[----:B------:R-:W-:-:S02]  /*ba6e0*/  LEA.HI.X.SX32 R21, R19, R16, 0x1, P4 ;  /* 0x0000001013157211 */ /* 0x000fc400020f0eff */
[----:B------:R-:W-:Y:S01]  /*ba6f0*/  LEA.HI.X.SX32 R19, R17, R16, 0x1, P6 ;  /* 0x0000001011137211 */ /* 0x000fe200030f0eff */
[----:B------:R-:W0:Y:S01]  /*ba700*/  LDCU UR16, c[0x0][0x39c] ;  /* 0x00007380ff1077ac */ /* 0x000e220008000800 */
[----:B------:R-:W-:Y:S01]  /*ba710*/  LOP3.LUT R17, R2, 0x4a, R3, 0xfe, !PT ;  /* 0x0000004a02117812 */ /* 0x000fe200078efe03 */
[----:B--2---:R2:W-:Y:S04]  /*ba720*/  @P1 STG.E.U16 desc[UR8][R22.64], R12 ;  /* 0x0000000c16001986 */ /* 0x0045e8000c101508 */
[----:B---3--:R-:W-:Y:S01]  /*ba730*/  @P2 STG.E.U16 desc[UR8][R20.64], R13 ;  /* 0x0000000d14002986 */ /* 0x008fe2000c101508 */
[----:B--2---:R-:W-:-:S03]  /*ba740*/  LEA R22, P1, R24, R0, 0x1 ;  /* 0x0000000018167211 */ /* 0x004fc600078208ff */
[----:B----4-:R2:W-:Y:S01]  /*ba750*/  @P3 STG.E.U16 desc[UR8][R18.64], R14 ;  /* 0x0000000e12003986 */ /* 0x0105e2000c101508 */
[----:B------:R-:W-:Y:S02]  /*ba760*/  LEA.HI.X.SX32 R23, R24, R16, 0x1, P1 ;  /* 0x0000001018177211 */ /* 0x000fe400008f0eff */
[----:B------:R-:W-:Y:S02]  /*ba770*/  ISETP.LT.AND P2, PT, R17, UR34, !P0 ;  /* 0x0000002211007c0c */ /* 0x000fe4000c741270 */
[----:B--2---:R-:W-:-:S04]  /*ba780*/  LOP3.LUT R19, R2, 0x48, R3, 0xfe, !PT ;  /* 0x0000004802137812 */ /* 0x004fc800078efe03 */
[C---:B------:R-:W-:Y:S01]  /*ba790*/  ISETP.LT.AND P3, PT, R19.reuse, UR33, !P0 ;  /* 0x0000002113007c0c */ /* 0x040fe2000c761270 */
[----:B------:R-:W-:Y:S01]  /*ba7a0*/  IMAD R19, R19, UR14, RZ ;  /* 0x0000000e13137c24 */ /* 0x000fe2000f8e02ff */
[----:B-----5:R2:W-:Y:S01]  /*ba7b0*/  @P5 STG.E.U16 desc[UR8][R22.64], R15 ;  /* 0x0000000f16005986 */ /* 0x0205e2000c101508 */
[----:B------:R-:W-:Y:S01]  /*ba7c0*/  IMAD R17, R17, UR10, RZ ;  /* 0x0000000a11117c24 */ /* 0x000fe2000f8e02ff */
[C-C-:B------:R-:W-:Y:S01]  /*ba7d0*/  LOP3.LUT R21, R2.reuse, 0x82, R3.reuse, 0xfe, !PT ;  /* 0x0000008202157812 */ /* 0x140fe200078efe03 */
[----:B------:R-:W3:Y:S01]  /*ba7e0*/  LDCU UR14, c[0x0][0x39c] ;  /* 0x00007380ff0e77ac */ /* 0x000ee20008000800 */
[-C--:B------:R-:W-:Y:S02]  /*ba7f0*/  LEA R18, P5, R19, R0.reuse, 0x1 ;  /* 0x0000000013127211 */ /* 0x080fe400078a08ff */
[----:B------:R-:W-:Y:S01]  /*ba800*/  LEA R20, P4, R17, R0, 0x1 ;  /* 0x0000000011147211 */ /* 0x000fe200078808ff */
[----:B------:R-:W4:Y:S01]  /*ba810*/  LDCU UR10, c[0x0][0x3b8] ;  /* 0x00007700ff0a77ac */ /* 0x000f220008000800 */
[----:B--2---:R-:W-:-:S02]  /*ba820*/  LOP3.LUT R23, R2, 0x4c, R3, 0xfe, !PT ;  /* 0x0000004c02177812 */ /* 0x004fc400078efe03 */
[-C--:B------:R-:W-:Y:S02]  /*ba830*/  LEA.HI.X.SX32 R19, R19, R16.reuse, 0x1, P5 ;  /* 0x0000001013137211 */ /* 0x080fe400028f0eff */
[C---:B------:R-:W-:Y:S01]  /*ba840*/  ISETP.LT.AND P1, PT, R23.reuse, UR35, !P0 ;  /* 0x0000002317007c0c */ /* 0x040fe2000c721270 */
[----:B------:R-:W-:Y:S01]  /*ba850*/  IMAD R23, R23, UR4, RZ ;  /* 0x0000000417177c24 */ /* 0x000fe2000f8e02ff */
[----:B-1----:R-:W-:Y:S01]  /*ba860*/  ISETP.LT.AND P5, PT, R21, UR17, !P0 ;  /* 0x0000001115007c0c */ /* 0x002fe2000c7a1270 */
[----:B------:R-:W1:Y:S01]  /*ba870*/  LDCU UR17, c[0x0][0x39c] ;  /* 0x00007380ff1177ac */ /* 0x000e620008000800 */
[----:B------:R-:W-:Y:S02]  /*ba880*/  LEA.HI.X.SX32 R21, R17, R16, 0x1, P4 ;  /* 0x0000001011157211 */ /* 0x000fe400020f0eff */
[----:B------:R-:W-:Y:S01]  /*ba890*/  LEA R22, P6, R23, R0, 0x1 ;  /* 0x0000000017167211 */ /* 0x000fe200078c08ff */
[----:B------:R-:W2:Y:S01]  /*ba8a0*/  LDCU UR4, c[0x0][0x3b8] ;  /* 0x00007700ff0477ac */ /* 0x000ea20008000800 */
[----:B------:R-:W-:-:S02]  /*ba8b0*/  LOP3.LUT R17, R2, 0x50, R3, 0xfe, !PT ;  /* 0x0000005002117812 */ /* 0x000fc400078efe03 */
[----:B------:R-:W-:Y:S01]  /*ba8c0*/  LEA.HI.X.SX32 R23, R23, R16, 0x1, P6 ;  /* 0x0000001017177211 */ /* 0x000fe200030f0eff */
[----:B------:R5:W-:Y:S04]  /*ba8d0*/  @P3 STG.E.U16 desc[UR8][R18.64], R28 ;  /* 0x0000001c12003986 */ /* 0x000be8000c101508 */
[----:B------:R0:W-:Y:S01]  /*ba8e0*/  @P2 STG.E.U16 desc[UR8][R20.64], R27 ;  /* 0x0000001b14002986 */ /* 0x0001e2000c101508 */
[----:B-----5:R-:W-:-:S04]  /*ba8f0*/  LOP3.LUT R18, R2, 0x4e, R3, 0xfe, !PT ;  /* 0x0000004e02127812 */ /* 0x020fc800078efe03 */
[C---:B------:R-:W-:Y:S01]  /*ba900*/  ISETP.LT.AND P2, PT, R18.reuse, UR36, !P0 ;  /* 0x0000002412007c0c */ /* 0x040fe2000c741270 */
[----:B------:R-:W-:Y:S01]  /*ba910*/  IMAD R18, R18, UR6, RZ ;  /* 0x0000000612127c24 */ /* 0x000fe2000f8e02ff */
[----:B------:R5:W-:Y:S01]  /*ba920*/  @P1 STG.E.U16 desc[UR8][R22.64], R29 ;  /* 0x0000001d16001986 */ /* 0x000be2000c101508 */
[C---:B------:R-:W-:Y:S01]  /*ba930*/  ISETP.LT.AND P1, PT, R17.reuse, UR18, !P0 ;  /* 0x0000001211007c0c */ /* 0x040fe2000c721270 */
[----:B------:R-:W-:Y:S01]  /*ba940*/  IMAD R17, R17, UR5, RZ ;  /* 0x0000000511117c24 */ /* 0x000fe2000f8e02ff */
[----:B------:R-:W-:Y:S01]  /*ba950*/  LOP3.LUT R19, R2, 0x52, R3, 0xfe, !PT ;  /* 0x0000005202137812 */ /* 0x000fe200078efe03 */
[----:B------:R-:W1:Y:S01]  /*ba960*/  LDCU UR6, c[0x0][0x3b8] ;  /* 0x00007700ff0677ac */ /* 0x000e620008000800 */
[----:B0-----:R-:W-:Y:S02]  /*ba970*/  LEA R20, P3, R18, R0, 0x1 ;  /* 0x0000000012147211 */ /* 0x001fe400078608ff */
[----:B------:R-:W-:Y:S01]  /*ba980*/  PRMT R24, R14, 0x7632, R24 ;  /* 0x000076320e187816 */ /* 0x000fe20000000018 */
[----:B------:R-:W0:Y:S01]  /*ba990*/  LDCU UR18, c[0x0][0x39c] ;  /* 0x00007380ff1277ac */ /* 0x000e220008000800 */
[----:B------:R-:W-:-:S02]  /*ba9a0*/  LEA.HI.X.SX32 R21, R18, R16, 0x1, P3 ;  /* 0x0000001012157211 */ /* 0x000fc400018f0eff */
[----:B------:R-:W-:Y:S01]  /*ba9b0*/  LEA R18, P3, R17, R0, 0x1 ;  /* 0x0000000011127211 */ /* 0x000fe200078608ff */
[C---:B-----5:R-:W-:Y:S01]  /*ba9c0*/  IMAD R22, R19.reuse, UR7, RZ ;  /* 0x0000000713167c24 */ /* 0x060fe2000f8e02ff */
[----:B------:R-:W-:Y:S01]  /*ba9d0*/  ISETP.LT.AND P4, PT, R19, UR19, !P0 ;  /* 0x0000001313007c0c */ /* 0x000fe2000c781270 */
[----:B------:R5:W-:Y:S01]  /*ba9e0*/  @P2 STG.E.U16 desc[UR8][R20.64], R7 ;  /* 0x0000000714002986 */ /* 0x000be2000c101508 */
[----:B------:R-:W-:Y:S01]  /*ba9f0*/  LEA.HI.X.SX32 R19, R17, R16, 0x1, P3 ;  /* 0x0000001011137211 */ /* 0x000fe200018f0eff */
[----:B------:R-:W0:Y:S01]  /*baa00*/  LDCU UR19, c[0x0][0x39c] ;  /* 0x00007380ff1377ac */ /* 0x000e220008000800 */
[----:B------:R-:W-:Y:S02]  /*baa10*/  PRMT R17, R12, 0x7632, R17 ;  /* 0x000076320c117816 */ /* 0x000fe40000000011 */
[----:B------:R-:W-:Y:S01]  /*baa20*/  PRMT R25, R15, 0x7632, R25 ;  /* 0x000076320f197816 */ /* 0x000fe20000000019 */
[----:B------:R-:W4:Y:S01]  /*baa30*/  LDL.LU R12, [R1+0x34e0] ;  /* 0x0034e000010c7983 */ /* 0x000f220000300800 */
[----:B------:R-:W-:Y:S01]  /*baa40*/  PRMT R26, R7, 0x7632, R26 ;  /* 0x00007632071a7816 */ /* 0x000fe2000000001a */
[----:B------:R-:W0:Y:S02]  /*baa50*/  LDCU UR5, c[0x0][0x3b8] ;  /* 0x00007700ff0577ac */ /* 0x000e240008000800 */
[----:B------:R1:W-:Y:S01]  /*baa60*/  @P1 STG.E.U16 desc[UR8][R18.64], R17 ;  /* 0x0000001112001986 */ /* 0x0003e2000c101508 */
[C---:B-----5:R-:W-:Y:S01]  /*baa70*/  LEA R20, P2, R22.reuse, R0, 0x1 ;  /* 0x0000000016147211 */ /* 0x060fe200078408ff */
[----:B------:R-:W5:Y:S03]  /*baa80*/  LDCU UR7, c[0x0][0x3b8] ;  /* 0x00007700ff0777ac */ /* 0x000f660008000800 */
[----:B------:R-:W-:-:S02]  /*baa90*/  LEA.HI.X.SX32 R21, R22, R16, 0x1, P2 ;  /* 0x0000001016157211 */ /* 0x000fc400010f0eff */
[----:B------:R-:W-:Y:S02]  /*baaa0*/  PRMT R22, R13, 0x7632, R22 ;  /* 0x000076320d167816 */ /* 0x000fe40000000016 */
[----:B------:R-:W4:Y:S01]  /*baab0*/  LDL.LU R13, [R1+0x34dc] ;  /* 0x0034dc00010d7983 */ /* 0x000f220000300800 */
[C-C-:B-1----:R-:W-:Y:S02]  /*baac0*/  LOP3.LUT R19, R2.reuse, 0x54, R3.reuse, 0xfe, !PT ;  /* 0x0000005402137812 */ /* 0x142fe400078efe03 */
[C-C-:B------:R-:W-:Y:S02]  /*baad0*/  LOP3.LUT R17, R2.reuse, 0x56, R3.reuse, 0xfe, !PT ;  /* 0x0000005602117812 */ /* 0x140fe400078efe03 */
[----:B------:R-:W-:Y:S01]  /*baae0*/  LOP3.LUT R18, R2, 0x58, R3, 0xfe, !PT ;  /* 0x0000005802127812 */ /* 0x000fe200078efe03 */
[----:B------:R1:W-:Y:S01]  /*baaf0*/  @P4 STG.E.U16 desc[UR8][R20.64], R22 ;  /* 0x0000001614004986 */ /* 0x0003e2000c101508 */
[C---:B------:R-:W-:Y:S01]  /*bab00*/  ISETP.LT.AND P3, PT, R19.reuse, UR20, !P0 ;  /* 0x0000001413007c0c */ /* 0x040fe2000c761270 */
[----:B------:R-:W-:Y:S01]  /*bab10*/  IMAD R19, R19, UR11, RZ ;  /* 0x0000000b13137c24 */ /* 0x000fe2000f8e02ff */
[C---:B------:R-:W-:Y:S01]  /*bab20*/  ISETP.LT.AND P2, PT, R17.reuse, UR21, !P0 ;  /* 0x0000001511007c0c */ /* 0x040fe2000c741270 */
[----:B------:R-:W-:Y:S01]  /*bab30*/  IMAD R17, R17, UR12, RZ ;  /* 0x0000000c11117c24 */ /* 0x000fe2000f8e02ff */
[C---:B------:R-:W-:Y:S01]  /*bab40*/  ISETP.LT.AND P1, PT, R18.reuse, UR16, !P0 ;  /* 0x0000001012007c0c */ /* 0x040fe2000c721270 */
[----:B------:R-:W-:Y:S01]  /*bab50*/  IMAD R23, R18, UR13, RZ ;  /* 0x0000000d12177c24 */ /* 0x000fe2000f8e02ff */
[----:B------:R-:W4:Y:S01]  /*bab60*/  LDL.LU R14, [R1+0x34d8] ;  /* 0x0034d800010e7983 */ /* 0x000f220000300800 */
[----:B------:R-:W0:Y:S01]  /*bab70*/  LDCU UR13, c[0x0][0x39c] ;  /* 0x00007380ff0d77ac */ /* 0x000e220008000800 */
[----:B-1----:R-:W-:-:S02]  /*bab80*/  LEA R20, P6, R19, R0, 0x1 ;  /* 0x0000000013147211 */ /* 0x002fc400078c08ff */
[----:B------:R-:W4:Y:S01]  /*bab90*/  LDL.LU R15, [R1+0x34d4] ;  /* 0x0034d400010f7983 */ /* 0x000f220000300800 */
[----:B------:R-:W-:Y:S01]  /*baba0*/  LEA R18, P4, R17, R0, 0x1 ;  /* 0x0000000011127211 */ /* 0x000fe200078808ff */
[----:B------:R-:W1:Y:S01]  /*babb0*/  LDCU UR16, c[0x0][0x39c] ;  /* 0x00007380ff1077ac */ /* 0x000e620008000800 */
[----:B------:R-:W-:Y:S02]  /*babc0*/  LEA.HI.X.SX32 R21, R19, R16, 0x1, P6 ;  /* 0x0000001013157211 */ /* 0x000fe400030f0eff */
[----:B------:R-:W-:Y:S01]  /*babd0*/  LEA R22, P6, R23, R0, 0x1 ;  /* 0x0000000017167211 */ /* 0x000fe200078c08ff */
[----:B------:R-:W0:Y:S01]  /*babe0*/  LDCU UR11, c[0x0][0x3b8] ;  /* 0x00007700ff0b77ac */ /* 0x000e220008000800 */
[-C--:B------:R-:W-:Y:S02]  /*babf0*/  LEA.HI.X.SX32 R19, R17, R16.reuse, 0x1, P4 ;  /* 0x0000001011137211 */ /* 0x080fe400020f0eff */
[----:B------:R-:W-:Y:S01]  /*bac00*/  LEA.HI.X.SX32 R23, R23, R16, 0x1, P6 ;  /* 0x0000001017177211 */ /* 0x000fe200030f0eff */
[----:B------:R-:W0:Y:S01]  /*bac10*/  LDCU UR12, c[0x0][0x3b8] ;  /* 0x00007700ff0c77ac */ /* 0x000e220008000800 */
[----:B------:R-:W-:Y:S01]  /*bac20*/  PRMT R17, R28, 0x7632, R17 ;  /* 0x000076321c117816 */ /* 0x000fe20000000011 */
[----:B------:R-:W-:Y:S04]  /*bac30*/  @P3 STG.E.U16 desc[UR8][R20.64], R24 ;  /* 0x0000001814003986 */ /* 0x000fe8000c101508 */
[----:B------:R0:W-:Y:S04]  /*bac40*/  @P2 STG.E.U16 desc[UR8][R18.64], R25 ;  /* 0x0000001912002986 */ /* 0x0001e8000c101508 */
[----:B------:R1:W-:Y:S01]  /*bac50*/  @P1 STG.E.U16 desc[UR8][R22.64], R17 ;  /* 0x0000001116001986 */ /* 0x0003e2000c101508 */
[----:B0-----:R-:W-:-:S02]  /*bac60*/  LOP3.LUT R19, R2, 0x5a, R3, 0xfe, !PT ;  /* 0x0000005a02137812 */ /* 0x001fc400078efe03 */
[C-C-:B-1----:R-:W-:Y:S02]  /*bac70*/  LOP3.LUT R17, R2.reuse, 0x5c, R3.reuse, 0xfe, !PT ;  /* 0x0000005c02117812 */ /* 0x142fe400078efe03 */
[C---:B---3--:R-:W-:Y:S01]  /*bac80*/  ISETP.LT.AND P3, PT, R19.reuse, UR14, !P0 ;  /* 0x0000000e13007c0c */ /* 0x048fe2000c761270 */
[----:B------:R-:W-:Y:S01]  /*bac90*/  IMAD R19, R19, UR15, RZ ;  /* 0x0000000f13137c24 */ /* 0x000fe2000f8e02ff */
[----:B------:R-:W-:Y:S01]  /*baca0*/  LOP3.LUT R18, R2, 0x5e, R3, 0xfe, !PT ;  /* 0x0000005e02127812 */ /* 0x000fe200078efe03 */
[----:B------:R-:W0:Y:S01]  /*bacb0*/  LDCU UR14, c[0x0][0x39c] ;  /* 0x00007380ff0e77ac */ /* 0x000e220008000800 */
[C---:B------:R-:W-:Y:S01]  /*bacc0*/  ISETP.LT.AND P2, PT, R17.reuse, UR17, !P0 ;  /* 0x0000001111007c0c */ /* 0x040fe2000c741270 */
[----:B--2---:R-:W-:Y:S01]  /*bacd0*/  IMAD R17, R17, UR4, RZ ;  /* 0x0000000411117c24 */ /* 0x004fe2000f8e02ff */
[-C--:B------:R-:W-:Y:S01]  /*bace0*/  LEA R20, P6, R19, R0.reuse, 0x1 ;  /* 0x0000000013147211 */ /* 0x080fe200078c08ff */
[C---:B------:R-:W-:Y:S01]  /*bacf0*/  IMAD R23, R18.reuse, UR6, RZ ;  /* 0x0000000612177c24 */ /* 0x040fe2000f8e02ff */
[----:B------:R-:W-:Y:S01]  /*bad00*/  ISETP.LT.AND P1, PT, R18, UR18, !P0 ;  /* 0x0000001212007c0c */ /* 0x000fe2000c721270 */
[----:B------:R-:W1:Y:S01]  /*bad10*/  LDCU UR4, c[0x0][0x3b8] ;  /* 0x00007700ff0477ac */ /* 0x000e620008000800 */
[----:B------:R-:W-:-:S02]  /*bad20*/  LEA R18, P4, R17, R0, 0x1 ;  /* 0x0000000011127211 */ /* 0x000fc400078808ff */
[----:B------:R-:W-:Y:S01]  /*bad30*/  PRMT R24, R27, 0x7632, R24 ;  /* 0x000076321b187816 */ /* 0x000fe20000000018 */
[----:B------:R-:W2:Y:S01]  /*bad40*/  LDCU UR15, c[0x0][0x39c] ;  /* 0x00007380ff0f77ac */ /* 0x000ea20008000800 */
[-C--:B------:R-:W-:Y:S01]  /*bad50*/  LEA.HI.X.SX32 R21, R19, R16.reuse, 0x1, P6 ;  /* 0x0000001013157211 */ /* 0x080fe200030f0eff */
[----:B------:R-:W3:Y:S01]  /*bad60*/  LDL.LU R27, [R1+0x10] ;  /* 0x00001000011b7983 */ /* 0x000ee20000300800 */
[----:B------:R-:W-:Y:S01]  /*bad70*/  PRMT R25, R29, 0x7632, R25 ;  /* 0x000076321d197816 */ /* 0x000fe20000000019 */
[----:B------:R-:W0:Y:S01]  /*bad80*/  LDCU UR18, c[0x0][0x39c] ;  /* 0x00007380ff1277ac */ /* 0x000e220008000800 */
[----:B------:R-:W-:Y:S01]  /*bad90*/  LEA.HI.X.SX32 R19, R17, R16, 0x1, P4 ;  /* 0x0000001011137211 */ /* 0x000fe200020f0eff */
[----:B------:R-:W2:Y:S01]  /*bada0*/  LDL.LU R29, [R1+0x14] ;  /* 0x00001400011d7983 */ /* 0x000ea20000300800 */
[----:B------:R-:W0:Y:S03]  /*badb0*/  LDCU UR6, c[0x0][0x3b8] ;  /* 0x00007700ff0677ac */ /* 0x000e260008000800 */
[----:B------:R-:W2:Y:S01]  /*badc0*/  LDL.LU R2, [R1+0x18] ;  /* 0x0000180001027983 */ /* 0x000ea20000300800 */
[----:B------:R-:W0:Y:S03]  /*badd0*/  LDCU UR17, c[0x0][0x39c] ;  /* 0x00007380ff1177ac */ /* 0x000e260008000800 */
[----:B------:R-:W-:Y:S04]  /*bade0*/  @P3 STG.E.U16 desc[UR8][R20.64], R24 ;  /* 0x0000001814003986 */ /* 0x000fe8000c101508 */
[----:B------:R-:W2:Y:S04]  /*badf0*/  LDL.LU R7, [R1+0x1c] ;  /* 0x00001c0001077983 */ /* 0x000ea80000300800 */
[----:B------:R0:W-:Y:S04]  /*bae00*/  @P2 STG.E.U16 desc[UR8][R18.64], R25 ;  /* 0x0000001912002986 */ /* 0x0001e8000c101508 */
[----:B0-----:R-:W2:Y:S01]  /*bae10*/  LDL R25, [R1+0x5c0] ;  /* 0x0005c00001197983 */ /* 0x001ea20000100800 */
[----:B------:R-:W-:-:S04]  /*bae20*/  LEA R22, P6, R23, R0, 0x1 ;  /* 0x0000000017167211 */ /* 0x000fc800078c08ff */
[----:B------:R-:W-:-:S05]  /*bae30*/  LEA.HI.X.SX32 R23, R23, R16, 0x1, P6 ;  /* 0x0000001017177211 */ /* 0x000fca00030f0eff */
[----:B------:R0:W-:Y:S01]  /*bae40*/  @P1 STG.E.U16 desc[UR8][R22.64], R26 ;  /* 0x0000001a16001986 */ /* 0x0001e2000c101508 */
[C-C-:B--2---:R-:W-:Y:S02]  /*bae50*/  LOP3.LUT R19, R25.reuse, 0x60, R3.reuse, 0xfe, !PT ;  /* 0x0000006019137812 */ /* 0x144fe400078efe03 */
[--C-:B------:R-:W-:Y:S02]  /*bae60*/  LOP3.LUT R17, R25, 0x62, R3.reuse, 0xfe, !PT ;  /* 0x0000006219117812 */ /* 0x100fe400078efe03 */
[C---:B------:R-:W-:Y:S01]  /*bae70*/  ISETP.LT.AND P1, PT, R19.reuse, UR19, !P0 ;  /* 0x0000001313007c0c */ /* 0x040fe2000c721270 */
[----:B------:R-:W-:Y:S01]  /*bae80*/  IMAD R19, R19, UR5, RZ ;  /* 0x0000000513137c24 */ /* 0x000fe2000f8e02ff */
[C---:B------:R-:W-:Y:S01]  /*bae90*/  ISETP.LT.AND P3, PT, R17.reuse, UR22, !P0 ;  /* 0x0000001611007c0c */ /* 0x040fe2000c761270 */
[----:B-----5:R-:W-:Y:S01]  /*baea0*/  IMAD R17, R17, UR7, RZ ;  /* 0x0000000711117c24 */ /* 0x020fe2000f8e02ff */
[----:B0-----:R-:W-:Y:S01]  /*baeb0*/  LOP3.LUT R23, R25, 0x64, R3, 0xfe, !PT ;  /* 0x0000006419177812 */ /* 0x001fe200078efe03 */
[----:B------:R-:W0:Y:S01]  /*baec0*/  LDCU UR5, c[0x0][0x3b8] ;  /* 0x00007700ff0577ac */ /* 0x000e220008000800 */
[----:B------:R-:W-:-:S02]  /*baed0*/  LEA R18, P4, R19, R0, 0x1 ;  /* 0x0000000013127211 */ /* 0x000fc400078808ff */
[C---:B------:R-:W-:Y:S01]  /*baee0*/  ISETP.LT.AND P2, PT, R23.reuse, UR13, !P0 ;  /* 0x0000000d17007c0c */ /* 0x040fe2000c741270 */
[----:B----4-:R-:W-:Y:S01]  /*baef0*/  IMAD R23, R23, UR10, RZ ;  /* 0x0000000a17177c24 */ /* 0x010fe2000f8e02ff */
[----:B------:R-:W-:Y:S01]  /*baf00*/  LEA R20, P6, R17, R0, 0x1 ;  /* 0x0000000011147211 */ /* 0x000fe200078c08ff */
[----:B------:R-:W2:Y:S01]  /*baf10*/  LDCU UR13, c[0x0][0x39c] ;  /* 0x00007380ff0d77ac */ /* 0x000ea20008000800 */
[-C--:B------:R-:W-:Y:S02]  /*baf20*/  LEA.HI.X.SX32 R19, R19, R16.reuse, 0x1, P4 ;  /* 0x0000001013137211 */ /* 0x080fe400020f0eff */
[----:B------:R-:W-:Y:S01]  /*baf30*/  LEA.HI.X.SX32 R21, R17, R16, 0x1, P6 ;  /* 0x0000001011157211 */ /* 0x000fe200030f0eff */
[----:B------:R-:W4:Y:S01]  /*baf40*/  LDCU UR7, c[0x0][0x3b8] ;  /* 0x00007700ff0777ac */ /* 0x000f220008000800 */
[----:B------:R-:W-:Y:S02]  /*baf50*/  LEA R22, P4, R23, R0, 0x1 ;  /* 0x0000000017167211 */ /* 0x000fe400078808ff */
[----:B------:R-:W-:Y:S01]  /*baf60*/  LOP3.LUT R17, R25, 0x66, R3, 0xfe, !PT ;  /* 0x0000006619117812 */ /* 0x000fe200078efe03 */
[----:B------:R-:W5:Y:S01]  /*baf70*/  LDCU UR10, c[0x0][0x3b8] ;  /* 0x00007700ff0a77ac */ /* 0x000f620008000800 */
[----:B------:R-:W-:-:S02]  /*baf80*/  LEA.HI.X.SX32 R23, R23, R16, 0x1, P4 ;  /* 0x0000001017177211 */ /* 0x000fc400020f0eff */
[C---:B------:R-:W-:Y:S01]  /*baf90*/  ISETP.LT.AND P6, PT, R17.reuse, UR16, !P0 ;  /* 0x0000001011007c0c */ /* 0x040fe2000c7c1270 */
[----:B------:R-:W-:Y:S01]  /*bafa0*/  IMAD R17, R17, UR11, RZ ;  /* 0x0000000b11117c24 */ /* 0x000fe2000f8e02ff */
[----:B------:R0:W-:Y:S01]  /*bafb0*/  @P1 STG.E.U16 desc[UR8][R18.64], R12 ;  /* 0x0000000c12001986 */ /* 0x0001e2000c101508 */
[----:B------:R-:W-:Y:S01]  /*bafc0*/  LOP3.LUT R24, R25, 0x84, R3, 0xfe, !PT ;  /* 0x0000008419187812 */ /* 0x000fe200078efe03 */
[----:B------:R-:W1:Y:S02]  /*bafd0*/  LDCU UR11, c[0x0][0x39c] ;  /* 0x00007380ff0b77ac */ /* 0x000e640008000800 */
[----:B------:R2:W-:Y:S04]  /*bafe0*/  @P3 STG.E.U16 desc[UR8][R20.64], R13 ;  /* 0x0000000d14003986 */ /* 0x0005e8000c101508 */
[----:B------:R1:W-:Y:S01]  /*baff0*/  @P2 STG.E.U16 desc[UR8][R22.64], R14 ;  /* 0x0000000e16002986 */ /* 0x0003e2000c101508 */
[----:B0-----:R-:W-:-:S02]  /*bb000*/  LEA R18, P2, R17, R0, 0x1 ;  /* 0x0000000011127211 */ /* 0x001fc400078408ff */
[C---:B--2---:R-:W-:Y:S02]  /*bb010*/  LOP3.LUT R20, R25.reuse, 0x68, R3, 0xfe, !PT ;  /* 0x0000006819147812 */ /* 0x044fe400078efe03 */
[----:B-1----:R-:W-:Y:S02]  /*bb020*/  PRMT R23, R14, 0x7632, R23 ;  /* 0x000076320e177816 */ /* 0x002fe40000000017 */
[--C-:B------:R-:W-:Y:S02]  /*bb030*/  LOP3.LUT R14, R25, 0x6a, R3.reuse, 0xfe, !PT ;  /* 0x0000006a190e7812 */ /* 0x100fe400078efe03 */
[----:B------:R-:W-:Y:S01]  /*bb040*/  LEA.HI.X.SX32 R19, R17, R16, 0x1, P2 ;  /* 0x0000001011137211 */ /* 0x000fe200010f0eff */
[C---:B------:R-:W-:Y:S01]  /*bb050*/  IMAD R17, R20.reuse, UR12, RZ ;  /* 0x0000000c14117c24 */ /* 0x040fe2000f8e02ff */
[----:B------:R-:W-:Y:S01]  /*bb060*/  ISETP.LT.AND P4, PT, R20, UR14, !P0 ;  /* 0x0000000e14007c0c */ /* 0x000fe2000c781270 */
[----:B------:R-:W-:Y:S01]  /*bb070*/  IMAD R20, R14, UR4, RZ ;  /* 0x000000040e147c24 */ /* 0x000fe2000f8e02ff */
[----:B------:R-:W-:Y:S01]  /*bb080*/  ISETP.LT.AND P1, PT, R24, UR18, !P0 ;  /* 0x0000001218007c0c */ /* 0x000fe2000c721270 */
[----:B------:R-:W0:Y:S01]  /*bb090*/  LDCU UR18, c[0x0][0x39c] ;  /* 0x00007380ff1277ac */ /* 0x000e220008000800 */
[----:B------:R-:W-:Y:S01]  /*bb0a0*/  ISETP.LT.AND P3, PT, R14, UR15, !P0 ;  /* 0x0000000f0e007c0c */ /* 0x000fe2000c761270 */
[----:B------:R1:W-:Y:S01]  /*bb0b0*/  @P6 STG.E.U16 desc[UR8][R18.64], R15 ;  /* 0x0000000f12006986 */ /* 0x0003e2000c101508 */
[-C--:B------:R-:W-:Y:S01]  /*bb0c0*/  LEA R14, P2, R17, R0.reuse, 0x1 ;  /* 0x00000000110e7211 */ /* 0x080fe200078408ff */
[----:B------:R-:W2:Y:S01]  /*bb0d0*/  LDCU UR12, c[0x0][0x39c] ;  /* 0x00007380ff0c77ac */ /* 0x000ea20008000800 */
[----:B------:R-:W-:Y:S01]  /*bb0e0*/  LOP3.LUT R21, R25, 0x6c, R3, 0xfe, !PT ;  /* 0x0000006c19157812 */ /* 0x000fe200078efe03 */
[----:B------:R-:W2:Y:S01]  /*bb0f0*/  LDL.LU R24, [R1+0x24] ;  /* 0x0000240001187983 */ /* 0x000ea20000300800 */
[----:B------:R-:W-:Y:S01]  /*bb100*/  PRMT R22, R15, 0x7632, R22 ;  /* 0x000076320f167816 */ /* 0x000fe20000000016 */
[----:B------:R-:W0:Y:S01]  /*bb110*/  LDCU UR4, c[0x0][0x3b8] ;  /* 0x00007700ff0477ac */ /* 0x000e220008000800 */
[----:B------:R-:W-:Y:S01]  /*bb120*/  PRMT R12, R12, 0x7632, R12 ;  /* 0x000076320c0c7816 */ /* 0x000fe2000000000c */
[----:B------:R-:W0:Y:S01]  /*bb130*/  LDCU UR14, c[0x0][0x39c] ;  /* 0x00007380ff0e77ac */ /* 0x000e220008000800 */
[----:B-1----:R-:W-:-:S02]  /*bb140*/  LEA R18, P6, R20, R0, 0x1 ;  /* 0x0000000014127211 */ /* 0x002fc400078c08ff */
[-C--:B------:R-:W-:Y:S01]  /*bb150*/  LEA.HI.X.SX32 R15, R17, R16.reuse, 0x1, P2 ;  /* 0x00000010110f7211 */ /* 0x080fe200010f0eff */
[C---:B------:R-:W-:Y:S01]  /*bb160*/  IMAD R17, R21.reuse, UR6, RZ ;  /* 0x0000000615117c24 */ /* 0x040fe2000f8e02ff */
[----:B------:R-:W-:Y:S01]  /*bb170*/  LEA.HI.X.SX32 R19, R20, R16, 0x1, P6 ;  /* 0x0000001014137211 */ /* 0x000fe200030f0eff */
[----:B------:R-:W1:Y:S01]  /*bb180*/  LDCU UR6, c[0x0][0x3b8] ;  /* 0x00007700ff0677ac */ /* 0x000e620008000800 */
[----:B------:R-:W-:Y:S01]  /*bb190*/  ISETP.LT.AND P2, PT, R21, UR17, !P0 ;  /* 0x0000001115007c0c */ /* 0x000fe2000c741270 */
[----:B---3--:R3:W-:Y:S01]  /*bb1a0*/  @P4 STG.E.U16 desc[UR8][R14.64], R27 ;  /* 0x0000001b0e004986 */ /* 0x0087e2000c101508 */
[----:B------:R-:W-:Y:S01]  /*bb1b0*/  LOP3.LUT R20, R25, 0x72, R3, 0xfe, !PT ;  /* 0x0000007219147812 */ /* 0x000fe200078efe03 */
[----:B------:R-:W1:Y:S02]  /*bb1c0*/  LDC R21, c[0x0][0x3b8] ;  /* 0x0000ee00ff157b82 */ /* 0x000e640000000800 */
[----:B------:R0:W-:Y:S01]  /*bb1d0*/  @P3 STG.E.U16 desc[UR8][R18.64], R29 ;  /* 0x0000001d12003986 */ /* 0x0001e2000c101508 */
[----:B---3--:R-:W-:-:S02]  /*bb1e0*/  LEA R14, P3, R17, R0, 0x1 ;  /* 0x00000000110e7211 */ /* 0x008fc400078608ff */
[C-C-:B0-----:R-:W-:Y:S02]  /*bb1f0*/  LOP3.LUT R18, R25.reuse, 0x6e, R3.reuse, 0xfe, !PT ;  /* 0x0000006e19127812 */ /* 0x141fe400078efe03 */
[----:B------:R-:W-:Y:S02]  /*bb200*/  LOP3.LUT R19, R25, 0x70, R3, 0xfe, !PT ;  /* 0x0000007019137812 */ /* 0x000fe400078efe03 */
[----:B------:R-:W-:Y:S01]  /*bb210*/  LEA.HI.X.SX32 R15, R17, R16, 0x1, P3 ;  /* 0x00000010110f7211 */ /* 0x000fe200018f0eff */
[C---:B------:R-:W-:Y:S01]  /*bb220*/  IMAD R17, R18.reuse, UR5, RZ ;  /* 0x0000000512117c24 */ /* 0x040fe2000f8e02ff */
[C---:B------:R-:W-:Y:S01]  /*bb230*/  ISETP.LT.AND P3, PT, R19.reuse, UR18, !P0 ;  /* 0x0000001213007c0c */ /* 0x040fe2000c761270 */
[----:B----4-:R-:W-:Y:S01]  /*bb240*/  IMAD R19, R19, UR7, RZ ;  /* 0x0000000713137c24 */ /* 0x010fe2000f8e02ff */
[----:B------:R-:W-:Y:S01]  /*bb250*/  ISETP.LT.AND P4, PT, R18, UR13, !P0 ;  /* 0x0000000d12007c0c */ /* 0x000fe2000c781270 */
[----:B------:R0:W-:Y:S01]  /*bb260*/  @P2 STG.E.U16 desc[UR8][R14.64], R2 ;  /* 0x000000020e002986 */ /* 0x0001e2000c101508 */
[----:B------:R-:W3:Y:S02]  /*bb270*/  LDCU UR13, c[0x0][0x39c] ;  /* 0x00007380ff0d77ac */ /* 0x000ee40008000800 */
[C---:B------:R-:W-:Y:S01]  /*bb280*/  LEA R18, P6, R19.reuse, R0, 0x1 ;  /* 0x0000000013127211 */ /* 0x040fe200078c08ff */
[----:B------:R-:W4:Y:S03]  /*bb290*/  LDCU UR5, c[0x0][0x3b8] ;  /* 0x00007700ff0577ac */ /* 0x000f260008000800 */
[----:B------:R-:W-:-:S02]  /*bb2a0*/  LEA.HI.X.SX32 R19, R19, R16, 0x1, P6 ;  /* 0x0000001013137211 */ /* 0x000fc400030f0eff */
[----:B------:R-:W-:Y:S01]  /*bb2b0*/  PRMT R13, R13, 0x7632, R13 ;  /* 0x000076320d0d7816 */ /* 0x000fe2000000000d */
[----:B------:R-:W1:Y:S01]  /*bb2c0*/  LDCU UR7, c[0x0][0x3b8] ;  /* 0x00007700ff0777ac */ /* 0x000e620008000800 */
[----:B0-----:R-:W-:-:S04]  /*bb2d0*/  LEA R14, P2, R17, R0, 0x1 ;  /* 0x00000000110e7211 */ /* 0x001fc800078408ff */
[----:B------:R-:W-:Y:S01]  /*bb2e0*/  LEA.HI.X.SX32 R15, R17, R16, 0x1, P2 ;  /* 0x00000010110f7211 */ /* 0x000fe200010f0eff */
[C---:B-----5:R-:W-:Y:S01]  /*bb2f0*/  IMAD R17, R20.reuse, UR10, RZ ;  /* 0x0000000a14117c24 */ /* 0x060fe2000f8e02ff */
[----:B------:R-:W-:Y:S01]  /*bb300*/  ISETP.LT.AND P2, PT, R20, UR11, !P0 ;  /* 0x0000000b14007c0c */ /* 0x000fe2000c741270 */
[----:B------:R-:W0:Y:S01]  /*bb310*/  LDCU UR10, c[0x0][0x39c] ;  /* 0x00007380ff0a77ac */ /* 0x000e220008000800 */
[----:B------:R-:W5:Y:S01]  /*bb320*/  LDC R20, c[0x0][0x3b8] ;  /* 0x0000ee00ff147b82 */ /* 0x000f620000000800 */
[----:B------:R1:W-:Y:S01]  /*bb330*/  @P4 STG.E.U16 desc[UR8][R14.64], R7 ;  /* 0x000000070e004986 */ /* 0x0003e2000c101508 */
[----:B------:R-:W0:Y:S03]  /*bb340*/  LDCU UR11, c[0x0][0x39c] ;  /* 0x00007380ff0b77ac */ /* 0x000e260008000800 */
[----:B------:R3:W-:Y:S01]  /*bb350*/  @P3 STG.E.U16 desc[UR8][R18.64], R12 ;  /* 0x0000000c12003986 */ /* 0x0007e2000c101508 */
[----:B-1----:R-:W-:-:S02]  /*bb360*/  LEA R14, P3, R17, R0, 0x1 ;  /* 0x00000000110e7211 */ /* 0x002fc400078608ff */
[--C-:B---3--:R-:W-:Y:S02]  /*bb370*/  LOP3.LUT R12, R25, 0x74, R3.reuse, 0xfe, !PT ;  /* 0x00000074190c7812 */ /* 0x108fe400078efe03 */
[----:B------:R-:W-:Y:S02]  /*bb380*/  LEA.HI.X.SX32 R15, R17, R16, 0x1, P3 ;  /* 0x00000010110f7211 */ /* 0x000fe400018f0eff */
[C---:B--2---:R-:W-:Y:S01]  /*bb390*/  ISETP.LT.AND P4, PT, R12.reuse, UR12, !P0 ;  /* 0x0000000c0c007c0c */ /* 0x044fe2000c781270 */
[----:B------:R-:W-:Y:S01]  /*bb3a0*/  IMAD R12, R12, UR4, RZ ;  /* 0x000000040c0c7c24 */ /* 0x000fe2000f8e02ff */
[C-C-:B------:R-:W-:Y:S01]  /*bb3b0*/  LOP3.LUT R18, R25.reuse, 0x76, R3.reuse, 0xfe, !PT ;  /* 0x0000007619127812 */ /* 0x140fe200078efe03 */
[----:B------:R1:W-:Y:S01]  /*bb3c0*/  @P2 STG.E.U16 desc[UR8][R14.64], R13 ;  /* 0x0000000d0e002986 */ /* 0x0003e2000c101508 */
[----:B------:R-:W2:Y:S02]  /*bb3d0*/  LDCU UR4, c[0x0][0x3b8] ;  /* 0x00007700ff0477ac */ /* 0x000ea40008000800 */
[C---:B------:R-:W-:Y:S01]  /*bb3e0*/  ISETP.LT.AND P3, PT, R18.reuse, UR14, !P0 ;  /* 0x0000000e12007c0c */ /* 0x040fe2000c761270 */
[----:B------:R-:W-:Y:S01]  /*bb3f0*/  IMAD R17, R18, UR6, RZ ;  /* 0x0000000612117c24 */ /* 0x000fe2000f8e02ff */
[----:B------:R-:W3:Y:S01]  /*bb400*/  LDCU UR12, c[0x0][0x39c] ;  /* 0x00007380ff0c77ac */ /* 0x000ee20008000800 */
[----:B-1----:R-:W-:Y:S01]  /*bb410*/  LEA R14, P2, R12, R0, 0x1 ;  /* 0x000000000c0e7211 */ /* 0x002fe200078408ff */
[----:B------:R-:W1:Y:S01]  /*bb420*/  LDCU UR6, c[0x0][0x3b8] ;  /* 0x00007700ff0677ac */ /* 0x000e620008000800 */
[----:B------:R-:W-:-:S02]  /*bb430*/  LOP3.LUT R13, R25, 0x78, R3, 0xfe, !PT ;  /* 0x00000078190d7812 */ /* 0x000fc400078efe03 */
[----:B------:R-:W-:Y:S02]  /*bb440*/  LEA.HI.X.SX32 R15, R12, R16, 0x1, P2 ;  /* 0x000000100c0f7211 */ /* 0x000fe400010f0eff */
[----:B------:R-:W-:Y:S02]  /*bb450*/  LEA R18, P6, R17, R0, 0x1 ;  /* 0x0000000011127211 */ /* 0x000fe400078c08ff */
[C---:B------:R-:W-:Y:S01]  /*bb460*/  ISETP.LT.AND P2, PT, R13.reuse, UR13, !P0 ;  /* 0x0000000d0d007c0c */ /* 0x040fe2000c741270 */
[----:B----4-:R-:W-:Y:S01]  /*bb470*/  IMAD R13, R13, UR5, RZ ;  /* 0x000000050d0d7c24 */ /* 0x010fe2000f8e02ff */
[----:B------:R-:W-:Y:S01]  /*bb480*/  LEA.HI.X.SX32 R19, R17, R16, 0x1, P6 ;  /* 0x0000001011137211 */ /* 0x000fe200030f0eff */
[----:B------:R4:W-:Y:S01]  /*bb490*/  @P4 STG.E.U16 desc[UR8][R14.64], R23 ;  /* 0x000000170e004986 */ /* 0x0009e2000c101508 */
[----:B------:R-:W1:Y:S02]  /*bb4a0*/  LDCU UR5, c[0x0][0x3b8] ;  /* 0x00007700ff0577ac */ /* 0x000e640008000800 */
[C---:B------:R-:W-:Y:S01]  /*bb4b0*/  LEA R12, P4, R13.reuse, R0, 0x1 ;  /* 0x000000000d0c7211 */ /* 0x040fe200078808ff */
[----:B------:R0:W-:Y:S03]  /*bb4c0*/  @P3 STG.E.U16 desc[UR8][R18.64], R22 ;  /* 0x0000001612003986 */ /* 0x0001e6000c101508 */
[----:B------:R-:W-:-:S02]  /*bb4d0*/  LEA.HI.X.SX32 R13, R13, R16, 0x1, P4 ;  /* 0x000000100d0d7211 */ /* 0x000fc400020f0eff */
[----:B----4-:R-:W-:Y:S01]  /*bb4e0*/  LOP3.LUT R14, R25, 0x7a, R3, 0xfe, !PT ;  /* 0x0000007a190e7812 */ /* 0x010fe200078efe03 */
[----:B------:R-:W4:Y:S01]  /*bb4f0*/  LDL.LU R23, [R1+0x20] ;  /* 0x0000200001177983 */ /* 0x000f220000300800 */
[----:B------:R-:W-:Y:S02]  /*bb500*/  PRMT R15, R27, 0x7632, R15 ;  /* 0x000076321b0f7816 */ /* 0x000fe4000000000f */
[C---:B0-----:R-:W-:Y:S01]  /*bb510*/  ISETP.LT.AND P3, PT, R14.reuse, UR10, !P0 ;  /* 0x0000000a0e007c0c */ /* 0x041fe2000c761270 */
[----:B------:R-:W-:Y:S01]  /*bb520*/  IMAD R14, R14, UR7, RZ ;  /* 0x000000070e0e7c24 */ /* 0x000fe2000f8e02ff */
[----:B------:R-:W0:Y:S01]  /*bb530*/  LDCU UR7, c[0x0][0x39c] ;  /* 0x00007380ff0777ac */ /* 0x000e220008000800 */
[----:B------:R1:W-:Y:S01]  /*bb540*/  @P2 STG.E.U16 desc[UR8][R12.64], R15 ;  /* 0x0000000f0c002986 */ /* 0x0003e2000c101508 */
[----:B------:R-:W-:Y:S01]  /*bb550*/  LOP3.LUT R17, R25, 0x7c, R3, 0xfe, !PT ;  /* 0x0000007c19117812 */ /* 0x000fe200078efe03 */
[----:B------:R-:W2:Y:S01]  /*bb560*/  LDC R19, c[0x0][0x3b8] ;  /* 0x0000ee00ff137b82 */ /* 0x000ea20000000800 */
[----:B------:R-:W0:Y:S01]  /*bb570*/  LDCU UR10, c[0x0][0x39c] ;  /* 0x00007380ff0a77ac */ /* 0x000e220008000800 */
[----:B------:R-:W-:-:S06]  /*bb580*/  PRMT R18, R29, 0x7632, R18 ;  /* 0x000076321d127816 */ /* 0x000fcc0000000012 */
[----:B------:R-:W2:Y:S01]  /*bb590*/  LDC R22, c[0x0][0x3b8] ;  /* 0x0000ee00ff167b82 */ /* 0x000ea20000000800 */
[C---:B-1----:R-:W-:Y:S02]  /*bb5a0*/  LEA R12, P2, R14.reuse, R0, 0x1 ;  /* 0x000000000e0c7211 */ /* 0x042fe400078408ff */
[--C-:B------:R-:W-:Y:S02]  /*bb5b0*/  LOP3.LUT R15, R25, 0x86, R3.reuse, 0xfe, !PT ;  /* 0x00000086190f7812 */ /* 0x100fe400078efe03 */
[----:B------:R-:W-:Y:S01]  /*bb5c0*/  LEA.HI.X.SX32 R13, R14, R16, 0x1, P2 ;  /* 0x000000100e0d7211 */ /* 0x000fe200010f0eff */
[C---:B--2---:R-:W-:Y:S01]  /*bb5d0*/  IMAD R14, R17.reuse, UR4, RZ ;  /* 0x00000004110e7c24 */ /* 0x044fe2000f8e02ff */
[----:B------:R-:W-:Y:S01]  /*bb5e0*/  ISETP.LT.AND P4, PT, R17, UR11, !P0 ;  /* 0x0000000b11007c0c */ /* 0x000fe2000c781270 */
[----:B------:R-:W1:Y:S01]  /*bb5f0*/  LDCU UR4, c[0x0][0x39c] ;  /* 0x00007380ff0477ac */ /* 0x000e620008000800 */
[----:B---3--:R-:W-:Y:S01]  /*bb600*/  ISETP.LT.AND P2, PT, R15, UR12, !P0 ;  /* 0x0000000c0f007c0c */ /* 0x008fe2000c741270 */
[----:B------:R2:W-:Y:S01]  /*bb610*/  @P3 STG.E.U16 desc[UR8][R12.64], R18 ;  /* 0x000000120c003986 */ /* 0x0005e2000c101508 */
[----:B------:R-:W-:-:S02]  /*bb620*/  LOP3.LUT R15, R25, 0x7e, R3, 0xfe, !PT ;  /* 0x0000007e190f7812 */ /* 0x000fc400078efe03 */
[----:B------:R-:W-:Y:S02]  /*bb630*/  PRMT R17, R2, 0x7632, R17 ;  /* 0x0000763202117816 */ /* 0x000fe40000000011 */
[----:B--2---:R-:W-:-:S04]  /*bb640*/  LEA R12, P3, R14, R0, 0x1 ;  /* 0x000000000e0c7211 */ /* 0x004fc800078608ff */
[----:B------:R-:W-:Y:S01]  /*bb650*/  LEA.HI.X.SX32 R13, R14, R16, 0x1, P3 ;  /* 0x000000100e0d7211 */ /* 0x000fe200018f0eff */
[C---:B------:R-:W-:Y:S01]  /*bb660*/  IMAD R14, R15.reuse, UR5, RZ ;  /* 0x000000050f0e7c24 */ /* 0x040fe2000f8e02ff */
[----:B0-----:R-:W-:Y:S01]  /*bb670*/  ISETP.LT.AND P3, PT, R15, UR7, !P0 ;  /* 0x000000070f007c0c */ /* 0x001fe2000c761270 */
[----:B------:R-:W0:Y:S01]  /*bb680*/  LDCU UR5, c[0x0][0x39c] ;  /* 0x00007380ff0577ac */ /* 0x000e220008000800 */
[C-C-:B------:R-:W-:Y:S01]  /*bb690*/  LOP3.LUT R15, R25.reuse, 0x80, R3.reuse, 0xfe, !PT ;  /* 0x00000080190f7812 */ /* 0x140fe200078efe03 */
[----:B------:R2:W-:Y:S01]  /*bb6a0*/  @P4 STG.E.U16 desc[UR8][R12.64], R17 ;  /* 0x000000110c004986 */ /* 0x0005e2000c101508 */
[----:B------:R-:W-:Y:S01]  /*bb6b0*/  LOP3.LUT R18, R25, 0x88, R3, 0xfe, !PT ;  /* 0x0000008819127812 */ /* 0x000fe200078efe03 */
[----:B------:R-:W3:Y:S01]  /*bb6c0*/  LDCU UR7, c[0x0][0x39c] ;  /* 0x00007380ff0777ac */ /* 0x000ee20008000800 */
[C---:B------:R-:W-:Y:S01]  /*bb6d0*/  ISETP.LT.AND P4, PT, R15.reuse, UR10, !P0 ;  /* 0x0000000a0f007c0c */ /* 0x040fe2000c781270 */
[----:B--2---:R-:W-:Y:S01]  /*bb6e0*/  IMAD R17, R15, UR6, RZ ;  /* 0x000000060f117c24 */ /* 0x004fe2000f8e02ff */
[----:B------:R-:W-:Y:S01]  /*bb6f0*/  PRMT R15, R7, 0x7632, R15 ;  /* 0x00007632070f7816 */ /* 0x000fe2000000000f */
[----:B------:R-:W2:Y:S01]  /*bb700*/  LDCU UR6, c[0x0][0x39c] ;  /* 0x00007380ff0677ac */ /* 0x000ea20008000800 */
[----:B------:R-:W2:Y:S04]  /*bb710*/  LDL.LU R7, [R1+0x28] ;  /* 0x0000280001077983 */ /* 0x000ea80000300800 */
[----:B------:R-:W3:Y:S04]  /*bb720*/  LDL.LU R26, [R1+0x2c] ;  /* 0x00002c00011a7983 */ /* 0x000ee80000300800 */
[----:B------:R-:W3:Y:S04]  /*bb730*/  LDL.LU R28, [R1] ;  /* 0x00000000011c7983 */ /* 0x000ee80000300800 */
[----:B------:R-:W3:Y:S04]  /*bb740*/  LDL.LU R27, [R1+0x4] ;  /* 0x00000400011b7983 */ /* 0x000ee80000300800 */
[----:B------:R-:W3:Y:S04]  /*bb750*/  LDL.LU R29, [R1+0x8] ;  /* 0x00000800011d7983 */ /* 0x000ee80000300800 */
[----:B------:R-:W3:Y:S01]  /*bb760*/  LDL.LU R2, [R1+0xc] ;  /* 0x00000c0001027983 */ /* 0x000ee20000300800 */
[----:B------:R-:W-:-:S04]  /*bb770*/  LEA R12, P6, R14, R0, 0x1 ;  /* 0x000000000e0c7211 */ /* 0x000fc800078c08ff */
[----:B------:R-:W-:Y:S02]  /*bb780*/  LEA.HI.X.SX32 R13, R14, R16, 0x1, P6 ;  /* 0x000000100e0d7211 */ /* 0x000fe400030f0eff */
[----:B------:R-:W-:-:S03]  /*bb790*/  LEA R14, P6, R17, R0, 0x1 ;  /* 0x00000000110e7211 */ /* 0x000fc600078c08ff */
[----:B------:R5:W-:Y:S01]  /*bb7a0*/  @P3 STG.E.U16 desc[UR8][R12.64], R15 ;  /* 0x0000000f0c003986 */ /* 0x000be2000c101508 */
[----:B-1----:R-:W-:Y:S01]  /*bb7b0*/  ISETP.LT.AND P3, PT, R18, UR4, !P0 ;  /* 0x0000000412007c0c */ /* 0x002fe2000c761270 */
[----:B------:R-:W1:Y:S01]  /*bb7c0*/  LDCU UR4, c[0x0][0x39c] ;  /* 0x00007380ff0477ac */ /* 0x000e620008000800 */
[----:B-----5:R-:W-:Y:S02]  /*bb7d0*/  IMAD R13, R20, 0x2, R17 ;  /* 0x00000002140d7824 */ /* 0x020fe400078e0211 */
[----:B------:R-:W5:Y:S01]  /*bb7e0*/  LDC R20, c[0x0][0x3b8] ;  /* 0x0000ee00ff147b82 */ /* 0x000f620000000800 */
[----:B------:R-:W-:Y:S01]  /*bb7f0*/  LEA.HI.X.SX32 R15, R17, R16, 0x1, P6 ;  /* 0x00000010110f7211 */ /* 0x000fe200030f0eff */
[----:B------:R-:W-:-:S06]  /*bb800*/  IMAD R17, R21, 0x2, R13 ;  /* 0x0000000215117824 */ /* 0x000fcc00078e020d */
[----:B------:R-:W0:Y:S01]  /*bb810*/  LDC R21, c[0x0][0x3b8] ;  /* 0x0000ee00ff157b82 */ /* 0x000e220000000800 */
[----:B------:R-:W-:Y:S01]  /*bb820*/  LOP3.LUT R18, R25, 0x8c, R3, 0xfe, !PT ;  /* 0x0000008c19127812 */ /* 0x000fe200078efe03 */
[----:B----4-:R4:W-:Y:S01]  /*bb830*/  @P4 STG.E.U16 desc[UR8][R14.64], R23 ;  /* 0x000000170e004986 */ /* 0x0109e2000c101508 */
[----:B------:R-:W-:-:S04]  /*bb840*/  LEA R12, P4, R13, R0, 0x1 ;  /* 0x000000000d0c7211 */ /* 0x000fc800078808ff */
[----:B------:R-:W-:Y:S02]  /*bb850*/  LEA.HI.X.SX32 R13, R13, R16, 0x1, P4 ;  /* 0x000000100d0d7211 */ /* 0x000fe400020f0eff */
[----:B----4-:R-:W-:Y:S02]  /*bb860*/  LOP3.LUT R15, R25, 0x8a, R3, 0xfe, !PT ;  /* 0x0000008a190f7812 */ /* 0x010fe400078efe03 */
[----:B------:R-:W-:Y:S02]  /*bb870*/  LEA R14, P6, R17, R0, 0x1 ;  /* 0x00000000110e7211 */ /* 0x000fe400078c08ff */
[----:B0-----:R-:W-:Y:S01]  /*bb880*/  ISETP.LT.AND P4, PT, R15, UR5, !P0 ;  /* 0x000000050f007c0c */ /* 0x001fe2000c781270 */
[----:B------:R-:W0:Y:S01]  /*bb890*/  LDCU UR5, c[0x0][0x39c] ;  /* 0x00007380ff0577ac */ /* 0x000e220008000800 */
[----:B------:R4:W-:Y:S01]  /*bb8a0*/  @P5 STG.E.U16 desc[UR8][R12.64], R24 ;  /* 0x000000180c005986 */ /* 0x0009e2000c101508 */
[----:B------:R-:W-:Y:S01]  /*bb8b0*/  LEA.HI.X.SX32 R15, R17, R16, 0x1, P6 ;  /* 0x00000010110f7211 */ /* 0x000fe200030f0eff */
[----:B----4-:R-:W-:-:S02]  /*bb8c0*/  IMAD R12, R19, 0x2, R17 ;  /* 0x00000002130c7824 */ /* 0x010fc400078e0211 */
[----:B------:R-:W4:Y:S02]  /*bb8d0*/  LDC R19, c[0x0][0x3b8] ;  /* 0x0000ee00ff137b82 */ /* 0x000f240000000800 */
[----:B-----5:R-:W-:Y:S01]  /*bb8e0*/  IMAD R13, R20, 0x2, R12 ;  /* 0x00000002140d7824 */ /* 0x020fe200078e020c */
[----:B------:R-:W-:-:S05]  /*bb8f0*/  LOP3.LUT R17, R25, 0x8e, R3, 0xfe, !PT ;  /* 0x0000008e19117812 */ /* 0x000fca00078efe03 */
[----:B------:R-:W5:Y:S01]  /*bb900*/  LDC R20, c[0x0][0x3b8] ;  /* 0x0000ee00ff147b82 */ /* 0x000f620000000800 */
[----:B-1----:R-:W-:Y:S01]  /*bb910*/  ISETP.LT.AND P5, PT, R18, UR4, !P0 ;  /* 0x0000000412007c0c */ /* 0x002fe2000c7a1270 */
[----:B------:R-:W1:Y:S01]  /*bb920*/  LDCU UR4, c[0x0][0x39c] ;  /* 0x00007380ff0477ac */ /* 0x000e620008000800 */
[----:B------:R-:W-:Y:S01]  /*bb930*/  LOP3.LUT R18, R25, 0x90, R3, 0xfe, !PT ;  /* 0x0000009019127812 */ /* 0x000fe200078efe03 */
[----:B--2---:R2:W-:Y:S02]  /*bb940*/  @P1 STG.E.U16 desc[UR8][R14.64], R7 ;  /* 0x000000070e001986 */ /* 0x0045e4000c101508 */
[----:B--2---:R-:W-:-:S04]  /*bb950*/  LEA R14, P1, R12, R0, 0x1 ;  /* 0x000000000c0e7211 */ /* 0x004fc800078208ff */
[----:B------:R-:W-:Y:S02]  /*bb960*/  LEA.HI.X.SX32 R15, R12, R16, 0x1, P1 ;  /* 0x000000100c0f7211 */ /* 0x000fe400008f0eff */
[----:B------:R-:W-:Y:S01]  /*bb970*/  ISETP.LT.AND P1, PT, R17, UR6, !P0 ;  /* 0x0000000611007c0c */ /* 0x000fe2000c721270 */
[----:B------:R-:W-:Y:S01]  /*bb980*/  IMAD R17, R21, 0x2, R13 ;  /* 0x0000000215117824 */ /* 0x000fe200078e020d */
[C---:B------:R-:W-:Y:S01]  /*bb990*/  LEA R12, P6, R13.reuse, R0, 0x1 ;  /* 0x000000000d0c7211 */ /* 0x040fe200078c08ff */
[----:B---3--:R2:W-:Y:S01]  /*bb9a0*/  @P2 STG.E.U16 desc[UR8][R14.64], R26 ;  /* 0x0000001a0e002986 */ /* 0x0085e2000c101508 */
[----:B0-----:R-:W-:Y:S01]  /*bb9b0*/  ISETP.LT.AND P2, PT, R18, UR5, !P0 ;  /* 0x0000000512007c0c */ /* 0x001fe2000c741270 */
[----:B------:R-:W0:Y:S01]  /*bb9c0*/  LDCU UR5, c[0x0][0x39c] ;  /* 0x00007380ff0577ac */ /* 0x000e220008000800 */
[----:B------:R-:W3:Y:S01]  /*bb9d0*/  LDC R21, c[0x0][0x3b8] ;  /* 0x0000ee00ff157b82 */ /* 0x000ee20000000800 */
[----:B------:R-:W-:Y:S01]  /*bb9e0*/  LEA.HI.X.SX32 R13, R13, R16, 0x1, P6 ;  /* 0x000000100d0d7211 */ /* 0x000fe200030f0eff */
[----:B------:R-:W0:Y:S01]  /*bb9f0*/  LDCU UR6, c[0x0][0x39c] ;  /* 0x00007380ff0677ac */ /* 0x000e220008000800 */
[----:B--2---:R-:W-:-:S03]  /*bba00*/  LEA R14, P6, R17, R0, 0x1 ;  /* 0x00000000110e7211 */ /* 0x004fc600078c08ff */
[----:B------:R4:W-:Y:S01]  /*bba10*/  @P3 STG.E.U16 desc[UR8][R12.64], R28 ;  /* 0x0000001c0c003986 */ /* 0x0009e2000c101508 */
[----:B------:R-:W-:-:S05]  /*bba20*/  LEA.HI.X.SX32 R15, R17, R16, 0x1, P6 ;  /* 0x00000010110f7211 */ /* 0x000fca00030f0eff */
[----:B------:R2:W-:Y:S01]  /*bba30*/  @P4 STG.E.U16 desc[UR8][R14.64], R27 ;  /* 0x0000001b0e004986 */ /* 0x0005e2000c101508 */
[----:B----4-:R-:W-:Y:S01]  /*bba40*/  IMAD R13, R19, 0x2, R17 ;  /* 0x00000002130d7824 */ /* 0x010fe200078e0211 */
[----:B------:R-:W-:Y:S01]  /*bba50*/  LOP3.LUT R18, R25, 0x92, R3, 0xfe, !PT ;  /* 0x0000009219127812 */ /* 0x000fe200078efe03 */
[----:B------:R-:W4:Y:S02]  /*bba60*/  LDC R19, c[0x0][0x3b8] ;  /* 0x0000ee00ff137b82 */ /* 0x000f240000000800 */
[----:B-----5:R-:W-:Y:S01]  /*bba70*/  IMAD R17, R20, 0x2, R13 ;  /* 0x0000000214117824 */ /* 0x020fe200078e020d */
[----:B------:R-:W-:Y:S02]  /*bba80*/  LEA R12, P4, R13, R0, 0x1 ;  /* 0x000000000d0c7211 */ /* 0x000fe400078808ff */
[----:B--2---:R-:W-:Y:S02]  /*bba90*/  LOP3.LUT R14, R25, 0x94, R3, 0xfe, !PT ;  /* 0x00000094190e7812 */ /* 0x004fe400078efe03 */
[----:B------:R-:W-:Y:S01]  /*bbaa0*/  LEA.HI.X.SX32 R13, R13, R16, 0x1, P4 ;  /* 0x000000100d0d7211 */ /* 0x000fe200020f0eff */
[----:B------:R-:W2:Y:S01]  /*bbab0*/  LDC R20, c[0x0][0x3b8] ;  /* 0x0000ee00ff147b82 */ /* 0x000ea20000000800 */
[----:B0-----:R-:W-:Y:S01]  /*bbac0*/  ISETP.LT.AND P4, PT, R14, UR5, !P0 ;  /* 0x000000050e007c0c */ /* 0x001fe2000c781270 */
[----:B------:R-:W0:Y:S01]  /*bbad0*/  LDCU UR5, c[0x0][0x39c] ;  /* 0x00007380ff0577ac */ /* 0x000e220008000800 */
[----:B------:R-:W-:-:S04]  /*bbae0*/  LEA R14, P6, R17, R0, 0x1 ;  /* 0x00000000110e7211 */ /* 0x000fc800078c08ff */
[----:B------:R-:W-:Y:S01]  /*bbaf0*/  LEA.HI.X.SX32 R15, R17, R16, 0x1, P6 ;  /* 0x00000010110f7211 */ /* 0x000fe200030f0eff */
[----:B---3--:R-:W-:Y:S01]  /*bbb00*/  IMAD R17, R21, 0x2, R17 ;  /* 0x0000000215117824 */ /* 0x008fe200078e0211 */
[----:B------:R-:W-:Y:S02]  /*bbb10*/  PRMT R21, R7, 0x7632, R21 ;  /* 0x0000763207157816 */ /* 0x000fe40000000015 */
[----:B------:R-:W3:Y:S01]  /*bbb20*/  LDL.LU R7, [R1+0x34d0] ;  /* 0x0034d00001077983 */ /* 0x000ee20000300800 */
[----:B-1----:R-:W-:Y:S01]  /*bbb30*/  ISETP.LT.AND P3, PT, R18, UR4, !P0 ;  /* 0x0000000412007c0c */ /* 0x002fe2000c761270 */
[----:B------:R-:W1:Y:S01]  /*bbb40*/  LDCU UR4, c[0x0][0x39c] ;  /* 0x00007380ff0477ac */ /* 0x000e620008000800 */
[----:B------:R-:W-:Y:S01]  /*bbb50*/  LOP3.LUT R18, R25, 0x96, R3, 0xfe, !PT ;  /* 0x0000009619127812 */ /* 0x000fe200078efe03 */
[----:B------:R5:W-:Y:S04]  /*bbb60*/  @P5 STG.E.U16 desc[UR8][R12.64], R29 ;  /* 0x0000001d0c005986 */ /* 0x000be8000c101508 */
[----:B------:R0:W-:Y:S01]  /*bbb70*/  @P1 STG.E.U16 desc[UR8][R14.64], R2 ;  /* 0x000000020e001986 */ /* 0x0001e2000c101508 */
[----:B-----5:R-:W-:-:S02]  /*bbb80*/  LEA R12, P1, R17, R0, 0x1 ;  /* 0x00000000110c7211 */ /* 0x020fc400078208ff */
[----:B-1----:R-:W-:Y:S01]  /*bbb90*/  ISETP.LT.AND P5, PT, R18, UR4, !P0 ;  /* 0x0000000412007c0c */ /* 0x002fe2000c7a1270 */
[----:B------:R-:W1:Y:S01]  /*bbba0*/  LDCU UR4, c[0x0][0x39c] ;  /* 0x00007380ff0477ac */ /* 0x000e620008000800 */
[----:B0-----:R-:W-:Y:S02]  /*bbbb0*/  LOP3.LUT R15, R25, 0x98, R3, 0xfe, !PT ;  /* 0x00000098190f7812 */ /* 0x001fe400078efe03 */
[----:B------:R-:W-:Y:S02]  /*bbbc0*/  LEA.HI.X.SX32 R13, R17, R16, 0x1, P1 ;  /* 0x00000010110d7211 */ /* 0x000fe400008f0eff */
[----:B------:R-:W-:Y:S02]  /*bbbd0*/  PRMT R18, R23, 0x7632, R18 ;  /* 0x0000763217127816 */ /* 0x000fe40000000012 */
[----:B------:R-:W-:Y:S01]  /*bbbe0*/  ISETP.LT.AND P6, PT, R15, UR6, !P0 ;  /* 0x000000060f007c0c */ /* 0x000fe2000c7c1270 */
[----:B----4-:R-:W-:Y:S01]  /*bbbf0*/  IMAD R15, R19, 0x2, R17 ;  /* 0x00000002130f7824 */ /* 0x010fe200078e0211 */
[----:B------:R-:W-:Y:S01]  /*bbc00*/  LOP3.LUT R14, R25, 0x9a, R3, 0xfe, !PT ;  /* 0x0000009a190e7812 */ /* 0x000fe200078efe03 */
[----:B------:R0:W-:Y:S01]  /*bbc10*/  @P2 STG.E.U16 desc[UR8][R12.64], R18 ;  /* 0x000000120c002986 */ /* 0x0001e2000c101508 */
[----:B------:R-:W4:Y:S01]  /*bbc20*/  LDC R23, c[0x0][0x3b8] ;  /* 0x0000ee00ff177b82 */ /* 0x000f220000000800 */
[----:B------:R-:W5:Y:S01]  /*bbc30*/  LDCU UR6, c[0x0][0x39c] ;  /* 0x00007380ff0677ac */ /* 0x000f620008000800 */
[----:B------:R-:W-:-:S02]  /*bbc40*/  ISETP.LT.AND P1, PT, R14, UR5, !P0 ;  /* 0x000000050e007c0c */ /* 0x000fc4000c721270 */
[----:B------:R-:W-:Y:S01]  /*bbc50*/  LOP3.LUT R14, R25, 0x9c, R3, 0xfe, !PT ;  /* 0x0000009c190e7812 */ /* 0x000fe200078efe03 */
[----:B------:R-:W4:Y:S01]  /*bbc60*/  LDCU UR5, c[0x0][0x39c] ;  /* 0x00007380ff0577ac */ /* 0x000f220008000800 */
[----:B0-----:R-:W-:-:S04]  /*bbc70*/  LEA R12, P2, R15, R0, 0x1 ;  /* 0x000000000f0c7211 */ /* 0x001fc800078408ff */
[----:B------:R-:W-:Y:S02]  /*bbc80*/  LEA.HI.X.SX32 R13, R15, R16, 0x1, P2 ;  /* 0x000000100f0d7211 */ /* 0x000fe400010f0eff */
[----:B-1----:R-:W-:Y:S01]  /*bbc90*/  ISETP.LT.AND P2, PT, R14, UR4, !P0 ;  /* 0x000000040e007c0c */ /* 0x002fe2000c741270 */
[----:B--2---:R-:W-:Y:S01]  /*bbca0*/  IMAD R15, R20, 0x2, R15 ;  /* 0x00000002140f7824 */ /* 0x004fe200078e020f */
[----:B------:R-:W-:Y:S01]  /*bbcb0*/  PRMT R14, R24, 0x7632, R14 ;  /* 0x00007632180e7816 */ /* 0x000fe2000000000e */
[----:B------:R-:W0:Y:S01]  /*bbcc0*/  LDCU UR4, c[0x0][0x39c] ;  /* 0x00007380ff0477ac */ /* 0x000e220008000800 */
[----:B------:R-:W1:Y:S01]  /*bbcd0*/  LDC R24, c[0x0][0x3b8] ;  /* 0x0000ee00ff187b82 */ /* 0x000e620000000800 */
[----:B------:R-:W-:Y:S02]  /*bbce0*/  IMAD R17, R22, 0x2, R15 ;  /* 0x0000000216117824 */ /* 0x000fe400078e020f */
[----:B------:R2:W-:Y:S05]  /*bbcf0*/  @P3 STG.E.U16 desc[UR8][R12.64], R14 ;  /* 0x0000000e0c003986 */ /* 0x0005ea000c101508 */
[----:B------:R-:W5:Y:S01]  /*bbd00*/  LDC R22, c[0x0][0x3b8] ;  /* 0x0000ee00ff167b82 */ /* 0x000f620000000800 */
[----:B--2---:R-:W-:-:S04]  /*bbd10*/  LEA R12, P3, R15, R0, 0x1 ;  /* 0x000000000f0c7211 */ /* 0x004fc800078608ff */
[----:B------:R-:W-:Y:S02]  /*bbd20*/  LEA.HI.X.SX32 R13, R15, R16, 0x1, P3 ;  /* 0x000000100f0d7211 */ /* 0x000fe400018f0eff */
[C---:B------:R-:W-:Y:S02]  /*bbd30*/  LEA R14, P3, R17.reuse, R0, 0x1 ;  /* 0x00000000110e7211 */ /* 0x040fe400078608ff */
[----:B------:R-:W-:Y:S01]  /*bbd40*/  PRMT R20, R26, 0x7632, R20 ;  /* 0x000076321a147816 */ /* 0x000fe20000000014 */
[----:B------:R4:W-:Y:S01]  /*bbd50*/  @P4 STG.E.U16 desc[UR8][R12.64], R21 ;  /* 0x000000150c004986 */ /* 0x0009e2000c101508 */
[----:B------:R-:W-:Y:S02]  /*bbd60*/  LEA.HI.X.SX32 R15, R17, R16, 0x1, P3 ;  /* 0x00000010110f7211 */ /* 0x000fe400018f0eff */
[----:B------:R-:W-:-:S03]  /*bbd70*/  LOP3.LUT R18, R25, 0xa0, R3, 0xfe, !PT ;  /* 0x000000a019127812 */ /* 0x000fc600078efe03 */
[----:B------:R1:W-:Y:S01]  /*bbd80*/  @P5 STG.E.U16 desc[UR8][R14.64], R20 ;  /* 0x000000140e005986 */ /* 0x0003e2000c101508 */
[----:B----4-:R-:W-:Y:S01]  /*bbd90*/  IMAD R13, R23, 0x2, R17 ;  /* 0x00000002170d7824 */ /* 0x010fe200078e0211 */
[----:B0-----:R-:W-:Y:S01]  /*bbda0*/  ISETP.LT.AND P4, PT, R18, UR4, !P0 ;  /* 0x0000000412007c0c */ /* 0x001fe2000c781270 */
[----:B------:R-:W0:Y:S03]  /*bbdb0*/  LDC R23, c[0x0][0x3b8] ;  /* 0x0000ee00ff177b82 */ /* 0x000e260000000800 */
[C---:B------:R-:W-:Y:S01]  /*bbdc0*/  LEA R12, P5, R13.reuse, R0, 0x1 ;  /* 0x000000000d0c7211 */ /* 0x040fe200078a08ff */
[----:B-1----:R-:W-:Y:S01]  /*bbdd0*/  IMAD R15, R24, 0x2, R13 ;  /* 0x00000002180f7824 */ /* 0x002fe200078e020d */
[----:B------:R-:W-:Y:S01]  /*bbde0*/  PRMT R18, R28, 0x7632, R18 ;  /* 0x000076321c127816 */ /* 0x000fe20000000012 */
[----:B------:R-:W1:Y:S02]  /*bbdf0*/  LDCU UR4, c[0x0][0x39c] ;  /* 0x00007380ff0477ac */ /* 0x000e640008000800 */
[----:B------:R-:W2:Y:S01]  /*bbe00*/  LDC R20, c[0x0][0x3b8] ;  /* 0x0000ee00ff147b82 */ /* 0x000ea20000000800 */
[----:B------:R-:W-:Y:S01]  /*bbe10*/  LEA.HI.X.SX32 R13, R13, R16, 0x1, P5 ;  /* 0x000000100d0d7211 */ /* 0x000fe200028f0eff */
[----:B------:R-:W4:Y:S01]  /*bbe20*/  LDL R28, [R1+0x30] ;  /* 0x00003000011c7983 */ /* 0x000f220000100800 */
[----:B------:R-:W-:-:S02]  /*bbe30*/  LOP3.LUT R17, R25, 0xa2, R3, 0xfe, !PT ;  /* 0x000000a219117812 */ /* 0x000fc400078efe03 */
[----:B------:R-:W-:Y:S01]  /*bbe40*/  LEA R14, P5, R15, R0, 0x1 ;  /* 0x000000000f0e7211 */ /* 0x000fe200078a08ff */
[----:B------:R1:W-:Y:S01]  /*bbe50*/  @P6 STG.E.U16 desc[UR8][R12.64], R18 ;  /* 0x000000120c006986 */ /* 0x0003e2000c101508 */
[----:B-----5:R-:W-:Y:S01]  /*bbe60*/  ISETP.LT.AND P6, PT, R17, UR6, !P0 ;  /* 0x0000000611007c0c */ /* 0x020fe2000c7c1270 */
[----:B------:R-:W-:Y:S01]  /*bbe70*/  IMAD R17, R22, 0x2, R15 ;  /* 0x0000000216117824 */ /* 0x000fe200078e020f */
[----:B------:R-:W-:Y:S01]  /*bbe80*/  LEA.HI.X.SX32 R15, R15, R16, 0x1, P5 ;  /* 0x000000100f0f7211 */ /* 0x000fe200028f0eff */
[----:B------:R-:W5:Y:S01]  /*bbe90*/  LDC R21, c[0x0][0x3b8] ;  /* 0x0000ee00ff157b82 */ /* 0x000f620000000800 */
[----:B------:R-:W-:Y:S01]  /*bbea0*/  LOP3.LUT R19, R25, 0x9e, R3, 0xfe, !PT ;  /* 0x0000009e19137812 */ /* 0x000fe200078efe03 */
[----:B------:R-:W0:Y:S01]  /*bbeb0*/  LDCU UR6, c[0x0][0x39c] ;  /* 0x00007380ff0677ac */ /* 0x000e220008000800 */
[----:B-1----:R-:W-:-:S05]  /*bbec0*/  PRMT R13, R27, 0x7632, R13 ;  /* 0x000076321b0d7816 */ /* 0x002fca000000000d */
[----:B------:R-:W1:Y:S01]  /*bbed0*/  LDC R22, c[0x0][0x3b8] ;  /* 0x0000ee00ff167b82 */ /* 0x000e620000000800 */
[----:B------:R-:W-:Y:S02]  /*bbee0*/  LEA R12, P5, R17, R0, 0x1 ;  /* 0x00000000110c7211 */ /* 0x000fe400078a08ff */
[----:B------:R-:W-:Y:S01]  /*bbef0*/  ISETP.LT.AND P3, PT, R19, UR5, !P0 ;  /* 0x0000000513007c0c */ /* 0x000fe2000c761270 */
[----:B------:R0:W-:Y:S01]  /*bbf00*/  @P1 STG.E.U16 desc[UR8][R14.64], R13 ;  /* 0x0000000d0e001986 */ /* 0x0001e2000c101508 */
[----:B------:R-:W-:Y:S01]  /*bbf10*/  PRMT R19, R29, 0x7632, R19 ;  /* 0x000076321d137816 */ /* 0x000fe20000000013 */
[----:B------:R-:W1:Y:S01]  /*bbf20*/  LDCU UR5, c[0x0][0x39c] ;  /* 0x00007380ff0577ac */ /* 0x000e620008000800 */
[----:B------:R-:W-:Y:S01]  /*bbf30*/  PRMT R18, R2, 0x7632, R18 ;  /* 0x0000763202127816 */ /* 0x000fe20000000012 */
[----:B------:R-:W3:Y:S01]  /*bbf40*/  LDC R27, c[0x0][0x3b8] ;  /* 0x0000ee00ff1b7b82 */ /* 0x000ee20000000800 */
[----:B------:R-:W4:Y:S04]  /*bbf50*/  LDL R29, [R1+0x34] ;  /* 0x00003400011d7983 */ /* 0x000f280000100800 */
[----:B------:R-:W4:Y:S01]  /*bbf60*/  LDL R2, [R1+0x38] ;  /* 0x0000380001027983 */ /* 0x000f220000100800 */
[----:B0-----:R-:W-:Y:S01]  /*bbf70*/  LEA.HI.X.SX32 R13, R17, R16, 0x1, P5 ;  /* 0x00000010110d7211 */ /* 0x001fe200028f0eff */
[----:B--2---:R-:W-:Y:S01]  /*bbf80*/  IMAD R15, R20, 0x2, R17 ;  /* 0x00000002140f7824 */ /* 0x004fe200078e0211 */
[----:B------:R-:W-:Y:S01]  /*bbf90*/  LOP3.LUT R14, R25, 0xa4, R3, 0xfe, !PT ;  /* 0x000000a4190e7812 */ /* 0x000fe200078efe03 */
[----:B------:R-:W0:Y:S02]  /*bbfa0*/  LDC R20, c[0x0][0x3b8] ;  /* 0x0000ee00ff147b82 */ /* 0x000e240000000800 */
[----:B------:R2:W-:Y:S01]  /*bbfb0*/  @P2 STG.E.U16 desc[UR8][R12.64], R19 ;  /* 0x000000130c002986 */ /* 0x0005e2000c101508 */
[----:B------:R-:W-:Y:S01]  /*bbfc0*/  ISETP.LT.AND P1, PT, R14, UR4, !P0 ;  /* 0x000000040e007c0c */ /* 0x000fe2000c721270 */
[----:B------:R-:W5:Y:S01]  /*bbfd0*/  LDCU UR4, c[0x0][0x39c] ;  /* 0x00007380ff0477ac */ /* 0x000f620008000800 */
[----:B------:R-:W-:-:S03]  /*bbfe0*/  LEA R14, P2, R15, R0, 0x1 ;  /* 0x000000000f0e7211 */ /* 0x000fc600078408ff */
[----:B--2---:R-:W2:Y:S01]  /*bbff0*/  LDC R19, c[0x0][0x3b8] ;  /* 0x0000ee00ff137b82 */ /* 0x004ea20000000800 */
[----:B------:R-:W-:Y:S01]  /*bc000*/  IMAD R13, R23, 0x2, R15 ;  /* 0x00000002170d7824 */ /* 0x000fe200078e020f */
[----:B------:R-:W-:Y:S02]  /*bc010*/  LEA.HI.X.SX32 R15, R15, R16, 0x1, P2 ;  /* 0x000000100f0f7211 */ /* 0x000fe400010f0eff */
[C-C-:B------:R-:W-:Y:S02]  /*bc020*/  LOP3.LUT R12, R25.reuse, 0xa6, R3.reuse, 0xfe, !PT ;  /* 0x000000a6190c7812 */ /* 0x140fe400078efe03 */
[----:B------:R-:W-:Y:S01]  /*bc030*/  LOP3.LUT R17, R25, 0xa8, R3, 0xfe, !PT ;  /* 0x000000a819117812 */ /* 0x000fe200078efe03 */
[----:B------:R5:W-:Y:S01]  /*bc040*/  @P3 STG.E.U16 desc[UR8][R14.64], R18 ;  /* 0x000000120e003986 */ /* 0x000be2000c101508 */
[----:B-1----:R-:W-:Y:S01]  /*bc050*/  ISETP.LT.AND P2, PT, R12, UR5, !P0 ;  /* 0x000000050c007c0c */ /* 0x002fe2000c741270 */
[----:B------:R-:W1:Y:S01]  /*bc060*/  LDCU UR5, c[0x0][0x39c] ;  /* 0x00007380ff0577ac */ /* 0x000e620008000800 */
[----:B------:R-:W-:-:S02]  /*bc070*/  LEA R12, P5, R13, R0, 0x1 ;  /* 0x000000000d0c7211 */ /* 0x000fc400078a08ff */
[----:B------:R-:W-:Y:S01]  /*bc080*/  ISETP.LT.AND P3, PT, R17, UR6, !P0 ;  /* 0x0000000611007c0c */ /* 0x000fe2000c761270 */
[----:B-----5:R-:W-:Y:S01]  /*bc090*/  IMAD R17, R21, 0x2, R13 ;  /* 0x0000000215117824 */ /* 0x020fe200078e020d */
[----:B------:R-:W5:Y:S01]  /*bc0a0*/  LDCU UR6, c[0x0][0x39c] ;  /* 0x00007380ff0677ac */ /* 0x000f620008000800 */
[----:B------:R-:W0:Y:S01]  /*bc0b0*/  LDC R21, c[0x0][0x3b8] ;  /* 0x0000ee00ff157b82 */ /* 0x000e220000000800 */
[----:B------:R-:W-:Y:S02]  /*bc0c0*/  LEA.HI.X.SX32 R13, R13, R16, 0x1, P5 ;  /* 0x000000100d0d7211 */ /* 0x000fe400028f0eff */
[----:B------:R-:W-:Y:S02]  /*bc0d0*/  LOP3.LUT R18, R25, 0xaa, R3, 0xfe, !PT ;  /* 0x000000aa19127812 */ /* 0x000fe400078efe03 */
[C---:B------:R-:W-:Y:S01]  /*bc0e0*/  LEA R14, P5, R17.reuse, R0, 0x1 ;  /* 0x00000000110e7211 */ /* 0x040fe200078a08ff */
[----:B------:R2:W-:Y:S01]  /*bc0f0*/  @P4 STG.E.U16 desc[UR8][R12.64], R4 ;  /* 0x000000040c004986 */ /* 0x0005e2000c101508 */
[----:B------:R-:W-:Y:S01]  /*bc100*/  ISETP.LT.AND P4, PT, R18, UR4, !P0 ;  /* 0x0000000412007c0c */ /* 0x000fe2000c781270 */
[----:B------:R-:W0:Y:S01]  /*bc110*/  LDCU UR4, c[0x0][0x39c] ;  /* 0x00007380ff0477ac */ /* 0x000e220008000800 */
[----:B------:R-:W-:Y:S01]  /*bc120*/  LEA.HI.X.SX32 R15, R17, R16, 0x1, P5 ;  /* 0x00000010110f7211 */ /* 0x000fe200028f0eff */
[----:B--2---:R-:W-:-:S04]  /*bc130*/  IMAD R13, R19, 0x2, R17 ;  /* 0x00000002130d7824 */ /* 0x004fc800078e0211 */
[----:B------:R2:W-:Y:S01]  /*bc140*/  @P6 STG.E.U16 desc[UR8][R14.64], R5 ;  /* 0x000000050e006986 */ /* 0x0005e2000c101508 */
[----:B------:R-:W3:Y:S01]  /*bc150*/  LDC R19, c[0x0][0x3b8] ;  /* 0x0000ee00ff137b82 */ /* 0x000ee20000000800 */
[----:B------:R-:W-:Y:S01]  /*bc160*/  IMAD R17, R22, 0x2, R13 ;  /* 0x0000000216117824 */ /* 0x000fe200078e020d */
[----:B------:R-:W-:-:S06]  /*bc170*/  LEA R12, P5, R13, R0, 0x1 ;  /* 0x000000000d0c7211 */ /* 0x000fcc00078a08ff */
[----:B------:R-:W3:Y:S01]  /*bc180*/  LDC R22, c[0x0][0x3b8] ;  /* 0x0000ee00ff167b82 */ /* 0x000ee20000000800 */
[----:B------:R-:W-:Y:S02]  /*bc190*/  LEA.HI.X.SX32 R13, R13, R16, 0x1, P5 ;  /* 0x000000100d0d7211 */ /* 0x000fe400028f0eff */
[--C-:B--2---:R-:W-:Y:S02]  /*bc1a0*/  LOP3.LUT R15, R25, 0xac, R3.reuse, 0xfe, !PT ;  /* 0x000000ac190f7812 */ /* 0x104fe400078efe03 */
[----:B------:R-:W-:Y:S02]  /*bc1b0*/  LEA R14, P6, R17, R0, 0x1 ;  /* 0x00000000110e7211 */ /* 0x000fe400078c08ff */
[----:B-1----:R-:W-:Y:S01]  /*bc1c0*/  ISETP.LT.AND P5, PT, R15, UR5, !P0 ;  /* 0x000000050f007c0c */ /* 0x002fe2000c7a1270 */
[----:B------:R1:W-:Y:S01]  /*bc1d0*/  @P1 STG.E.U16 desc[UR8][R12.64], R6 ;  /* 0x000000060c001986 */ /* 0x0003e2000c101508 */
[----:B------:R-:W-:Y:S01]  /*bc1e0*/  LEA.HI.X.SX32 R15, R17, R16, 0x1, P6 ;  /* 0x00000010110f7211 */ /* 0x000fe200030f0eff */
[----:B------:R-:W2:Y:S01]  /*bc1f0*/  LDCU UR5, c[0x0][0x39c] ;  /* 0x00007380ff0577ac */ /* 0x000ea20008000800 */
[----:B-1----:R-:W-:Y:S01]  /*bc200*/  LOP3.LUT R13, R25, 0xb0, R3, 0xfe, !PT ;  /* 0x000000b0190d7812 */ /* 0x002fe200078efe03 */
[----:B0-----:R-:W-:Y:S01]  /*bc210*/  IMAD R12, R21, 0x2, R17 ;  /* 0x00000002150c7824 */ /* 0x001fe200078e0211 */
[C-C-:B------:R-:W-:Y:S01]  /*bc220*/  LOP3.LUT R18, R25.reuse, 0xae, R3.reuse, 0xfe, !PT ;  /* 0x000000ae19127812 */ /* 0x140fe200078efe03 */
[----:B------:R-:W0:Y:S03]  /*bc230*/  LDC R21, c[0x0][0x3b8] ;  /* 0x0000ee00ff157b82 */ /* 0x000e260000000800 */
[----:B-----5:R-:W-:Y:S01]  /*bc240*/  ISETP.LT.AND P1, PT, R18, UR6, !P0 ;  /* 0x0000000612007c0c */ /* 0x020fe2000c721270 */
[----:B------:R-:W1:Y:S01]  /*bc250*/  LDCU UR6, c[0x0][0x39c] ;  /* 0x00007380ff0677ac */ /* 0x000e620008000800 */
[----:B------:R-:W-:-:S02]  /*bc260*/  LOP3.LUT R18, R25, 0xb2, R3, 0xfe, !PT ;  /* 0x000000b219127812 */ /* 0x000fc400078efe03 */
[----:B------:R-:W-:-:S04]  /*bc270*/  PRMT R5, R4, 0x7632, R5 ;  /* 0x0000763204057816 */ /* 0x000fc80000000005 */
[----:B------:R-:W-:Y:S01]  /*bc280*/  PRMT R6, R5, 0x7632, R6 ;  /* 0x0000763205067816 */ /* 0x000fe20000000006 */
[----:B---3--:R3:W-:Y:S01]  /*bc290*/  @P2 STG.E.U16 desc[UR8][R14.64], R7 ;  /* 0x000000070e002986 */ /* 0x0087e2000c101508 */
[----:B------:R-:W-:Y:S01]  /*bc2a0*/  ISETP.LT.AND P2, PT, R13, UR4, !P0 ;  /* 0x000000040d007c0c */ /* 0x000fe2000c741270 */
[----:B------:R-:W-:Y:S01]  /*bc2b0*/  IMAD R13, R20, 0x2, R12 ;  /* 0x00000002140d7824 */ /* 0x000fe200078e020c */
[----:B------:R-:W5:Y:S01]  /*bc2c0*/  LDCU UR4, c[0x0][0x39c] ;  /* 0x00007380ff0477ac */ /* 0x000f620008000800 */
[----:B------:R-:W0:Y:S02]  /*bc2d0*/  LDC R20, c[0x0][0x3b8] ;  /* 0x0000ee00ff147b82 */ /* 0x000e240000000800 */
[----:B------:R-:W-:Y:S01]  /*bc2e0*/  IMAD R17, R22, 0x2, R13 ;  /* 0x0000000216117824 */ /* 0x000fe200078e020d */
[----:B---3--:R-:W-:-:S04]  /*bc2f0*/  LEA R14, P6, R12, R0, 0x1 ;  /* 0x000000000c0e7211 */ /* 0x008fc800078c08ff */
[----:B------:R-:W-:Y:S02]  /*bc300*/  LEA.HI.X.SX32 R15, R12, R16, 0x1, P6 ;  /* 0x000000100c0f7211 */ /* 0x000fe400030f0eff */
[----:B------:R-:W-:-:S03]  /*bc310*/  LEA R12, P6, R13, R0, 0x1 ;  /* 0x000000000d0c7211 */ /* 0x000fc600078c08ff */
[----:B------:R3:W-:Y:S01]  /*bc320*/  @P3 STG.E.U16 desc[UR8][R14.64], R8 ;  /* 0x000000080e003986 */ /* 0x0007e2000c101508 */
[----:B------:R-:W-:-:S05]  /*bc330*/  LEA.HI.X.SX32 R13, R13, R16, 0x1, P6 ;  /* 0x000000100d0d7211 */ /* 0x000fca00030f0eff */
[----:B------:R1:W-:Y:S01]  /*bc340*/  @P4 STG.E.U16 desc[UR8][R12.64], R9 ;  /* 0x000000090c004986 */ /* 0x0003e2000c101508 */
[----:B---3--:R-:W-:-:S04]  /*bc350*/  LEA R14, P6, R17, R0, 0x1 ;  /* 0x00000000110e7211 */ /* 0x008fc800078c08ff */
[----:B------:R-:W-:Y:S02]  /*bc360*/  LEA.HI.X.SX32 R15, R17, R16, 0x1, P6 ;  /* 0x00000010110f7211 */ /* 0x000fe400030f0eff */
[----:B-1----:R-:W-:Y:S01]  /*bc370*/  LOP3.LUT R12, R25, 0xb6, R3, 0xfe, !PT ;  /* 0x000000b6190c7812 */ /* 0x002fe200078efe03 */
[----:B------:R-:W-:Y:S02]  /*bc380*/  IMAD R13, R19, 0x2, R17 ;  /* 0x00000002130d7824 */ /* 0x000fe400078e0211 */
[----:B------:R1:W-:Y:S01]  /*bc390*/  @P5 STG.E.U16 desc[UR8][R14.64], R10 ;  /* 0x0000000a0e005986 */ /* 0x0003e2000c101508 */
[----:B-----5:R-:W-:Y:S01]  /*bc3a0*/  ISETP.LT.AND P6, PT, R12, UR4, !P0 ;  /* 0x000000040c007c0c */ /* 0x020fe2000c7c1270 */
[----:B------:R-:W3:Y:S01]  /*bc3b0*/  LDC R19, c[0x0][0x3b8] ;  /* 0x0000ee00ff137b82 */ /* 0x000ee20000000800 */
[----:B------:R-:W-:Y:S01]  /*bc3c0*/  LEA R12, P5, R13, R0, 0x1 ;  /* 0x000000000d0c7211 */ /* 0x000fe200078a08ff */
[----:B0-----:R-:W-:Y:S01]  /*bc3d0*/  IMAD R17, R20, 0x2, R13 ;  /* 0x0000000214117824 */ /* 0x001fe200078e020d */
[----:B--2---:R-:W-:Y:S01]  /*bc3e0*/  ISETP.LT.AND P3, PT, R18, UR5, !P0 ;  /* 0x0000000512007c0c */ /* 0x004fe2000c761270 */
[----:B------:R-:W0:Y:S01]  /*bc3f0*/  LDCU UR4, c[0x0][0x39c] ;  /* 0x00007380ff0477ac */ /* 0x000e220008000800 */
[----:B------:R-:W-:-:S02]  /*bc400*/  LOP3.LUT R18, R25, 0xb4, R3, 0xfe, !PT ;  /* 0x000000b419127812 */ /* 0x000fc400078efe03 */
[----:B------:R-:W-:Y:S01]  /*bc410*/  LEA.HI.X.SX32 R13, R13, R16, 0x1, P5 ;  /* 0x000000100d0d7211 */ /* 0x000fe200028f0eff */
[----:B------:R-:W2:Y:S01]  /*bc420*/  LDC R20, c[0x0][0x3b8] ;  /* 0x0000ee00ff147b82 */ /* 0x000ea20000000800 */
[----:B------:R-:W-:Y:S01]  /*bc430*/  ISETP.LT.AND P4, PT, R18, UR6, !P0 ;  /* 0x0000000612007c0c */ /* 0x000fe2000c781270 */
[----:B------:R-:W5:Y:S01]  /*bc440*/  LDCU UR6, c[0x0][0x39c] ;  /* 0x00007380ff0677ac */ /* 0x000f620008000800 */
[----:B-1----:R-:W-:Y:S01]  /*bc450*/  LEA R14, P5, R17, R0, 0x1 ;  /* 0x00000000110e7211 */ /* 0x002fe200078a08ff */
[----:B------:R-:W-:Y:S01]  /*bc460*/  IMAD R4, R21, 0x2, R17 ;  /* 0x0000000215047824 */ /* 0x000fe200078e0211 */
[----:B------:R-:W1:Y:S02]  /*bc470*/  LDCU UR5, c[0x0][0x39c] ;  /* 0x00007380ff0577ac */ /* 0x000e640008000800 */
[----:B------:R-:W-:Y:S01]  /*bc480*/  LEA.HI.X.SX32 R15, R17, R16, 0x1, P5 ;  /* 0x00000010110f7211 */ /* 0x000fe200028f0eff */
[----:B------:R0:W-:Y:S01]  /*bc490*/  @P1 STG.E.U16 desc[UR8][R12.64], R11 ;  /* 0x0000000b0c001986 */ /* 0x0001e2000c101508 */
[C-C-:B------:R-:W-:Y:S01]  /*bc4a0*/  LOP3.LUT R18, R25.reuse, 0xb8, R3.reuse, 0xfe, !PT ;  /* 0x000000b819127812 */ /* 0x140fe200078efe03 */
[----:B------:R-:W4:Y:S02]  /*bc4b0*/  LDC R17, c[0x0][0x3b8] ;  /* 0x0000ee00ff117b82 */ /* 0x000f240000000800 */
[----:B------:R1:W-:Y:S01]  /*bc4c0*/  @P2 STG.E.U16 desc[UR8][R14.64], R5 ;  /* 0x000000050e002986 */ /* 0x0003e2000c101508 */
[----:B0-----:R-:W-:-:S05]  /*bc4d0*/  LOP3.LUT R13, R25, 0xba, R3, 0xfe, !PT ;  /* 0x000000ba190d7812 */ /* 0x001fca00078efe03 */
[----:B-1----:R-:W0:Y:S01]  /*bc4e0*/  LDC R15, c[0x0][0x3b8] ;  /* 0x0000ee00ff0f7b82 */ /* 0x002e220000000800 */
[C---:B------:R-:W-:Y:S02]  /*bc4f0*/  LEA R12, P5, R4.reuse, R0, 0x1 ;  /* 0x00000000040c7211 */ /* 0x040fe400078a08ff */
[----:B------:R-:W-:Y:S02]  /*bc500*/  LOP3.LUT R14, R25, 0xbc, R3, 0xfe, !PT ;  /* 0x000000bc190e7812 */ /* 0x000fe400078efe03 */
[----:B------:R-:W-:Y:S01]  /*bc510*/  ISETP.LT.AND P2, PT, R13, UR4, !P0 ;  /* 0x000000040d007c0c */ /* 0x000fe2000c741270 */
[----:B------:R-:W1:Y:S01]  /*bc520*/  LDCU UR4, c[0x0][0x39c] ;  /* 0x00007380ff0477ac */ /* 0x000e620008000800 */
[----:B------:R-:W-:Y:S01]  /*bc530*/  LEA.HI.X.SX32 R13, R4, R16, 0x1, P5 ;  /* 0x00000010040d7211 */ /* 0x000fe200028f0eff */
[----:B---3--:R-:W-:Y:S01]  /*bc540*/  IMAD R5, R19, 0x2, R4 ;  /* 0x0000000213057824 */ /* 0x008fe200078e0204 */
[----:B-----5:R-:W-:Y:S01]  /*bc550*/  ISETP.LT.AND P5, PT, R14, UR6, !P0 ;  /* 0x000000060e007c0c */ /* 0x020fe2000c7a1270 */
[----:B------:R-:W3:Y:S01]  /*bc560*/  LDCU UR6, c[0x0][0x39c] ;  /* 0x00007380ff0677ac */ /* 0x000ee20008000800 */
[----:B------:R-:W5:Y:S01]  /*bc570*/  LDC R14, c[0x0][0x3b8] ;  /* 0x0000ee00ff0e7b82 */ /* 0x000f620000000800 */
[----:B------:R2:W-:Y:S01]  /*bc580*/  @P3 STG.E.U16 desc[UR8][R12.64], R6 ;  /* 0x000000060c003986 */ /* 0x0005e2000c101508 */
[----:B------:R-:W-:-:S02]  /*bc590*/  LEA R4, P3, R5, R0, 0x1 ;  /* 0x0000000005047211 */ /* 0x000fc400078608ff */
[----:B------:R-:W-:Y:S01]  /*bc5a0*/  ISETP.LT.AND P1, PT, R18, UR5, !P0 ;  /* 0x0000000512007c0c */ /* 0x000fe2000c721270 */
[----:B------:R-:W0:Y:S01]  /*bc5b0*/  LDCU UR5, c[0x0][0x39c] ;  /* 0x00007380ff0577ac */ /* 0x000e220008000800 */
[----:B------:R-:W-:Y:S01]  /*bc5c0*/  PRMT R9, R6, 0x7632, R9 ;  /* 0x0000763206097816 */ /* 0x000fe20000000009 */
[----:B--2---:R-:W-:Y:S01]  /*bc5d0*/  IMAD R12, R20, 0x2, R5 ;  /* 0x00000002140c7824 */ /* 0x004fe200078e0205 */
[----:B------:R-:W-:-:S04]  /*bc5e0*/  LEA.HI.X.SX32 R5, R5, R16, 0x1, P3 ;  /* 0x0000001005057211 */ /* 0x000fc800018f0eff */
[C---:B------:R-:W-:Y:S02]  /*bc5f0*/  LEA R6, P3, R12.reuse, R0, 0x1 ;  /* 0x000000000c067211 */ /* 0x040fe400078608ff */
[----:B------:R-:W-:Y:S02]  /*bc600*/  PRMT R8, R7, 0x7632, R8 ;  /* 0x0000763207087816 */ /* 0x000fe40000000008 */
[----:B------:R-:W-:Y:S02]  /*bc610*/  LOP3.LUT R13, R25, 0xbe, R3, 0xfe, !PT ;  /* 0x000000be190d7812 */ /* 0x000fe400078efe03 */
[----:B------:R-:W-:Y:S01]  /*bc620*/  LEA.HI.X.SX32 R7, R12, R16, 0x1, P3 ;  /* 0x000000100c077211 */ /* 0x000fe200018f0eff */
[----:B0-----:R-:W-:Y:S01]  /*bc630*/  IMAD R12, R15, 0x2, R12 ;  /* 0x000000020f0c7824 */ /* 0x001fe200078e020c */
[----:B-1----:R-:W-:Y:S01]  /*bc640*/  ISETP.LT.AND P3, PT, R13, UR4, !P0 ;  /* 0x000000040d007c0c */ /* 0x002fe2000c761270 */
[----:B------:R0:W-:Y:S01]  /*bc650*/  @P4 STG.E.U16 desc[UR8][R4.64], R9 ;  /* 0x0000000904004986 */ /* 0x0001e2000c101508 */
[----:B------:R-:W1:Y:S01]  /*bc660*/  LDC R13, c[0x0][0x3b8] ;  /* 0x0000ee00ff0d7b82 */ /* 0x000e620000000800 */
[----:B------:R-:W2:Y:S02]  /*bc670*/  LDCU UR4, c[0x0][0x39c] ;  /* 0x00007380ff0477ac */ /* 0x000ea40008000800 */
[----:B------:R3:W-:Y:S05]  /*bc680*/  @P6 STG.E.U16 desc[UR8][R6.64], R8 ;  /* 0x0000000806006986 */ /* 0x0007ea000c101508 */
[----:B------:R-:W1:Y:S01]  /*bc690*/  LDC R15, c[0x0][0x3b8] ;  /* 0x0000ee00ff0f7b82 */ /* 0x000e620000000800 */
[----:B0-----:R-:W-:-:S02]  /*bc6a0*/  LEA R4, P4, R12, R0, 0x1 ;  /* 0x000000000c047211 */ /* 0x001fc400078808ff */
[----:B---3--:R-:W-:Y:S02]  /*bc6b0*/  LOP3.LUT R6, R25, 0xc0, R3, 0xfe, !PT ;  /* 0x000000c019067812 */ /* 0x008fe400078efe03 */
[----:B------:R-:W-:Y:S02]  /*bc6c0*/  LEA.HI.X.SX32 R5, R12, R16, 0x1, P4 ;  /* 0x000000100c057211 */ /* 0x000fe400020f0eff */
[----:B------:R-:W-:Y:S01]  /*bc6d0*/  ISETP.LT.AND P4, PT, R6, UR5, !P0 ;  /* 0x0000000506007c0c */ /* 0x000fe2000c781270 */
[----:B-----5:R-:W-:Y:S01]  /*bc6e0*/  IMAD R6, R14, 0x2, R12 ;  /* 0x000000020e067824 */ /* 0x020fe200078e020c */
[----:B------:R-:W-:Y:S01]  /*bc6f0*/  PRMT R7, R8, 0x7632, R7 ;  /* 0x0000763208077816 */ /* 0x000fe20000000007 */
[----:B------:R-:W0:Y:S01]  /*bc700*/  LDC R12, c[0x0][0x3b8] ;  /* 0x0000ee00ff0c7b82 */ /* 0x000e220000000800 */
[----:B------:R-:W-:Y:S01]  /*bc710*/  PRMT R9, R9, 0x7632, R9 ;  /* 0x0000763209097816 */ /* 0x000fe20000000009 */
[----:B------:R-:W-:Y:S01]  /*bc720*/  STL [R1+0x34cc], R0 ;  /* 0x0034cc0001007387 */ /* 0x000fe20000100800 */
[----:B------:R-:W-:Y:S01]  /*bc730*/  PRMT R10, R10, 0x7632, R10 ;  /* 0x000076320a0a7816 */ /* 0x000fe2000000000a */
[----:B------:R-:W3:Y:S02]  /*bc740*/  LDCU UR5, c[0x0][0x39c] ;  /* 0x00007380ff0577ac */ /* 0x000ee40008000800 */
[----:B------:R5:W-:Y:S01]  /*bc750*/  @P1 STG.E.U16 desc[UR8][R4.64], R7 ;  /* 0x0000000704001986 */ /* 0x000be2000c101508 */
[----:B------:R-:W-:-:S02]  /*bc760*/  LOP3.LUT R8, R25, 0xc2, R3, 0xfe, !PT ;  /* 0x000000c219087812 */ /* 0x000fc400078efe03 */
[----:B-----5:R-:W-:Y:S01]  /*bc770*/  LEA R4, P1, R6, R0, 0x1 ;  /* 0x0000000006047211 */ /* 0x020fe200078208ff */
[----:B----4-:R-:W-:-:S03]  /*bc780*/  IMAD R7, R17, 0x2, R6 ;  /* 0x0000000211077824 */ /* 0x010fc600078e0206 */
[----:B------:R-:W-:Y:S02]  /*bc790*/  LEA.HI.X.SX32 R5, R6, R16, 0x1, P1 ;  /* 0x0000001006057211 */ /* 0x000fe400008f0eff */
[----:B--2---:R-:W-:Y:S01]  /*bc7a0*/  ISETP.LT.AND P1, PT, R8, UR4, !P0 ;  /* 0x0000000408007c0c */ /* 0x004fe2000c721270 */
[----:B------:R-:W2:Y:S01]  /*bc7b0*/  LDCU UR4, c[0x0][0x39c] ;  /* 0x00007380ff0477ac */ /* 0x000ea20008000800 */
[----:B------:R-:W-:Y:S01]  /*bc7c0*/  LOP3.LUT R8, R25, 0xc4, R3, 0xfe, !PT ;  /* 0x000000c419087812 */ /* 0x000fe200078efe03 */
[----:B------:R1:W-:Y:S01]  /*bc7d0*/  @P2 STG.E.U16 desc[UR8][R4.64], R9 ;  /* 0x0000000904002986 */ /* 0x0003e2000c101508 */
[----:B------:R-:W-:Y:S02]  /*bc7e0*/  LEA R6, P6, R7, R0, 0x1 ;  /* 0x0000000007067211 */ /* 0x000fe400078c08ff */
[----:B------:R-:W-:Y:S01]  /*bc7f0*/  ISETP.LT.AND P2, PT, R8, UR6, !P0 ;  /* 0x0000000608007c0c */ /* 0x000fe2000c741270 */
[----:B------:R-:W4:Y:S01]  /*bc800*/  LDCU UR6, c[0x0][0x39c] ;  /* 0x00007380ff0677ac */ /* 0x000f220008000800 */
[----:B-1----:R-:W-:Y:S01]  /*bc810*/  IMAD R5, R13, 0x2, R7 ;  /* 0x000000020d057824 */ /* 0x002fe200078e0207 */
[----:B------:R-:W-:-:S03]  /*bc820*/  LEA.HI.X.SX32 R7, R7, R16, 0x1, P6 ;  /* 0x0000001007077211 */ /* 0x000fc600030f0eff */
[----:B------:R-:W-:Y:S01]  /*bc830*/  IMAD R8, R15, 0x2, R5 ;  /* 0x000000020f087824 */ /* 0x000fe200078e0205 */
[----:B------:R-:W-:-:S03]  /*bc840*/  LEA R4, P6, R5, R0, 0x1 ;  /* 0x0000000005047211 */ /* 0x000fc600078c08ff */
[----:B0-----:R-:W-:Y:S01]  /*bc850*/  IMAD R9, R12, 0x2, R8 ;  /* 0x000000020c097824 */ /* 0x001fe200078e0208 */
[----:B------:R-:W-:Y:S01]  /*bc860*/  PRMT R11, R11, 0x7632, R11 ;  /* 0x000076320b0b7816 */ /* 0x000fe2000000000b */
[----:B------:R0:W-:Y:S01]  /*bc870*/  @P5 STG.E.U16 desc[UR8][R6.64], R10 ;  /* 0x0000000a06005986 */ /* 0x0001e2000c101508 */
[----:B------:R-:W-:Y:S01]  /*bc880*/  LEA.HI.X.SX32 R5, R5, R16, 0x1, P6 ;  /* 0x0000001005057211 */ /* 0x000fe200030f0eff */
[----:B------:R-:W-:-:S04]  /*bc890*/  IMAD R27, R27, 0x2, R9 ;  /* 0x000000021b1b7824 */ /* 0x000fc800078e0209 */
[----:B------:R1:W-:Y:S01]  /*bc8a0*/  @P3 STG.E.U16 desc[UR8][R4.64], R11 ;  /* 0x0000000b04003986 */ /* 0x0003e2000c101508 */
[----:B0-----:R-:W-:-:S04]  /*bc8b0*/  LEA R6, P5, R8, R0, 0x1 ;  /* 0x0000000008067211 */ /* 0x001fc800078a08ff */
[----:B------:R-:W-:Y:S02]  /*bc8c0*/  LEA.HI.X.SX32 R7, R8, R16, 0x1, P5 ;  /* 0x0000001008077211 */ /* 0x000fe400028f0eff */
[-C--:B------:R-:W-:Y:S02]  /*bc8d0*/  LEA R8, P5, R9, R0.reuse, 0x1 ;  /* 0x0000000009087211 */ /* 0x080fe400078a08ff */
[----:B-1----:R-:W-:Y:S02]  /*bc8e0*/  LEA R4, P3, R27, R0, 0x1 ;  /* 0x000000001b047211 */ /* 0x002fe400078608ff */
[----:B------:R-:W5:Y:S01]  /*bc8f0*/  LDL.LU R0, [R1+0x5c0] ;  /* 0x0005c00001007983 */ /* 0x000f620000300800 */
[----:B------:R-:W-:-:S03]  /*bc900*/  LEA.HI.X.SX32 R9, R9, R16, 0x1, P5 ;  /* 0x0000001009097211 */ /* 0x000fc600028f0eff */
[----:B------:R-:W-:Y:S01]  /*bc910*/  @P4 STG.E.U16 desc[UR8][R6.64], R28 ;  /* 0x0000001c06004986 */ /* 0x000fe2000c101508 */
[----:B------:R-:W-:-:S03]  /*bc920*/  LEA.HI.X.SX32 R5, R27, R16, 0x1, P3 ;  /* 0x000000101b057211 */ /* 0x000fc600018f0eff */
[----:B------:R5:W-:Y:S04]  /*bc930*/  @P1 STG.E.U16 desc[UR8][R8.64], R29 ;  /* 0x0000001d08001986 */ /* 0x000be8000c101508 */
[----:B------:R0:W-:Y:S01]  /*bc940*/  @P2 STG.E.U16 desc[UR8][R4.64], R2 ;  /* 0x0000000204002986 */ /* 0x0001e2000c101508 */
[C-C-:B-----5:R-:W-:Y:S02]  /*bc950*/  LOP3.LUT R9, R0.reuse, 0xe2, R3.reuse, 0xfe, !PT ;  /* 0x000000e200097812 */ /* 0x160fe400078efe03 */
[C-C-:B------:R-:W-:Y:S02]  /*bc960*/  LOP3.LUT R7, R0.reuse, 0xe4, R3.reuse, 0xfe, !PT ;  /* 0x000000e400077812 */ /* 0x140fe400078efe03 */
[C-C-:B------:R-:W-:Y:S01]  /*bc970*/  LOP3.LUT R11, R0.reuse, 0xe6, R3.reuse, 0xfe, !PT ;  /* 0x000000e6000b7812 */ /* 0x140fe200078efe03 */
[----:B------:R1:W-:Y:S01]  /*bc980*/  STL [R1+0x34c4], R9 ;  /* 0x0034c40901007387 */ /* 0x0003e20000100800 */
[----:B0-----:R-:W-:-:S03]  /*bc990*/  LOP3.LUT R2, R0, 0xf8, R3, 0xfe, !PT ;  /* 0x000000f800027812 */ /* 0x001fc600078efe03 */
[----:B------:R0:W-:Y:S01]  /*bc9a0*/  STL [R1+0x34c8], R7 ;  /* 0x0034c80701007387 */ /* 0x0001e20000100800 */
[----:B-1----:R-:W-:-:S03]  /*bc9b0*/  LOP3.LUT R9, R0, 0xf4, R3, 0xfe, !PT ;  /* 0x000000f400097812 */ /* 0x002fc600078efe03 */
[----:B------:R-:W-:Y:S01]  /*bc9c0*/  STL [R1+0x34c0], R11 ;  /* 0x0034c00b01007387 */ /* 0x000fe20000100800 */
[----:B0-----:R-:W-:-:S03]  /*bc9d0*/  LOP3.LUT R7, R0, 0xf6, R3, 0xfe, !PT ;  /* 0x000000f600077812 */ /* 0x001fc600078efe03 */
[----:B------:R0:W-:Y:S04]  /*bc9e0*/  STL [R1], R9 ;  /* 0x0000000901007387 */ /* 0x0001e80000100800 */
[----:B------:R1:W-:Y:S04]  /*bc9f0*/  STL [R1+0x4], R7 ;  /* 0x0000040701007387 */ /* 0x0003e80000100800 */
[----:B------:R5:W-:Y:S01]  /*bca00*/  STL [R1+0x8], R2 ;  /* 0x0000080201007387 */ /* 0x000be20000100800 */
[C-C-:B0-----:R-:W-:Y:S02]  /*bca10*/  LOP3.LUT R9, R0.reuse, 0xfa, R3.reuse, 0xfe, !PT ;  /* 0x000000fa00097812 */ /* 0x141fe400078efe03 */
[----:B-1----:R-:W-:-:S03]  /*bca20*/  LOP3.LUT R7, R0, 0xfc, R3, 0xfe, !PT ;  /* 0x000000fc00077812 */ /* 0x002fc600078efe03 */
[----:B------:R0:W-:Y:S01]  /*bca30*/  STL [R1+0xc], R9 ;  /* 0x00000c0901007387 */ /* 0x0001e20000100800 */
[----:B-----5:R-:W-:-:S03]  /*bca40*/  LOP3.LUT R2, R0, 0xfe, R3, 0xfe, !PT ;  /* 0x000000fe00027812 */ /* 0x020fc600078efe03 */
        /* <DEDUP_REMOVED lines=219> */
[C-C-:B-1----:R-:W-:Y:S02]  /*bd800*/  LOP3.LUT R7, R0.reuse, 0x1da, R3.reuse, 0xfe, !PT ;  /* 0x000001da00077812 */ /* 0x142fe400078efe03 */
[C-C-:B-----5:R-:W-:Y:S01]  /*bd810*/  LOP3.LUT R2, R0.reuse, 0x1dc, R3.reuse, 0xfe, !PT ;  /* 0x000001dc00027812 */ /* 0x160fe200078efe03 */
[----:B------:R0:W-:Y:S04]  /*bd820*/  STL [R1+0x2ec], R9 ;  /* 0x0002ec0901007387 */ /* 0x0001e80000100800 */
[----:B------:R1:W-:Y:S01]  /*bd830*/  STL [R1+0x34bc], R2 ;  /* 0x0034bc0201007387 */ /* 0x0003e20000100800 */
[----:B------:R-:W-:-:S03]  /*bd840*/  LOP3.LUT R11, R0, 0x1e0, R3, 0xfe, !PT ;  /* 0x000001e0000b7812 */ /* 0x000fc600078efe03 */
[----:B------:R5:W-:Y:S01]  /*bd850*/  STL [R1+0x2f0], R7 ;  /* 0x0002f00701007387 */ /* 0x000be20000100800 */
[----:B0-----:R-:W-:-:S03]  /*bd860*/  LOP3.LUT R9, R0, 0x1e2, R3, 0xfe, !PT ;  /* 0x000001e200097812 */ /* 0x001fc600078efe03 */
[----:B-1----:R-:W4:Y:S01]  /*bd870*/  LDL.LU R2, [R1+0x3c] ;  /* 0x00003c0001027983 */ /* 0x002f220000300800 */
[----:B-----5:R-:W-:-:S05]  /*bd880*/  LOP3.LUT R7, R0, 0x1de, R3, 0xfe, !PT ;  /* 0x000001de00077812 */ /* 0x020fca00078efe03 */
[----:B------:R0:W-:Y:S04]  /*bd890*/  STL [R1+0x2f8], R7 ;  /* 0x0002f80701007387 */ /* 0x0001e80000100800 */
[----:B------:R1:W-:Y:S01]  /*bd8a0*/  STL [R1+0x2fc], R11 ;  /* 0x0002fc0b01007387 */ /* 0x0003e20000100800 */
[----:B0-----:R-:W-:-:S03]  /*bd8b0*/  LOP3.LUT R7, R0, 0x1e4, R3, 0xfe, !PT ;  /* 0x000001e400077812 */ /* 0x001fc600078efe03 */
[----:B------:R0:W-:Y:S01]  /*bd8c0*/  STL [R1+0x300], R9 ;  /* 0x0003000901007387 */ /* 0x0001e20000100800 */
[----:B-1----:R-:W-:-:S03]  /*bd8d0*/  LOP3.LUT R11, R0, 0x1e6, R3, 0xfe, !PT ;  /* 0x000001e6000b7812 */ /* 0x002fc600078efe03 */
[----:B------:R1:W-:Y:S04]  /*bd8e0*/  STL [R1+0x304], R7 ;  /* 0x0003040701007387 */ /* 0x0003e80000100800 */
[----:B------:R5:W-:Y:S01]  /*bd8f0*/  STL [R1+0x308], R11 ;  /* 0x0003080b01007387 */ /* 0x000be20000100800 */
[C-C-:B0-----:R-:W-:Y:S02]  /*bd900*/  LOP3.LUT R9, R0.reuse, 0x1e8, R3.reuse, 0xfe, !PT ;  /* 0x000001e800097812 */ /* 0x141fe400078efe03 */
[----:B-1----:R-:W-:-:S03]  /*bd910*/  LOP3.LUT R7, R0, 0x1ea, R3, 0xfe, !PT ;  /* 0x000001ea00077812 */ /* 0x002fc600078efe03 */
[----:B------:R0:W-:Y:S01]  /*bd920*/  STL [R1+0x30c], R9 ;  /* 0x00030c0901007387 */ /* 0x0001e20000100800 */
[----:B-----5:R-:W-:-:S03]  /*bd930*/  LOP3.LUT R11, R0, 0x1ec, R3, 0xfe, !PT ;  /* 0x000001ec000b7812 */ /* 0x020fc600078efe03 */
[----:B------:R1:W-:Y:S01]  /*bd940*/  STL [R1+0x310], R7 ;  /* 0x0003100701007387 */ /* 0x0003e20000100800 */
[----:B0-----:R-:W-:-:S03]  /*bd950*/  LOP3.LUT R9, R0, 0x1ee, R3, 0xfe, !PT ;  /* 0x000001ee00097812 */ /* 0x001fc600078efe03 */
[----:B-1----:R-:W5:Y:S04]  /*bd960*/  LDL.LU R7, [R1+0x60] ;  /* 0x0000600001077983 */ /* 0x002f680000300800 */
[----:B------:R0:W-:Y:S04]  /*bd970*/  STL [R1+0x314], R11 ;  /* 0x0003140b01007387 */ /* 0x0001e80000100800 */
[----:B------:R1:W-:Y:S01]  /*bd980*/  STL [R1+0x318], R9 ;  /* 0x0003180901007387 */ /* 0x0003e20000100800 */
[C-C-:B0-----:R-:W-:Y:S02]  /*bd990*/  LOP3.LUT R11, R0.reuse, 0x1f0, R3.reuse, 0xfe, !PT ;  /* 0x000001f0000b7812 */ /* 0x141fe400078efe03 */
[----:B-1----:R-:W-:-:S03]  /*bd9a0*/  LOP3.LUT R9, R0, 0x1f2, R3, 0xfe, !PT ;  /* 0x000001f200097812 */ /* 0x002fc600078efe03 */
[----:B------:R0:W-:Y:S04]  /*bd9b0*/  STL [R1+0x31c], R11 ;  /* 0x00031c0b01007387 */ /* 0x0001e80000100800 */
[----:B------:R1:W-:Y:S01]  /*bd9c0*/  STL [R1+0x320], R9 ;  /* 0x0003200901007387 */ /* 0x0003e20000100800 */
[C-C-:B0-----:R-:W-:Y:S02]  /*bd9d0*/  LOP3.LUT R11, R0.reuse, 0x1f4, R3.reuse, 0xfe, !PT ;  /* 0x000001f4000b7812 */ /* 0x141fe400078efe03 */
[----:B-1----:R-:W-:-:S03]  /*bd9e0*/  LOP3.LUT R9, R0, 0x1f6, R3, 0xfe, !PT ;  /* 0x000001f600097812 */ /* 0x002fc600078efe03 */
[----:B------:R0:W-:Y:S01]  /*bd9f0*/  STL [R1+0x324], R11 ;  /* 0x0003240b01007387 */ /* 0x0001e20000100800 */
[C-C-:B------:R-:W-:Y:S02]  /*bda00*/  LOP3.LUT R26, R0.reuse, 0x1fe, R3.reuse, 0xfe, !PT ;  /* 0x000001fe001a7812 */ /* 0x140fe400078efe03 */
[C-C-:B------:R-:W-:Y:S01]  /*bda10*/  LOP3.LUT R28, R0.reuse, 0xc6, R3.reuse, 0xfe, !PT ;  /* 0x000000c6001c7812 */ /* 0x140fe200078efe03 */
[----:B------:R-:W-:Y:S01]  /*bda20*/  STL [R1+0x328], R9 ;  /* 0x0003280901007387 */ /* 0x000fe20000100800 */
[C-C-:B------:R-:W-:Y:S02]  /*bda30*/  LOP3.LUT R14, R0.reuse, 0xc8, R3.reuse, 0xfe, !PT ;  /* 0x000000c8000e7812 */ /* 0x140fe400078efe03 */
[C-C-:B0-----:R-:W-:Y:S02]  /*bda40*/  LOP3.LUT R11, R0.reuse, 0x1f8, R3.reuse, 0xfe, !PT ;  /* 0x000001f8000b7812 */ /* 0x141fe400078efe03 */
[C-C-:B------:R-:W-:Y:S02]  /*bda50*/  LOP3.LUT R15, R0.reuse, 0xca, R3.reuse, 0xfe, !PT ;  /* 0x000000ca000f7812 */ /* 0x140fe400078efe03 */
[C-C-:B------:R-:W-:Y:S01]  /*bda60*/  LOP3.LUT R25, R0.reuse, 0xcc, R3.reuse, 0xfe, !PT ;  /* 0x000000cc00197812 */ /* 0x140fe200078efe03 */
[----:B------:R0:W-:Y:S01]  /*bda70*/  STL [R1+0x32c], R11 ;  /* 0x00032c0b01007387 */ /* 0x0001e20000100800 */
[----:B------:R-:W-:-:S02]  /*bda80*/  LOP3.LUT R18, R0, 0xce, R3, 0xfe, !PT ;  /* 0x000000ce00127812 */ /* 0x000fc400078efe03 */
[C-C-:B------:R-:W-:Y:S02]  /*bda90*/  LOP3.LUT R19, R0.reuse, 0xd0, R3.reuse, 0xfe, !PT ;  /* 0x000000d000137812 */ /* 0x140fe400078efe03 */
[C-C-:B------:R-:W-:Y:S02]  /*bdaa0*/  LOP3.LUT R24, R0.reuse, 0xd2, R3.reuse, 0xfe, !PT ;  /* 0x000000d200187812 */ /* 0x140fe400078efe03 */
[C-C-:B------:R-:W-:Y:S02]  /*bdab0*/  LOP3.LUT R22, R0.reuse, 0xd4, R3.reuse, 0xfe, !PT ;  /* 0x000000d400167812 */ /* 0x140fe400078efe03 */
[C-C-:B------:R-:W-:Y:S01]  /*bdac0*/  LOP3.LUT R20, R0.reuse, 0xd6, R3.reuse, 0xfe, !PT ;  /* 0x000000d600147812 */ /* 0x140fe200078efe03 */
[----:B0-----:R-:W0:Y:S01]  /*bdad0*/  LDC R11, c[0x0][0x3b8] ;  /* 0x0000ee00ff0b7b82 */ /* 0x001e220000000800 */
[C-C-:B------:R-:W-:Y:S02]  /*bdae0*/  LOP3.LUT R6, R0.reuse, 0xd8, R3.reuse, 0xfe, !PT ;  /* 0x000000d800067812 */ /* 0x140fe400078efe03 */
[----:B------:R-:W-:-:S02]  /*bdaf0*/  LOP3.LUT R5, R0, 0xda, R3, 0xfe, !PT ;  /* 0x000000da00057812 */ /* 0x000fc400078efe03 */
[C-C-:B------:R-:W-:Y:S02]  /*bdb00*/  LOP3.LUT R12, R0.reuse, 0xdc, R3.reuse, 0xfe, !PT ;  /* 0x000000dc000c7812 */ /* 0x140fe400078efe03 */
[C-C-:B------:R-:W-:Y:S02]  /*bdb10*/  LOP3.LUT R4, R0.reuse, 0xde, R3.reuse, 0xfe, !PT ;  /* 0x000000de00047812 */ /* 0x140fe400078efe03 */
[C-C-:B------:R-:W-:Y:S02]  /*bdb20*/  LOP3.LUT R8, R0.reuse, 0xe0, R3.reuse, 0xfe, !PT ;  /* 0x000000e000087812 */ /* 0x140fe400078efe03 */
[C-C-:B------:R-:W-:Y:S02]  /*bdb30*/  LOP3.LUT R13, R0.reuse, 0xe8, R3.reuse, 0xfe, !PT ;  /* 0x000000e8000d7812 */ /* 0x140fe400078efe03 */
[C-C-:B------:R-:W-:Y:S02]  /*bdb40*/  LOP3.LUT R10, R0.reuse, 0xea, R3.reuse, 0xfe, !PT ;  /* 0x000000ea000a7812 */ /* 0x140fe400078efe03 */
[----:B------:R-:W-:-:S02]  /*bdb50*/  LOP3.LUT R17, R0, 0xec, R3, 0xfe, !PT ;  /* 0x000000ec00117812 */ /* 0x000fc400078efe03 */
[C-C-:B------:R-:W-:Y:S02]  /*bdb60*/  LOP3.LUT R21, R0.reuse, 0xee, R3.reuse, 0xfe, !PT ;  /* 0x000000ee00157812 */ /* 0x140fe400078efe03 */
[C-C-:B------:R-:W-:Y:S02]  /*bdb70*/  LOP3.LUT R23, R0.reuse, 0xf0, R3.reuse, 0xfe, !PT ;  /* 0x000000f000177812 */ /* 0x140fe400078efe03 */
[C-C-:B------:R-:W-:Y:S02]  /*bdb80*/  LOP3.LUT R29, R0.reuse, 0xf2, R3.reuse, 0xfe, !PT ;  /* 0x000000f2001d7812 */ /* 0x140fe400078efe03 */
[C-C-:B------:R-:W-:Y:S02]  /*bdb90*/  LOP3.LUT R9, R0.reuse, 0x1fa, R3.reuse, 0xfe, !PT ;  /* 0x000001fa00097812 */ /* 0x140fe400078efe03 */
[----:B------:R-:W-:Y:S02]  /*bdba0*/  LOP3.LUT R3, R0, 0x1fc, R3, 0xfe, !PT ;  /* 0x000001fc00037812 */ /* 0x000fe400078efe03 */
[----:B------:R-:W5:Y:S01]  /*bdbb0*/  LDL.LU R0, [R1+0x34cc] ;  /* 0x0034cc0001007983 */ /* 0x000f620000300800 */
[----:B------:R-:W-:Y:S01]  /*bdbc0*/  ISETP.LT.AND P1, PT, R26, UR7, !P0 ;  /* 0x000000071a007c0c */ /* 0x000fe2000c721270 */
[----:B------:R-:W1:Y:S01]  /*bdbd0*/  LDCU UR7, c[0x0][0x39c] ;  /* 0x00007380ff0777ac */ /* 0x000e620008000800 */
[----:B------:R-:W1:Y:S01]  /*bdbe0*/  LDC R26, c[0x0][0x3b8] ;  /* 0x0000ee00ff1a7b82 */ /* 0x000e620000000800 */
[----:B------:R4:W-:Y:S01]  /*bdbf0*/  STL [R1+0x330], R9 ;  /* 0x0003300901007387 */ /* 0x0009e20000100800 */
[----:B--2---:R-:W-:Y:S01]  /*bdc00*/  ISETP.LT.AND P5, PT, R28, UR4, !P0 ;  /* 0x000000041c007c0c */ /* 0x004fe2000c7a1270 */
[----:B------:R-:W2:Y:S01]  /*bdc10*/  LDCU UR4, c[0x0][0x39c] ;  /* 0x00007380ff0477ac */ /* 0x000ea20008000800 */
[----:B---3--:R-:W-:-:S02]  /*bdc20*/  ISETP.LT.AND P2, PT, R14, UR5, !P0 ;  /* 0x000000050e007c0c */ /* 0x008fc4000c741270 */
[----:B----4-:R-:W-:Y:S01]  /*bdc30*/  ISETP.LT.AND P4, PT, R15, UR6, !P0 ;  /* 0x000000060f007c0c */ /* 0x010fe2000c781270 */
[----:B------:R-:W3:Y:S01]  /*bdc40*/  LDCU UR5, c[0x0][0x39c] ;  /* 0x00007380ff0577ac */ /* 0x000ee20008000800 */
[----:B------:R-:W4:Y:S01]  /*bdc50*/  LDC R28, c[0x0][0x3b8] ;  /* 0x0000ee00ff1c7b82 */ /* 0x000f220000000800 */
[----:B------:R-:W3:Y:S01]  /*bdc60*/  LDL.LU R9, [R1+0x64] ;  /* 0x0000640001097983 */ /* 0x000ee20000300800 */
[----:B------:R-:W1:Y:S03]  /*bdc70*/  LDCU UR6, c[0x0][0x39c] ;  /* 0x00007380ff0677ac */ /* 0x000e660008000800 */
[----:B------:R0:W-:Y:S02]  /*bdc80*/  STL [R1+0x280], R3 ;  /* 0x0002800301007387 */ /* 0x0001e40000100800 */
[----:B0-----:R-:W-:Y:S02]  /*bdc90*/  IMAD R3, R11, 0x2, R27 ;  /* 0x000000020b037824 */ /* 0x001fe400078e021b */
[----:B------:R-:W0:Y:S01]  /*bdca0*/  LDC R27, c[0x0][0x3b8] ;  /* 0x0000ee00ff1b7b82 */ /* 0x000e220000000800 */
[----:B------:R-:W3:Y:S02]  /*bdcb0*/  LDL.LU R11, [R1+0x68] ;  /* 0x00006800010b7983 */ /* 0x000ee40000300800 */
[----:B-----5:R-:W-:-:S04]  /*bdcc0*/  LEA R14, P3, R3, R0, 0x1 ;  /* 0x00000000030e7211 */ /* 0x020fc800078608ff */
[----:B------:R-:W-:Y:S01]  /*bdcd0*/  LEA.HI.X.SX32 R15, R3, R16, 0x1, P3 ;  /* 0x00000010030f7211 */ /* 0x000fe200018f0eff */
[----:B-1----:R-:W-:Y:S02]  /*bdce0*/  IMAD R3, R26, 0x2, R3 ;  /* 0x000000021a037824 */ /* 0x002fe400078e0203 */
[----:B------:R-:W1:Y:S02]  /*bdcf0*/  LDC R26, c[0x0][0x3b8] ;  /* 0x0000ee00ff1a7b82 */ /* 0x000e640000000800 */
[----:B------:R5:W-:Y:S01]  /*bdd00*/  @P5 STG.E.U16 desc[UR8][R14.64], R2 ;  /* 0x000000020e005986 */ /* 0x000be2000c101508 */
[----:B--2---:R-:W-:Y:S01]  /*bdd10*/  ISETP.LT.AND P5, PT, R25, UR4, !P0 ;  /* 0x0000000419007c0c */ /* 0x004fe2000c7a1270 */
[----:B------:R-:W2:Y:S01]  /*bdd20*/  LDCU UR4, c[0x0][0x39c] ;  /* 0x00007380ff0477ac */ /* 0x000ea20008000800 */
[----:B-----5:R-:W-:-:S04]  /*bdd30*/  LEA R14, P3, R3, R0, 0x1 ;  /* 0x00000000030e7211 */ /* 0x020fc800078608ff */
[----:B------:R-:W-:Y:S01]  /*bdd40*/  LEA.HI.X.SX32 R15, R3, R16, 0x1, P3 ;  /* 0x00000010030f7211 */ /* 0x000fe200018f0eff */
[----:B----4-:R-:W-:Y:S02]  /*bdd50*/  IMAD R3, R28, 0x2, R3 ;  /* 0x000000021c037824 */ /* 0x010fe400078e0203 */
[----:B------:R-:W4:Y:S02]  /*bdd60*/  LDC R28, c[0x0][0x3b8] ;  /* 0x0000ee00ff1c7b82 */ /* 0x000f240000000800 */
[----:B------:R5:W-:Y:S01]  /*bdd70*/  @P2 STG.E.U16 desc[UR8][R14.64], R7 ;  /* 0x000000070e002986 */ /* 0x000be2000c101508 */
[----:B0-----:R-:W-:-:S03]  /*bdd80*/  IMAD R25, R27, 0x2, R3 ;  /* 0x000000021b197824 */ /* 0x001fc600078e0203 */
[----:B------:R-:W2:Y:S01]  /*bdd90*/  LDL.LU R27, [R1+0x6c] ;  /* 0x00006c00011b7983 */ /* 0x000ea20000300800 */
[----:B-----5:R-:W-:-:S04]  /*bdda0*/  LEA R14, P2, R3, R0, 0x1 ;  /* 0x00000000030e7211 */ /* 0x020fc800078408ff */
[----:B------:R-:W-:Y:S01]  /*bddb0*/  LEA.HI.X.SX32 R15, R3, R16, 0x1, P2 ;  /* 0x00000010030f7211 */ /* 0x000fe200010f0eff */
[----:B-1----:R-:W-:Y:S02]  /*bddc0*/  IMAD R3, R26, 0x2, R25 ;  /* 0x000000021a037824 */ /* 0x002fe400078e0219 */
[----:B------:R-:W5:Y:S01]  /*bddd0*/  LDL.LU R26, [R1+0x30] ;  /* 0x00003000011a7983 */ /* 0x000f620000300800 */
[----:B---3--:R-:W-:Y:S01]  /*bdde0*/  ISETP.LT.AND P2, PT, R18, UR5, !P0 ;  /* 0x0000000512007c0c */ /* 0x008fe2000c741270 */
[----:B------:R-:W0:Y:S01]  /*bddf0*/  LDCU UR5, c[0x0][0x39c] ;  /* 0x00007380ff0577ac */ /* 0x000e220008000800 */
[----:B------:R-:W-:Y:S02]  /*bde00*/  LEA R18, P6, R25, R0, 0x1 ;  /* 0x0000000019127211 */ /* 0x000fe400078c08ff */
[----:B------:R-:W-:Y:S01]  /*bde10*/  ISETP.LT.AND P3, PT, R19, UR6, !P0 ;  /* 0x0000000613007c0c */ /* 0x000fe2000c761270 */
[----:B------:R4:W-:Y:S01]  /*bde20*/  @P4 STG.E.U16 desc[UR8][R14.64], R9 ;  /* 0x000000090e004986 */ /* 0x0009e2000c101508 */
[----:B------:R-:W-:Y:S01]  /*bde30*/  LEA.HI.X.SX32 R19, R25, R16, 0x1, P6 ;  /* 0x0000001019137211 */ /* 0x000fe200030f0eff */
[----:B------:R-:W1:Y:S01]  /*bde40*/  LDCU UR6, c[0x0][0x39c] ;  /* 0x00007380ff0677ac */ /* 0x000e620008000800 */
[----:B------:R-:W-:Y:S01]  /*bde50*/  ISETP.LT.AND P6, PT, R22, UR7, !P0 ;  /* 0x0000000716007c0c */ /* 0x000fe2000c7c1270 */
[----:B------:R-:W3:Y:S02]  /*bde60*/  LDC R25, c[0x0][0x3b8] ;  /* 0x0000ee00ff197b82 */ /* 0x000ee40000000800 */
[----:B------:R0:W-:Y:S01]  /*bde70*/  @P5 STG.E.U16 desc[UR8][R18.64], R11 ;  /* 0x0000000b12005986 */ /* 0x0001e2000c101508 */
[----:B----4-:R-:W-:-:S05]  /*bde80*/  IMAD R15, R28, 0x2, R3 ;  /* 0x000000021c0f7824 */ /* 0x010fca00078e0203 */
[----:B------:R-:W4:Y:S01]  /*bde90*/  LDC R22, c[0x0][0x3b8] ;  /* 0x0000ee00ff167b82 */ /* 0x000f220000000800 */
[----:B------:R-:W3:Y:S01]  /*bdea0*/  LDL.LU R28, [R1+0x38] ;  /* 0x00003800011c7983 */ /* 0x000ee20000300800 */
[----:B--2---:R-:W-:Y:S01]  /*bdeb0*/  ISETP.LT.AND P4, PT, R24, UR4, !P0 ;  /* 0x0000000418007c0c */ /* 0x004fe2000c781270 */
[----:B------:R-:W2:Y:S01]  /*bdec0*/  LDCU UR4, c[0x0][0x39c] ;  /* 0x00007380ff0477ac */ /* 0x000ea20008000800 */
[C---:B0-----:R-:W-:Y:S01]  /*bded0*/  LEA R18, P5, R3.reuse, R0, 0x1 ;  /* 0x0000000003127211 */ /* 0x041fe200078a08ff */
[----:B------:R-:W0:Y:S03]  /*bdee0*/  LDCU UR7, c[0x0][0x39c] ;  /* 0x00007380ff0777ac */ /* 0x000e260008000800 */
[----:B------:R-:W0:Y:S01]  /*bdef0*/  LDC R24, c[0x0][0x3b8] ;  /* 0x0000ee00ff187b82 */ /* 0x000e220000000800 */
[----:B------:R-:W-:Y:S02]  /*bdf00*/  LEA.HI.X.SX32 R19, R3, R16, 0x1, P5 ;  /* 0x0000001003137211 */ /* 0x000fe400028f0eff */
[----:B------:R-:W-:Y:S01]  /*bdf10*/  LEA R14, P5, R15, R0, 0x1 ;  /* 0x000000000f0e7211 */ /* 0x000fe200078a08ff */
[----:B----4-:R-:W-:-:S03]  /*bdf20*/  IMAD R22, R22, 0x2, R15 ;  /* 0x0000000216167824 */ /* 0x010fc600078e020f */
[----:B------:R-:W-:Y:S01]  /*bdf30*/  LEA.HI.X.SX32 R15, R15, R16, 0x1, P5 ;  /* 0x000000100f0f7211 */ /* 0x000fe200028f0eff */
[----:B------:R-:W-:Y:S01]  /*bdf40*/  @P2 STG.E.U16 desc[UR8][R18.64], R27 ;  /* 0x0000001b12002986 */ /* 0x000fe2000c101508 */
[----:B-----5:R-:W-:Y:S02]  /*bdf50*/  PRMT R3, R26, 0x7632, R3 ;  /* 0x000076321a037816 */ /* 0x020fe40000000003 */
[----:B------:R-:W4:Y:S03]  /*bdf60*/  LDC R26, c[0x0][0x3b8] ;  /* 0x0000ee00ff1a7b82 */ /* 0x000f260000000800 */
[----:B------:R5:W-:Y:S04]  /*bdf70*/  @P3 STG.E.U16 desc[UR8][R14.64], R3 ;  /* 0x000000030e003986 */ /* 0x000be8000c101508 */
[----:B-----5:R-:W5:Y:S01]  /*bdf80*/  LDL.LU R15, [R1+0x34] ;  /* 0x00003400010f7983 */ /* 0x020f620000300800 */
[----:B------:R-:W-:Y:S01]  /*bdf90*/  LEA R18, P5, R22, R0, 0x1 ;  /* 0x0000000016127211 */ /* 0x000fe200078a08ff */
[----:B0-----:R-:W-:Y:S01]  /*bdfa0*/  IMAD R3, R24, 0x2, R22 ;  /* 0x0000000218037824 */ /* 0x001fe200078e0216 */
[----:B------:R-:W-:Y:S01]  /*bdfb0*/  ISETP.LT.AND P2, PT, R20, UR5, !P0 ;  /* 0x0000000514007c0c */ /* 0x000fe2000c741270 */
[----:B------:R-:W0:Y:S01]  /*bdfc0*/  LDCU UR5, c[0x0][0x39c] ;  /* 0x00007380ff0577ac */ /* 0x000e220008000800 */
[----:B------:R-:W-:Y:S01]  /*bdfd0*/  LEA.HI.X.SX32 R19, R22, R16, 0x1, P5 ;  /* 0x0000001016137211 */ /* 0x000fe200028f0eff */
[----:B------:R-:W0:Y:S01]  /*bdfe0*/  LDC R24, c[0x0][0x3b8] ;  /* 0x0000ee00ff187b82 */ /* 0x000e220000000800 */
[----:B-1----:R-:W-:Y:S01]  /*bdff0*/  ISETP.LT.AND P5, PT, R5, UR6, !P0 ;  /* 0x0000000605007c0c */ /* 0x002fe2000c7a1270 */
[----:B------:R-:W1:Y:S01]  /*be000*/  LDCU UR6, c[0x0][0x39c] ;  /* 0x00007380ff0677ac */ /* 0x000e620008000800 */
[----:B--2---:R-:W-:Y:S01]  /*be010*/  ISETP.LT.AND P3, PT, R6, UR4, !P0 ;  /* 0x0000000406007c0c */ /* 0x004fe2000c761270 */
[----:B---3--:R-:W-:Y:S01]  /*be020*/  IMAD R6, R25, 0x2, R3 ;  /* 0x0000000219067824 */ /* 0x008fe200078e0203 */
[----:B------:R-:W-:Y:S01]  /*be030*/  PRMT R20, R28, 0x7632, R20 ;  /* 0x000076321c147816 */ /* 0x000fe20000000014 */
[----:B------:R-:W2:Y:S02]  /*be040*/  LDCU UR4, c[0x0][0x39c] ;  /* 0x00007380ff0477ac */ /* 0x000ea40008000800 */
[----:B------:R-:W3:Y:S01]  /*be050*/  LDC R22, c[0x0][0x3b8] ;  /* 0x0000ee00ff167b82 */ /* 0x000ee20000000800 */
[----:B-----5:R-:W-:-:S05]  /*be060*/  PRMT R5, R15, 0x7632, R5 ;  /* 0x000076320f057816 */ /* 0x020fca0000000005 */
[----:B------:R5:W-:Y:S01]  /*be070*/  @P4 STG.E.U16 desc[UR8][R18.64], R5 ;  /* 0x0000000512004986 */ /* 0x000be2000c101508 */
[----:B------:R-:W-:-:S04]  /*be080*/  LEA R14, P4, R3, R0, 0x1 ;  /* 0x00000000030e7211 */ /* 0x000fc800078808ff */
[----:B------:R-:W-:Y:S02]  /*be090*/  LEA.HI.X.SX32 R15, R3, R16, 0x1, P4 ;  /* 0x00000010030f7211 */ /* 0x000fe400020f0eff */
[----:B------:R-:W-:Y:S02]  /*be0a0*/  PRMT R3, R2, 0x7632, R3 ;  /* 0x0000763202037816 */ /* 0x000fe40000000003 */
[----:B------:R-:W3:Y:S01]  /*be0b0*/  LDL.LU R2, [R1+0x1f0] ;  /* 0x0001f00001027983 */ /* 0x000ee20000300800 */
[----:B-----5:R-:W-:Y:S01]  /*be0c0*/  LEA R18, P4, R6, R0, 0x1 ;  /* 0x0000000006127211 */ /* 0x020fe200078808ff */
[----:B----4-:R-:W-:Y:S02]  /*be0d0*/  IMAD R5, R26, 0x2, R6 ;  /* 0x000000021a057824 */ /* 0x010fe400078e0206 */
[----:B------:R4:W-:Y:S01]  /*be0e0*/  @P6 STG.E.U16 desc[UR8][R14.64], R20 ;  /* 0x000000140e006986 */ /* 0x0009e2000c101508 */
[----:B------:R-:W-:Y:S02]  /*be0f0*/  LEA.HI.X.SX32 R19, R6, R16, 0x1, P4 ;  /* 0x0000001006137211 */ /* 0x000fe400020f0eff */
[----:B------:R-:W5:Y:S03]  /*be100*/  LDC R6, c[0x0][0x3b8] ;  /* 0x0000ee00ff067b82 */ /* 0x000f660000000800 */
[----:B------:R1:W-:Y:S01]  /*be110*/  @P2 STG.E.U16 desc[UR8][R18.64], R3 ;  /* 0x0000000312002986 */ /* 0x0003e2000c101508 */
[----:B0-----:R-:W-:Y:S01]  /*be120*/  ISETP.LT.AND P2, PT, R4, UR5, !P0 ;  /* 0x0000000504007c0c */ /* 0x001fe2000c741270 */
[----:B------:R-:W0:Y:S01]  /*be130*/  LDCU UR5, c[0x0][0x39c] ;  /* 0x00007380ff0577ac */ /* 0x000e220008000800 */
[----:B----4-:R-:W-:-:S02]  /*be140*/  LEA R14, P6, R5, R0, 0x1 ;  /* 0x00000000050e7211 */ /* 0x010fc400078c08ff */
[----:B------:R-:W4:Y:S01]  /*be150*/  LDC R20, c[0x0][0x3b8] ;  /* 0x0000ee00ff147b82 */ /* 0x000f220000000800 */
[----:B------:R-:W-:Y:S02]  /*be160*/  PRMT R4, R7, 0x7632, R4 ;  /* 0x0000763207047816 */ /* 0x000fe40000000004 */
[----:B------:R-:W-:Y:S01]  /*be170*/  LEA.HI.X.SX32 R15, R5, R16, 0x1, P6 ;  /* 0x00000010050f7211 */ /* 0x000fe200030f0eff */
[----:B------:R-:W0:Y:S01]  /*be180*/  LDL.LU R7, [R1+0x34c8] ;  /* 0x0034c80001077983 */ /* 0x000e220000300800 */
[----:B-1----:R-:W-:Y:S01]  /*be190*/  ISETP.LT.AND P6, PT, R8, UR6, !P0 ;  /* 0x0000000608007c0c */ /* 0x002fe2000c7c1270 */
[----:B------:R-:W-:Y:S01]  /*be1a0*/  IMAD R3, R24, 0x2, R5 ;  /* 0x0000000218037824 */ /* 0x000fe200078e0205 */
[----:B------:R-:W-:Y:S01]  /*be1b0*/  PRMT R8, R9, 0x7632, R8 ;  /* 0x0000763209087816 */ /* 0x000fe20000000008 */
[----:B------:R-:W1:Y:S01]  /*be1c0*/  LDC R19, c[0x0][0x3b8] ;  /* 0x0000ee00ff137b82 */ /* 0x000e620000000800 */
[----:B------:R-:W4:Y:S01]  /*be1d0*/  LDL.LU R9, [R1+0x34c4] ;  /* 0x0034c40001097983 */ /* 0x000f220000300800 */
[----:B--2---:R-:W-:Y:S01]  /*be1e0*/  ISETP.LT.AND P4, PT, R12, UR4, !P0 ;  /* 0x000000040c007c0c */ /* 0x004fe2000c781270 */
[----:B------:R-:W4:Y:S01]  /*be1f0*/  LDCU UR4, c[0x0][0x39c] ;  /* 0x00007380ff0477ac */ /* 0x000f220008000800 */
[----:B---3--:R-:W-:Y:S01]  /*be200*/  IMAD R12, R22, 0x2, R3 ;  /* 0x00000002160c7824 */ /* 0x008fe200078e0203 */
[----:B------:R2:W-:Y:S01]  /*be210*/  @P3 STG.E.U16 desc[UR8][R14.64], R4 ;  /* 0x000000040e003986 */ /* 0x0005e2000c101508 */
[----:B------:R-:W3:Y:S02]  /*be220*/  LDCU UR6, c[0x0][0x39c] ;  /* 0x00007380ff0677ac */ /* 0x000ee40008000800 */
[----:B------:R-:W0:Y:S01]  /*be230*/  LDC R18, c[0x0][0x3b8] ;  /* 0x0000ee00ff127b82 */ /* 0x000e220000000800 */
[----:B-----5:R-:W-:Y:S01]  /*be240*/  IMAD R6, R6, 0x2, R12 ;  /* 0x0000000206067824 */ /* 0x020fe200078e020c */
[----:B--2---:R-:W-:-:S04]  /*be250*/  LEA R4, P3, R3, R0, 0x1 ;  /* 0x0000000003047211 */ /* 0x004fc800078608ff */
[----:B------:R-:W-:Y:S02]  /*be260*/  LEA.HI.X.SX32 R5, R3, R16, 0x1, P3 ;  /* 0x0000001003057211 */ /* 0x000fe400018f0eff */
[C---:B------:R-:W-:Y:S02]  /*be270*/  LEA R14, P3, R12.reuse, R0, 0x1 ;  /* 0x000000000c0e7211 */ /* 0x040fe400078608ff */
[----:B------:R-:W-:Y:S02]  /*be280*/  PRMT R3, R11, 0x7632, R3 ;  /* 0x000076320b037816 */ /* 0x000fe40000000003 */
[----:B------:R-:W-:Y:S01]  /*be290*/  LEA.HI.X.SX32 R15, R12, R16, 0x1, P3 ;  /* 0x000000100c0f7211 */ /* 0x000fe200018f0eff */
[----:B------:R2:W-:Y:S01]  /*be2a0*/  @P5 STG.E.U16 desc[UR8][R4.64], R8 ;  /* 0x0000000804005986 */ /* 0x0005e2000c101508 */
[----:B------:R-:W5:Y:S03]  /*be2b0*/  LDC R12, c[0x0][0x3b8] ;  /* 0x0000ee00ff0c7b82 */ /* 0x000f660000000800 */
[----:B------:R1:W-:Y:S04]  /*be2c0*/  @P4 STG.E.U16 desc[UR8][R14.64], R3 ;  /* 0x000000030e004986 */ /* 0x0003e8000c101508 */
[----:B------:R-:W3:Y:S01]  /*be2d0*/  LDL.LU R11, [R1+0x34c0] ;  /* 0x0034c000010b7983 */ /* 0x000ee20000300800 */
[----:B--2---:R-:W-:-:S03]  /*be2e0*/  LEA R4, P3, R6, R0, 0x1 ;  /* 0x0000000006047211 */ /* 0x004fc600078608ff */
[----:B------:R-:W2:Y:S01]  /*be2f0*/  LDL.LU R28, [R1] ;  /* 0x00000000011c7983 */ /* 0x000ea20000300800 */
[----:B------:R-:W0:Y:S01]  /*be300*/  LDC R8, c[0x0][0x3b8] ;  /* 0x0000ee00ff087b82 */ /* 0x000e220000000800 */
[----:B------:R-:W-:Y:S01]  /*be310*/  LEA.HI.X.SX32 R5, R6, R16, 0x1, P3 ;  /* 0x0000001006057211 */ /* 0x000fe200018f0eff */
[----:B-1----:R-:W-:Y:S01]  /*be320*/  IMAD R3, R19, 0x2, R6 ;  /* 0x0000000213037824 */ /* 0x002fe200078e0206 */
[----:B------:R-:W2:Y:S04]  /*be330*/  LDL.LU R15, [R1+0x4] ;  /* 0x00000400010f7983 */ /* 0x000ea80000300800 */
[----:B------:R-:W2:Y:S01]  /*be340*/  LDL.LU R24, [R1+0x8] ;  /* 0x0000080001187983 */ /* 0x000ea20000300800 */
[----:B------:R-:W1:Y:S01]  /*be350*/  LDC R14, c[0x0][0x3b8] ;  /* 0x0000ee00ff0e7b82 */ /* 0x000e620000000800 */
[----:B0-----:R-:W-:Y:S01]  /*be360*/  ISETP.LT.AND P4, PT, R7, UR5, !P0 ;  /* 0x0000000507007c0c */ /* 0x001fe2000c781270 */
[----:B------:R-:W0:Y:S01]  /*be370*/  LDCU UR5, c[0x0][0x39c] ;  /* 0x00007380ff0577ac */ /* 0x000e220008000800 */
[----:B------:R-:W-:-:S02]  /*be380*/  PRMT R7, R27, 0x7632, R7 ;  /* 0x000076321b077816 */ /* 0x000fc40000000007 */
[----:B------:R-:W2:Y:S01]  /*be390*/  LDL.LU R27, [R1+0xc] ;  /* 0x00000c00011b7983 */ /* 0x000ea20000300800 */
[----:B----4-:R-:W-:Y:S01]  /*be3a0*/  ISETP.LT.AND P5, PT, R9, UR4, !P0 ;  /* 0x0000000409007c0c */ /* 0x010fe2000c7a1270 */
[----:B------:R-:W4:Y:S01]  /*be3b0*/  LDCU UR4, c[0x0][0x39c] ;  /* 0x00007380ff0477ac */ /* 0x000f220008000800 */
[----:B------:R-:W0:Y:S01]  /*be3c0*/  LDC R9, c[0x0][0x3b8] ;  /* 0x0000ee00ff097b82 */ /* 0x000e220000000800 */
[----:B------:R1:W-:Y:S01]  /*be3d0*/  @P2 STG.E.U16 desc[UR8][R4.64], R7 ;  /* 0x0000000704002986 */ /* 0x0003e2000c101508 */
[----:B------:R-:W-:-:S03]  /*be3e0*/  LEA R6, P2, R3, R0, 0x1 ;  /* 0x0000000003067211 */ /* 0x000fc600078408ff */
[----:B------:R-:W2:Y:S04]  /*be3f0*/  LDL.LU R22, [R1+0x204] ;  /* 0x0002040001167983 */ /* 0x000ea80000300800 */
[----:B------:R-:W2:Y:S01]  /*be400*/  LDL.LU R26, [R1+0x208] ;  /* 0x00020800011a7983 */ /* 0x000ea20000300800 */
[----:B-1----:R-:W-:Y:S01]  /*be410*/  IMAD R5, R18, 0x2, R3 ;  /* 0x0000000212057824 */ /* 0x002fe200078e0203 */
[----:B------:R-:W-:Y:S02]  /*be420*/  LEA.HI.X.SX32 R7, R3, R16, 0x1, P2 ;  /* 0x0000001003077211 */ /* 0x000fe400010f0eff */
[----:B------:R-:W2:Y:S02]  /*be430*/  LDL.LU R25, [R1+0x20c] ;  /* 0x00020c0001197983 */ /* 0x000ea40000300800 */
[----:B------:R-:W-:-:S02]  /*be440*/  LEA R4, P2, R5, R0, 0x1 ;  /* 0x0000000005047211 */ /* 0x000fc400078408ff */
[----:B------:R-:W2:Y:S01]  /*be450*/  LDL.LU R19, [R1+0x200] ;  /* 0x0002000001137983 */ /* 0x000ea20000300800 */
[----:B------:R-:W-:Y:S01]  /*be460*/  IMAD R3, R20, 0x2, R5 ;  /* 0x0000000214037824 */ /* 0x000fe200078e0205 */
[----:B------:R-:W-:Y:S02]  /*be470*/  LEA.HI.X.SX32 R5, R5, R16, 0x1, P2 ;  /* 0x0000001005057211 */ /* 0x000fe400010f0eff */
[----:B------:R-:W2:Y:S01]  /*be480*/  LDL.LU R18, [R1+0x1fc] ;  /* 0x0001fc0001127983 */ /* 0x000ea20000300800 */
[----:B----4-:R-:W-:Y:S01]  /*be490*/  ISETP.LT.AND P2, PT, R13, UR4, !P0 ;  /* 0x000000040d007c0c */ /* 0x010fe2000c741270 */
[----:B------:R-:W1:Y:S02]  /*be4a0*/  LDCU UR4, c[0x0][0x39c] ;  /* 0x00007380ff0477ac */ /* 0x000e640008000800 */
[----:B------:R-:W4:Y:S04]  /*be4b0*/  LDL.LU R20, [R1+0x1f8] ;  /* 0x0001f80001147983 */ /* 0x000f280000300800 */
[----:B------:R-:W2:Y:S01]  /*be4c0*/  LDL.LU R13, [R1+0x1f4] ;  /* 0x0001f400010d7983 */ /* 0x000ea20000300800 */
[----:B---3--:R-:W-:Y:S01]  /*be4d0*/  ISETP.LT.AND P3, PT, R11, UR6, !P0 ;  /* 0x000000060b007c0c */ /* 0x008fe2000c761270 */
[----:B------:R-:W3:Y:S02]  /*be4e0*/  LDCU UR6, c[0x0][0x39c] ;  /* 0x00007380ff0677ac */ /* 0x000ee40008000800 */
[----:B------:R0:W-:Y:S01]  /*be4f0*/  @P6 STG.E.U16 desc[UR8][R6.64], R2 ;  /* 0x0000000206006986 */ /* 0x0001e2000c101508 */
[----:B------:R-:W1:Y:S01]  /*be500*/  LDC R11, c[0x0][0x3b8] ;  /* 0x0000ee00ff0b7b82 */ /* 0x000e620000000800 */
[----:B0-----:R-:W-:-:S04]  /*be510*/  LEA R6, P6, R3, R0, 0x1 ;  /* 0x0000000003067211 */ /* 0x001fc800078c08ff */
[----:B------:R-:W-:Y:S01]  /*be520*/  LEA.HI.X.SX32 R7, R3, R16, 0x1, P6 ;  /* 0x0000001003077211 */ /* 0x000fe200030f0eff */
[----:B------:R-:W-:Y:S02]  /*be530*/  IMAD R3, R9, 0x2, R3 ;  /* 0x0000000209037824 */ /* 0x000fe400078e0203 */
[----:B------:R-:W0:Y:S01]  /*be540*/  LDC R9, c[0x0][0x3b8] ;  /* 0x0000ee00ff097b82 */ /* 0x000e220000000800 */
[----:B--2---:R2:W-:Y:S01]  /*be550*/  @P5 STG.E.U16 desc[UR8][R4.64], R13 ;  /* 0x0000000d04005986 */ /* 0x0045e2000c101508 */
[----:B------:R-:W-:Y:S01]  /*be560*/  ISETP.LT.AND P5, PT, R10, UR5, !P0 ;  /* 0x000000050a007c0c */ /* 0x000fe2000c7a1270 */
[----:B------:R-:W0:Y:S05]  /*be570*/  LDCU UR5, c[0x0][0x39c] ;  /* 0x00007380ff0577ac */ /* 0x000e2a0008000800 */
[----:B------:R-:W0:Y:S01]  /*be580*/  LDC R10, c[0x0][0x3b8] ;  /* 0x0000ee00ff0a7b82 */ /* 0x000e220000000800 */
[----:B----4-:R4:W-:Y:S01]  /*be590*/  @P4 STG.E.U16 desc[UR8][R6.64], R20 ;  /* 0x0000001406004986 */ /* 0x0109e2000c101508 */
[----:B--2---:R-:W-:Y:S01]  /*be5a0*/  LEA R4, P6, R3, R0, 0x1 ;  /* 0x0000000003047211 */ /* 0x004fe200078c08ff */
[----:B----4-:R-:W-:-:S03]  /*be5b0*/  IMAD R7, R8, 0x2, R3 ;  /* 0x0000000208077824 */ /* 0x010fc600078e0203 */
[----:B------:R-:W-:Y:S02]  /*be5c0*/  LEA.HI.X.SX32 R5, R3, R16, 0x1, P6 ;  /* 0x0000001003057211 */ /* 0x000fe400030f0eff */
[----:B---3--:R-:W-:Y:S01]  /*be5d0*/  ISETP.LT.AND P4, PT, R17, UR6, !P0 ;  /* 0x0000000611007c0c */ /* 0x008fe2000c781270 */
[----:B------:R-:W-:Y:S01]  /*be5e0*/  IMAD R3, R14, 0x2, R7 ;  /* 0x000000020e037824 */ /* 0x000fe200078e0207 */
[----:B------:R-:W-:Y:S01]  /*be5f0*/  LEA R6, P6, R7, R0, 0x1 ;  /* 0x0000000007067211 */ /* 0x000fe200078c08ff */
[----:B------:R2:W-:Y:S01]  /*be600*/  @P3 STG.E.U16 desc[UR8][R4.64], R18 ;  /* 0x0000001204003986 */ /* 0x0005e2000c101508 */
[----:B------:R-:W3:Y:S01]  /*be610*/  LDCU UR6, c[0x0][0x39c] ;  /* 0x00007380ff0677ac */ /* 0x000ee20008000800 */
[----:B-1----:R-:W-:Y:S01]  /*be620*/  ISETP.LT.AND P3, PT, R21, UR4, !P0 ;  /* 0x0000000415007c0c */ /* 0x002fe2000c761270 */
[----:B------:R-:W1:Y:S01]  /*be630*/  LDCU UR4, c[0x0][0x39c] ;  /* 0x00007380ff0477ac */ /* 0x000e620008000800 */
[----:B------:R-:W-:Y:S01]  /*be640*/  LEA.HI.X.SX32 R7, R7, R16, 0x1, P6 ;  /* 0x0000001007077211 */ /* 0x000fe200030f0eff */
[----:B-----5:R-:W-:-:S02]  /*be650*/  IMAD R8, R12, 0x2, R3 ;  /* 0x000000020c087824 */ /* 0x020fc400078e0203 */
[----:B------:R-:W4:Y:S01]  /*be660*/  LDC R12, c[0x0][0x3b8] ;  /* 0x0000ee00ff0c7b82 */ /* 0x000f220000000800 */
[C---:B--2---:R-:W-:Y:S01]  /*be670*/  LEA R4, P6, R3.reuse, R0, 0x1 ;  /* 0x0000000003047211 */ /* 0x044fe200078c08ff */
[----:B------:R2:W-:Y:S03]  /*be680*/  @P2 STG.E.U16 desc[UR8][R6.64], R19 ;  /* 0x0000001306002986 */ /* 0x0005e6000c101508 */
[----:B------:R-:W-:Y:S01]  /*be690*/  LEA.HI.X.SX32 R5, R3, R16, 0x1, P6 ;  /* 0x0000001003057211 */ /* 0x000fe200030f0eff */
[----:B0-----:R-:W-:Y:S01]  /*be6a0*/  IMAD R3, R10, 0x2, R8 ;  /* 0x000000020a037824 */ /* 0x001fe200078e0208 */
[----:B------:R-:W-:Y:S01]  /*be6b0*/  ISETP.LT.AND P2, PT, R23, UR5, !P0 ;  /* 0x0000000517007c0c */ /* 0x000fe2000c741270 */
[----:B------:R-:W0:Y:S01]  /*be6c0*/  LDCU UR5, c[0x0][0x39c] ;  /* 0x00007380ff0577ac */ /* 0x000e220008000800 */
[----:B------:R-:W5:Y:S01]  /*be6d0*/  LDC R10, c[0x0][0x3b8] ;  /* 0x0000ee00ff0a7b82 */ /* 0x000f620000000800 */
[----:B------:R1:W-:Y:S01]  /*be6e0*/  @P5 STG.E.U16 desc[UR8][R4.64], R22 ;  /* 0x0000001604005986 */ /* 0x0003e2000c101508 */
[----:B--2---:R-:W-:-:S04]  /*be6f0*/  LEA R6, P6, R8, R0, 0x1 ;  /* 0x0000000008067211 */ /* 0x004fc800078c08ff */
[----:B------:R-:W-:Y:S02]  /*be700*/  LEA.HI.X.SX32 R7, R8, R16, 0x1, P6 ;  /* 0x0000001008077211 */ /* 0x000fe400030f0eff */
[----:B-1----:R-:W-:Y:S01]  /*be710*/  LEA R4, P6, R3, R0, 0x1 ;  /* 0x0000000003047211 */ /* 0x002fe200078c08ff */
[----:B------:R-:W-:Y:S01]  /*be720*/  IMAD R8, R11, 0x2, R3 ;  /* 0x000000020b087824 */ /* 0x000fe200078e0203 */
[----:B---3--:R-:W-:Y:S01]  /*be730*/  ISETP.LT.AND P5, PT, R29, UR6, !P0 ;  /* 0x000000061d007c0c */ /* 0x008fe2000c7a1270 */
[----:B------:R-:W1:Y:S01]  /*be740*/  LDCU UR6, c[0x0][0x39c] ;  /* 0x00007380ff0677ac */ /* 0x000e620008000800 */
[----:B------:R-:W-:Y:S01]  /*be750*/  LEA.HI.X.SX32 R5, R3, R16, 0x1, P6 ;  /* 0x0000001003057211 */ /* 0x000fe200030f0eff */
[----:B------:R2:W-:Y:S01]  /*be760*/  @P4 STG.E.U16 desc[UR8][R6.64], R26 ;  /* 0x0000001a06004986 */ /* 0x0005e2000c101508 */
[----:B------:R-:W-:Y:S01]  /*be770*/  ISETP.LT.AND P6, PT, R28, UR4, !P0 ;  /* 0x000000041c007c0c */ /* 0x000fe2000c7c1270 */
[----:B------:R-:W3:Y:S01]  /*be780*/  LDCU UR4, c[0x0][0x39c] ;  /* 0x00007380ff0477ac */ /* 0x000ee20008000800 */
[----:B------:R-:W5:Y:S01]  /*be790*/  LDC R11, c[0x0][0x3b8] ;  /* 0x0000ee00ff0b7b82 */ /* 0x000f620000000800 */
[----:B------:R0:W-:Y:S01]  /*be7a0*/  @P3 STG.E.U16 desc[UR8][R4.64], R25 ;  /* 0x0000001904003986 */ /* 0x0001e2000c101508 */
[----:B------:R-:W-:-:S03]  /*be7b0*/  IMAD R3, R9, 0x2, R8 ;  /* 0x0000000209037824 */ /* 0x000fc600078e0208 */
[----:B------:R-:W5:Y:S01]  /*be7c0*/  LDL.LU R28, [R1+0x10] ;  /* 0x00001000011c7983 */ /* 0x000f620000300800 */
[----:B--2---:R-:W-:-:S04]  /*be7d0*/  LEA R6, P4, R8, R0, 0x1 ;  /* 0x0000000008067211 */ /* 0x004fc800078808ff */
[----:B------:R-:W-:Y:S02]  /*be7e0*/  LEA.HI.X.SX32 R7, R8, R16, 0x1, P4 ;  /* 0x0000001008077211 */ /* 0x000fe400020f0eff */
[----:B0-----:R-:W-:Y:S01]  /*be7f0*/  PRMT R4, R2, 0x7632, R4 ;  /* 0x0000763202047816 */ /* 0x001fe20000000004 */
[----:B------:R-:W0:Y:S01]  /*be800*/  LDC R8, c[0x0][0x3b8] ;  /* 0x0000ee00ff087b82 */ /* 0x000e220000000800 */
[----:B------:R-:W2:Y:S04]  /*be810*/  LDL.LU R2, [R1+0x34bc] ;  /* 0x0034bc0001027983 */ /* 0x000ea80000300800 */
[----:B------:R3:W-:Y:S01]  /*be820*/  @P2 STG.E.U16 desc[UR8][R6.64], R4 ;  /* 0x0000000406002986 */ /* 0x0007e2000c101508 */
[----:B------:R-:W-:Y:S01]  /*be830*/  ISETP.LT.AND P4, PT, R15, UR5, !P0 ;  /* 0x000000050f007c0c */ /* 0x000fe2000c781270 */
[----:B------:R-:W0:Y:S01]  /*be840*/  LDCU UR5, c[0x0][0x39c] ;  /* 0x00007380ff0577ac */ /* 0x000e220008000800 */
[----:B-1----:R-:W-:Y:S01]  /*be850*/  ISETP.LT.AND P3, PT, R24, UR6, !P0 ;  /* 0x0000000618007c0c */ /* 0x002fe2000c761270 */
[----:B------:R-:W2:Y:S01]  /*be860*/  LDL.LU R15, [R1+0x14] ;  /* 0x00001400010f7983 */ /* 0x000ea20000300800 */
[----:B------:R-:W1:Y:S03]  /*be870*/  LDCU UR6, c[0x0][0x39c] ;  /* 0x00007380ff0677ac */ /* 0x000e660008000800 */
[----:B------:R-:W1:Y:S01]  /*be880*/  LDL.LU R24, [R1+0x18] ;  /* 0x0000180001187983 */ /* 0x000e620000300800 */
[----:B---3--:R-:W-:-:S04]  /*be890*/  LEA R4, P2, R3, R0, 0x1 ;  /* 0x0000000003047211 */ /* 0x008fc800078408ff */
[----:B------:R-:W-:Y:S02]  /*be8a0*/  LEA.HI.X.SX32 R5, R3, R16, 0x1, P2 ;  /* 0x0000001003057211 */ /* 0x000fe400010f0eff */
[----:B------:R-:W-:Y:S01]  /*be8b0*/  ISETP.LT.AND P2, PT, R27, UR4, !P0 ;  /* 0x000000041b007c0c */ /* 0x000fe2000c741270 */
[----:B----4-:R-:W-:Y:S01]  /*be8c0*/  IMAD R6, R12, 0x2, R3 ;  /* 0x000000020c067824 */ /* 0x010fe200078e0203 */
[----:B------:R-:W3:Y:S01]  /*be8d0*/  LDL.LU R27, [R1+0x1c] ;  /* 0x00001c00011b7983 */ /* 0x000ee20000300800 */
[----:B------:R-:W-:Y:S01]  /*be8e0*/  PRMT R7, R13, 0x7632, R7 ;  /* 0x000076320d077816 */ /* 0x000fe20000000007 */
[----:B------:R-:W4:Y:S01]  /*be8f0*/  LDC R12, c[0x0][0x3b8] ;  /* 0x0000ee00ff0c7b82 */ /* 0x000f220000000800 */
[----:B------:R-:W-:Y:S01]  /*be900*/  PRMT R9, R20, 0x7632, R9 ;  /* 0x0000763214097816 */ /* 0x000fe20000000009 */
[----:B------:R-:W2:Y:S02]  /*be910*/  LDCU UR4, c[0x0][0x39c] ;  /* 0x00007380ff0477ac */ /* 0x000ea40008000800 */
[----:B------:R5:W-:Y:S01]  /*be920*/  @P5 STG.E.U16 desc[UR8][R4.64], R7 ;  /* 0x0000000704005986 */ /* 0x000be2000c101508 */
[----:B------:R-:W-:-:S03]  /*be930*/  PRMT R3, R18, 0x7632, R3 ;  /* 0x0000763212037816 */ /* 0x000fc60000000003 */
[----:B------:R-:W1:Y:S01]  /*be940*/  LDC R13, c[0x0][0x3b8] ;  /* 0x0000ee00ff0d7b82 */ /* 0x000e620000000800 */
[----:B-----5:R-:W-:Y:S01]  /*be950*/  LEA R4, P5, R6, R0, 0x1 ;  /* 0x0000000006047211 */ /* 0x020fe200078a08ff */
[----:B------:R-:W-:-:S06]  /*be960*/  IMAD R7, R11, 0x2, R6 ;  /* 0x000000020b077824 */ /* 0x000fcc00078e0206 */
[----:B------:R-:W5:Y:S01]  /*be970*/  LDC R11, c[0x0][0x3b8] ;  /* 0x0000ee00ff0b7b82 */ /* 0x000f620000000800 */
[----:B------:R-:W-:Y:S02]  /*be980*/  LEA.HI.X.SX32 R5, R6, R16, 0x1, P5 ;  /* 0x0000001006057211 */ /* 0x000fe400028f0eff */
[----:B------:R-:W-:Y:S01]  /*be990*/  LEA R6, P5, R7, R0, 0x1 ;  /* 0x0000000007067211 */ /* 0x000fe200078a08ff */
[----:B0-----:R-:W-:-:S03]  /*be9a0*/  IMAD R8, R8, 0x2, R7 ;  /* 0x0000000208087824 */ /* 0x001fc600078e0207 */
[----:B------:R-:W-:Y:S01]  /*be9b0*/  LEA.HI.X.SX32 R7, R7, R16, 0x1, P5 ;  /* 0x0000001007077211 */ /* 0x000fe200028f0eff */
[----:B------:R0:W-:Y:S04]  /*be9c0*/  @P6 STG.E.U16 desc[UR8][R4.64], R9 ;  /* 0x0000000904006986 */ /* 0x0001e8000c101508 */
[----:B------:R4:W-:Y:S01]  /*be9d0*/  @P4 STG.E.U16 desc[UR8][R6.64], R3 ;  /* 0x0000000306004986 */ /* 0x0009e2000c101508 */
[----:B0-----:R-:W-:Y:S01]  /*be9e0*/  LEA R4, P6, R8, R0, 0x1 ;  /* 0x0000000008047211 */ /* 0x001fe200078c08ff */
[----:B----4-:R-:W-:-:S03]  /*be9f0*/  IMAD R3, R10, 0x2, R8 ;  /* 0x000000020a037824 */ /* 0x010fc600078e0208 */
[----:B------:R-:W-:Y:S01]  /*bea00*/  LEA.HI.X.SX32 R5, R8, R16, 0x1, P6 ;  /* 0x0000001008057211 */ /* 0x000fe200030f0eff */
[----:B------:R-:W0:Y:S01]  /*bea10*/  LDC R10, c[0x0][0x3b8] ;  /* 0x0000ee00ff0a7b82 */ /* 0x000e220000000800 */
[----:B------:R-:W-:Y:S02]  /*bea20*/  PRMT R7, R19, 0x7632, R7 ;  /* 0x0000763213077816 */ /* 0x000fe40000000007 */
[----:B------:R-:W-:-:S03]  /*bea30*/  LEA R6, P6, R3, R0, 0x1 ;  /* 0x0000000003067211 */ /* 0x000fc600078c08ff */
[----:B------:R4:W-:Y:S02]  /*bea40*/  @P3 STG.E.U16 desc[UR8][R4.64], R7 ;  /* 0x0000000704003986 */ /* 0x0009e4000c101508 */
[----:B------:R-:W0:Y:S01]  /*bea50*/  LDC R8, c[0x0][0x3b8] ;  /* 0x0000ee00ff087b82 */ /* 0x000e220000000800 */
[----:B----4-:R-:W-:Y:S02]  /*bea60*/  LEA.HI.X.SX32 R7, R3, R16, 0x1, P6 ;  /* 0x0000001003077211 */ /* 0x010fe400030f0eff */
[----:B------:R-:W-:Y:S02]  /*bea70*/  ISETP.LT.AND P5, PT, R28, UR5, !P0 ;  /* 0x000000051c007c0c */ /* 0x000fe4000c7a1270 */
[----:B-1----:R-:W-:Y:S01]  /*bea80*/  ISETP.LT.AND P3, PT, R24, UR6, !P0 ;  /* 0x0000000618007c0c */ /* 0x002fe2000c761270 */
[----:B------:R-:W4:Y:S01]  /*bea90*/  LDL.LU R28, [R1+0x20] ;  /* 0x00002000011c7983 */ /* 0x000f220000300800 */
[----:B------:R-:W-:Y:S01]  /*beaa0*/  PRMT R4, R22, 0x7632, R4 ;  /* 0x0000763216047816 */ /* 0x000fe20000000004 */
[----:B------:R-:W-:Y:S01]  /*beab0*/  IMAD R3, R12, 0x2, R3 ;  /* 0x000000020c037824 */ /* 0x000fe200078e0203 */
[----:B--2---:R-:W-:Y:S01]  /*beac0*/  ISETP.LT.AND P4, PT, R15, UR4, !P0 ;  /* 0x000000040f007c0c */ /* 0x004fe2000c781270 */
[----:B------:R-:W2:Y:S01]  /*bead0*/  LDL.LU R24, [R1+0x24] ;  /* 0x0000240001187983 */ /* 0x000ea20000300800 */
[----:B------:R-:W4:Y:S01]  /*beae0*/  LDCU UR4, c[0x0][0x39c] ;  /* 0x00007380ff0477ac */ /* 0x000f220008000800 */
[----:B---3--:R-:W-:-:S02]  /*beaf0*/  ISETP.LT.AND P6, PT, R27, UR7, !P0 ;  /* 0x000000071b007c0c */ /* 0x008fc4000c7c1270 */
[----:B------:R1:W-:Y:S01]  /*beb00*/  @P2 STG.E.U16 desc[UR8][R6.64], R4 ;  /* 0x0000000406002986 */ /* 0x0003e2000c101508 */
[----:B------:R-:W-:Y:S01]  /*beb10*/  PRMT R9, R26, 0x7632, R9 ;  /* 0x000076321a097816 */ /* 0x000fe20000000009 */
[----:B------:R-:W3:Y:S01]  /*beb20*/  LDCU UR6, c[0x0][0x39c] ;  /* 0x00007380ff0677ac */ /* 0x000ee20008000800 */
[----:B------:R-:W2:Y:S01]  /*beb30*/  LDC R12, c[0x0][0x3b8] ;  /* 0x0000ee00ff0c7b82 */ /* 0x000ea20000000800 */
[----:B------:R-:W3:Y:S01]  /*beb40*/  LDL.LU R27, [R1+0x28] ;  /* 0x00002800011b7983 */ /* 0x000ee20000300800 */
[--C-:B-----5:R-:W-:Y:S01]  /*beb50*/  IMAD R5, R11, 0x2, R3.reuse ;  /* 0x000000020b057824 */ /* 0x120fe200078e0203 */
[----:B------:R-:W2:Y:S02]  /*beb60*/  LDCU UR5, c[0x0][0x39c] ;  /* 0x00007380ff0577ac */ /* 0x000ea40008000800 */
[----:B------:R-:W5:Y:S01]  /*beb70*/  LDL.LU R14, [R1+0xa0] ;  /* 0x0000a000010e7983 */ /* 0x000f620000300800 */
[----:B------:R-:W0:Y:S02]  /*beb80*/  LDCU UR7, c[0x0][0x39c] ;  /* 0x00007380ff0777ac */ /* 0x000e240008000800 */
[----:B------:R-:W2:Y:S01]  /*beb90*/  LDC R11, c[0x0][0x3b8] ;  /* 0x0000ee00ff0b7b82 */ /* 0x000ea20000000800 */
[C---:B-1----:R-:W-:Y:S01]  /*beba0*/  LEA R6, P2, R3.reuse, R0, 0x1 ;  /* 0x0000000003067211 */ /* 0x042fe200078408ff */
[----:B------:R-:W5:Y:S03]  /*bebb0*/  LDL.LU R17, [R1+0xa4] ;  /* 0x0000a40001117983 */ /* 0x000f660000300800 */
[----:B------:R-:W-:Y:S01]  /*bebc0*/  LEA.HI.X.SX32 R7, R3, R16, 0x1, P2 ;  /* 0x0000001003077211 */ /* 0x000fe200010f0eff */
[----:B------:R-:W5:Y:S01]  /*bebd0*/  LDL.LU R26, [R1+0x2c] ;  /* 0x00002c00011a7983 */ /* 0x000f620000300800 */
[----:B------:R-:W-:-:S03]  /*bebe0*/  PRMT R3, R25, 0x7632, R3 ;  /* 0x0000763219037816 */ /* 0x000fc60000000003 */
[----:B------:R-:W5:Y:S04]  /*bebf0*/  LDL.LU R20, [R1+0xa8] ;  /* 0x0000a80001147983 */ /* 0x000f680000300800 */
[----:B------:R-:W5:Y:S01]  /*bec00*/  LDL.LU R25, [R1+0x40] ;  /* 0x0000400001197983 */ /* 0x000f620000300800 */
[C---:B------:R-:W-:Y:S01]  /*bec10*/  LEA R4, P2, R5.reuse, R0, 0x1 ;  /* 0x0000000005047211 */ /* 0x040fe200078408ff */
[----:B0-----:R-:W-:Y:S02]  /*bec20*/  IMAD R8, R8, 0x2, R5 ;  /* 0x0000000208087824 */ /* 0x001fe400078e0205 */
[----:B------:R0:W-:Y:S01]  /*bec30*/  @P5 STG.E.U16 desc[UR8][R6.64], R9 ;  /* 0x0000000906005986 */ /* 0x0001e2000c101508 */
[----:B------:R-:W-:Y:S02]  /*bec40*/  LEA.HI.X.SX32 R5, R5, R16, 0x1, P2 ;  /* 0x0000001005057211 */ /* 0x000fe400010f0eff */
[C---:B0-----:R-:W-:Y:S01]  /*bec50*/  LEA R6, P2, R8.reuse, R0, 0x1 ;  /* 0x0000000008067211 */ /* 0x041fe200078408ff */
[----:B------:R-:W0:Y:S03]  /*bec60*/  LDC R9, c[0x0][0x3b8] ;  /* 0x0000ee00ff097b82 */ /* 0x000e260000000800 */
[----:B------:R-:W-:-:S02]  /*bec70*/  LEA.HI.X.SX32 R7, R8, R16, 0x1, P2 ;  /* 0x0000001008077211 */ /* 0x000fc400010f0eff */
[----:B----4-:R-:W-:Y:S01]  /*bec80*/  ISETP.LT.AND P5, PT, R28, UR4, !P0 ;  /* 0x000000041c007c0c */ /* 0x010fe2000c7a1270 */
[----:B------:R1:W-:Y:S01]  /*bec90*/  @P4 STG.E.U16 desc[UR8][R4.64], R3 ;  /* 0x0000000304004986 */ /* 0x0003e2000c101508 */
[----:B------:R-:W4:Y:S03]  /*beca0*/  LDCU UR4, c[0x0][0x39c] ;  /* 0x00007380ff0477ac */ /* 0x000f260008000800 */
[----:B------:R-:W4:Y:S04]  /*becb0*/  LDL.LU R28, [R1+0xac] ;  /* 0x0000ac00011c7983 */ /* 0x000f280000300800 */
[----:B------:R-:W4:Y:S01]  /*becc0*/  LDL.LU R21, [R1+0x44] ;  /* 0x0000440001157983 */ /* 0x000f220000300800 */
[----:B---3--:R-:W-:Y:S01]  /*becd0*/  ISETP.LT.AND P2, PT, R27, UR6, !P0 ;  /* 0x000000061b007c0c */ /* 0x008fe2000c741270 */
[----:B-1----:R-:W-:-:S02]  /*bece0*/  IMAD R3, R10, 0x2, R8 ;  /* 0x000000020a037824 */ /* 0x002fc400078e0208 */
[----:B------:R-:W3:Y:S01]  /*becf0*/  LDL.LU R27, [R1+0x48] ;  /* 0x00004800011b7983 */ /* 0x000ee20000300800 */
[----:B------:R-:W1:Y:S01]  /*bed00*/  LDC R8, c[0x0][0x3b8] ;  /* 0x0000ee00ff087b82 */ /* 0x000e620000000800 */
[----:B--2---:R-:W-:Y:S01]  /*bed10*/  ISETP.LT.AND P4, PT, R24, UR5, !P0 ;  /* 0x0000000518007c0c */ /* 0x004fe2000c781270 */
[----:B------:R-:W2:Y:S01]  /*bed20*/  LDCU UR5, c[0x0][0x39c] ;  /* 0x00007380ff0577ac */ /* 0x000ea20008000800 */
[----:B------:R-:W3:Y:S01]  /*bed30*/  LDL.LU R15, [R1+0xb0] ;  /* 0x0000b000010f7983 */ /* 0x000ee20000300800 */
[----:B------:R-:W-:Y:S01]  /*bed40*/  IMAD R5, R11, 0x2, R3 ;  /* 0x000000020b057824 */ /* 0x000fe200078e0203 */
[----:B------:R-:W0:Y:S02]  /*bed50*/  LDCU UR6, c[0x0][0x39c] ;  /* 0x00007380ff0677ac */ /* 0x000e240008000800 */
[----:B-----5:R5:W-:Y:S01]  /*bed60*/  @P3 STG.E.U16 desc[UR8][R6.64], R14 ;  /* 0x0000000e06003986 */ /* 0x020be2000c101508 */
[----:B------:R-:W0:Y:S03]  /*bed70*/  LDC R10, c[0x0][0x3b8] ;  /* 0x0000ee00ff0a7b82 */ /* 0x000e260000000800 */
[----:B------:R-:W3:Y:S04]  /*bed80*/  LDL.LU R22, [R1+0xb4] ;  /* 0x0000b40001167983 */ /* 0x000ee80000300800 */
[----:B------:R-:W3:Y:S01]  /*bed90*/  LDL.LU R24, [R1+0xb8] ;  /* 0x0000b80001187983 */ /* 0x000ee20000300800 */
[----:B------:R-:W0:Y:S01]  /*beda0*/  LDC R11, c[0x0][0x3b8] ;  /* 0x0000ee00ff0b7b82 */ /* 0x000e220000000800 */
[----:B-----5:R-:W-:-:S02]  /*bedb0*/  LEA R6, P3, R3, R0, 0x1 ;  /* 0x0000000003067211 */ /* 0x020fc400078608ff */
[----:B------:R-:W5:Y:S02]  /*bedc0*/  LDL.LU R18, [R1+0x4c] ;  /* 0x00004c0001127983 */ /* 0x000f640000300800 */
[----:B------:R-:W-:Y:S02]  /*bedd0*/  LEA.HI.X.SX32 R7, R3, R16, 0x1, P3 ;  /* 0x0000001003077211 */ /* 0x000fe400018f0eff */
[----:B------:R-:W-:Y:S01]  /*bede0*/  LEA R4, P3, R5, R0, 0x1 ;  /* 0x0000000005047211 */ /* 0x000fe200078608ff */
[----:B------:R-:W-:Y:S02]  /*bedf0*/  IMAD R3, R13, 0x2, R5 ;  /* 0x000000020d037824 */ /* 0x000fe400078e0205 */
[----:B------:R4:W-:Y:S01]  /*bee00*/  @P6 STG.E.U16 desc[UR8][R6.64], R17 ;  /* 0x0000001106006986 */ /* 0x0009e2000c101508 */
[----:B------:R-:W-:Y:S01]  /*bee10*/  LEA.HI.X.SX32 R5, R5, R16, 0x1, P3 ;  /* 0x0000001005057211 */ /* 0x000fe200018f0eff */
[----:B------:R-:W0:Y:S01]  /*bee20*/  LDC R13, c[0x0][0x3b8] ;  /* 0x0000ee00ff0d7b82 */ /* 0x000e220000000800 */
[----:B----4-:R-:W-:Y:S01]  /*bee30*/  ISETP.LT.AND P3, PT, R26, UR4, !P0 ;  /* 0x000000041a007c0c */ /* 0x010fe2000c761270 */
[----:B------:R-:W4:Y:S02]  /*bee40*/  LDCU UR4, c[0x0][0x39c] ;  /* 0x00007380ff0477ac */ /* 0x000f240008000800 */
[----:B------:R1:W-:Y:S01]  /*bee50*/  @P5 STG.E.U16 desc[UR8][R4.64], R20 ;  /* 0x0000001404005986 */ /* 0x0003e2000c101508 */
[----:B--2---:R-:W-:Y:S01]  /*bee60*/  ISETP.LT.AND P5, PT, R25, UR5, !P0 ;  /* 0x0000000519007c0c */ /* 0x004fe2000c7a1270 */
[----:B------:R-:W5:Y:S02]  /*bee70*/  LDCU UR5, c[0x0][0x39c] ;  /* 0x00007380ff0577ac */ /* 0x000f640008000800 */
[----:B------:R-:W2:Y:S01]  /*bee80*/  LDL.LU R25, [R1+0x140] ;  /* 0x0001400001197983 */ /* 0x000ea20000300800 */
[----:B------:R-:W-:-:S03]  /*bee90*/  LEA R6, P6, R3, R0, 0x1 ;  /* 0x0000000003067211 */ /* 0x000fc600078c08ff */
[----:B------:R-:W2:Y:S01]  /*beea0*/  LDL.LU R19, [R1+0x144] ;  /* 0x0001440001137983 */ /* 0x000ea20000300800 */
[----:B------:R-:W-:Y:S01]  /*beeb0*/  LEA.HI.X.SX32 R7, R3, R16, 0x1, P6 ;  /* 0x0000001003077211 */ /* 0x000fe200030f0eff */
[----:B-1----:R-:W-:Y:S02]  /*beec0*/  IMAD R3, R8, 0x2, R3 ;  /* 0x0000000208037824 */ /* 0x002fe400078e0203 */
[----:B------:R-:W2:Y:S03]  /*beed0*/  LDL.LU R26, [R1+0xbc] ;  /* 0x0000bc00011a7983 */ /* 0x000ea60000300800 */
[----:B------:R-:W-:-:S04]  /*beee0*/  LEA R4, P6, R3, R0, 0x1 ;  /* 0x0000000003047211 */ /* 0x000fc800078c08ff */
[----:B------:R-:W-:Y:S01]  /*beef0*/  LEA.HI.X.SX32 R5, R3, R16, 0x1, P6 ;  /* 0x0000001003057211 */ /* 0x000fe200030f0eff */
[----:B------:R0:W-:Y:S04]  /*bef00*/  @P4 STG.E.U16 desc[UR8][R6.64], R28 ;  /* 0x0000001c06004986 */ /* 0x0001e8000c101508 */
[----:B---3--:R1:W-:Y:S01]  /*bef10*/  @P2 STG.E.U16 desc[UR8][R4.64], R15 ;  /* 0x0000000f04002986 */ /* 0x0083e2000c101508 */
[----:B----4-:R-:W-:Y:S01]  /*bef20*/  ISETP.LT.AND P2, PT, R27, UR4, !P0 ;  /* 0x000000041b007c0c */ /* 0x010fe2000c741270 */
[----:B0-----:R-:W-:Y:S01]  /*bef30*/  IMAD R7, R10, 0x2, R3 ;  /* 0x000000020a077824 */ /* 0x001fe200078e0203 */
[----:B------:R-:W-:Y:S01]  /*bef40*/  ISETP.LT.AND P4, PT, R21, UR6, !P0 ;  /* 0x0000000615007c0c */ /* 0x000fe2000c781270 */
[----:B------:R-:W3:Y:S01]  /*bef50*/  LDL.LU R27, [R1+0x148] ;  /* 0x00014800011b7983 */ /* 0x000ee20000300800 */
[----:B------:R-:W2:Y:S01]  /*bef60*/  LDCU UR6, c[0x0][0x39c] ;  /* 0x00007380ff0677ac */ /* 0x000ea20008000800 */
[----:B------:R-:W-:Y:S01]  /*bef70*/  IMAD R3, R12, 0x2, R7 ;  /* 0x000000020c037824 */ /* 0x000fe200078e0207 */
[C---:B------:R-:W-:Y:S01]  /*bef80*/  LEA R6, P6, R7.reuse, R0, 0x1 ;  /* 0x0000000007067211 */ /* 0x040fe200078c08ff */
[----:B------:R-:W0:Y:S01]  /*bef90*/  LDC R12, c[0x0][0x3b8] ;  /* 0x0000ee00ff0c7b82 */ /* 0x000e220000000800 */
[----:B------:R-:W4:Y:S02]  /*befa0*/  LDCU UR4, c[0x0][0x39c] ;  /* 0x00007380ff0477ac */ /* 0x000f240008000800 */
[----:B------:R-:W-:-:S02]  /*befb0*/  LEA.HI.X.SX32 R7, R7, R16, 0x1, P6 ;  /* 0x0000001007077211 */ /* 0x000fc400030f0eff */
[----:B-1----:R-:W-:Y:S01]  /*befc0*/  LEA R4, P6, R3, R0, 0x1 ;  /* 0x0000000003047211 */ /* 0x002fe200078c08ff */
[----:B------:R-:W-:Y:S02]  /*befd0*/  IMAD R8, R13, 0x2, R3 ;  /* 0x000000020d087824 */ /* 0x000fe400078e0203 */
[----:B------:R1:W-:Y:S01]  /*befe0*/  @P3 STG.E.U16 desc[UR8][R6.64], R22 ;  /* 0x0000001606003986 */ /* 0x0003e2000c101508 */
[----:B------:R-:W-:Y:S01]  /*beff0*/  LEA.HI.X.SX32 R5, R3, R16, 0x1, P6 ;  /* 0x0000001003057211 */ /* 0x000fe200030f0eff */
[----:B------:R-:W0:Y:S01]  /*bf000*/  LDC R10, c[0x0][0x3b8] ;  /* 0x0000ee00ff0a7b82 */ /* 0x000e220000000800 */
[----:B-----5:R-:W-:Y:S01]  /*bf010*/  ISETP.LT.AND P3, PT, R18, UR5, !P0 ;  /* 0x0000000512007c0c */ /* 0x020fe2000c761270 */
[----:B------:R-:W3:Y:S01]  /*bf020*/  LDCU UR5, c[0x0][0x39c] ;  /* 0x00007380ff0577ac */ /* 0x000ee20008000800 */
[----:B------:R-:W5:Y:S01]  /*bf030*/  LDL.LU R18, [R1+0x14c] ;  /* 0x00014c0001127983 */ /* 0x000f620000300800 */
[----:B------:R-:W-:-:S03]  /*bf040*/  IMAD R3, R9, 0x2, R8 ;  /* 0x0000000209037824 */ /* 0x000fc600078e0208 */
[----:B------:R2:W-:Y:S01]  /*bf050*/  @P5 STG.E.U16 desc[UR8][R4.64], R24 ;  /* 0x0000001804005986 */ /* 0x0005e2000c101508 */
[----:B------:R-:W0:Y:S01]  /*bf060*/  LDC R9, c[0x0][0x3b8] ;  /* 0x0000ee00ff097b82 */ /* 0x000e220000000800 */
[----:B-1----:R-:W-:-:S07]  /*bf070*/  LEA R6, P6, R8, R0, 0x1 ;  /* 0x0000000008067211 */ /* 0x002fce00078c08ff */
[----:B------:R-:W1:Y:S01]  /*bf080*/  LDC R13, c[0x0][0x3b8] ;  /* 0x0000ee00ff0d7b82 */ /* 0x000e620000000800 */
[----:B--2---:R-:W-:Y:S01]  /*bf090*/  ISETP.LT.AND P5, PT, R25, UR6, !P0 ;  /* 0x0000000619007c0c */ /* 0x004fe2000c7a1270 */
[----:B------:R-:W2:Y:S01]  /*bf0a0*/  LDCU UR6, c[0x0][0x39c] ;  /* 0x00007380ff0677ac */ /* 0x000ea20008000800 */
[----:B------:R-:W2:Y:S01]  /*bf0b0*/  LDL.LU R25, [R1+0x150] ;  /* 0x0001500001197983 */ /* 0x000ea20000300800 */
[----:B------:R-:W-:Y:S02]  /*bf0c0*/  LEA.HI.X.SX32 R7, R8, R16, 0x1, P6 ;  /* 0x0000001008077211 */ /* 0x000fe400030f0eff */
[C---:B------:R-:W-:Y:S02]  /*bf0d0*/  LEA R4, P6, R3.reuse, R0, 0x1 ;  /* 0x0000000003047211 */ /* 0x040fe400078c08ff */
[----:B------:R-:W0:Y:S01]  /*bf0e0*/  LDC R8, c[0x0][0x3b8] ;  /* 0x0000ee00ff087b82 */ /* 0x000e220000000800 */
[----:B------:R4:W-:Y:S01]  /*bf0f0*/  @P4 STG.E.U16 desc[UR8][R6.64], R26 ;  /* 0x0000001a06004986 */ /* 0x0009e2000c101508 */
[----:B------:R-:W-:-:S02]  /*bf100*/  LEA.HI.X.SX32 R5, R3, R16, 0x1, P6 ;  /* 0x0000001003057211 */ /* 0x000fc400030f0eff */
[----:B----4-:R-:W-:Y:S01]  /*bf110*/  ISETP.LT.AND P4, PT, R19, UR4, !P0 ;  /* 0x0000000413007c0c */ /* 0x010fe2000c781270 */
[----:B------:R-:W5:Y:S01]  /*bf120*/  LDCU UR4, c[0x0][0x39c] ;  /* 0x00007380ff0477ac */ /* 0x000f620008000800 */
[----:B------:R-:W4:Y:S01]  /*bf130*/  LDL.LU R19, [R1+0x154] ;  /* 0x0001540001137983 */ /* 0x000f220000300800 */
[--C-:B------:R-:W-:Y:S01]  /*bf140*/  IMAD R7, R11, 0x2, R3.reuse ;  /* 0x000000020b077824 */ /* 0x100fe200078e0203 */
[----:B------:R-:W-:Y:S01]  /*bf150*/  PRMT R3, R14, 0x7632, R3 ;  /* 0x000076320e037816 */ /* 0x000fe20000000003 */
[----:B------:R-:W0:Y:S04]  /*bf160*/  LDC R11, c[0x0][0x3b8] ;  /* 0x0000ee00ff0b7b82 */ /* 0x000e280000000800 */
[----:B------:R0:W-:Y:S01]  /*bf170*/  @P2 STG.E.U16 desc[UR8][R4.64], R3 ;  /* 0x0000000304002986 */ /* 0x0001e2000c101508 */
[----:B---3--:R-:W-:Y:S01]  /*bf180*/  ISETP.LT.AND P2, PT, R27, UR5, !P0 ;  /* 0x000000051b007c0c */ /* 0x008fe2000c741270 */
[----:B0-----:R-:W-:-:S02]  /*bf190*/  IMAD R3, R12, 0x2, R7 ;  /* 0x000000020c037824 */ /* 0x001fc400078e0207 */
[----:B------:R-:W3:Y:S01]  /*bf1a0*/  LDL.LU R27, [R1+0x158] ;  /* 0x00015800011b7983 */ /* 0x000ee20000300800 */
[----:B------:R-:W-:Y:S01]  /*bf1b0*/  LEA R6, P6, R7, R0, 0x1 ;  /* 0x0000000007067211 */ /* 0x000fe200078c08ff */
[----:B------:R-:W4:Y:S01]  /*bf1c0*/  LDCU UR5, c[0x0][0x39c] ;  /* 0x00007380ff0577ac */ /* 0x000f220008000800 */
[----:B------:R-:W-:Y:S01]  /*bf1d0*/  PRMT R5, R17, 0x7632, R5 ;  /* 0x0000763211057816 */ /* 0x000fe20000000005 */
[----:B------:R-:W0:Y:S01]  /*bf1e0*/  LDC R12, c[0x0][0x3b8] ;  /* 0x0000ee00ff0c7b82 */ /* 0x000e220000000800 */
[----:B------:R-:W-:Y:S02]  /*bf1f0*/  LEA.HI.X.SX32 R7, R7, R16, 0x1, P6 ;  /* 0x0000001007077211 */ /* 0x000fe400030f0eff */
[----:B------:R-:W-:-:S03]  /*bf200*/  LEA R4, P6, R3, R0, 0x1 ;  /* 0x0000000003047211 */ /* 0x000fc600078c08ff */
[----:B------:R1:W-:Y:S01]  /*bf210*/  @P3 STG.E.U16 desc[UR8][R6.64], R5 ;  /* 0x0000000506003986 */ /* 0x0003e2000c101508 */
[----:B-----5:R-:W-:Y:S01]  /*bf220*/  ISETP.LT.AND P3, PT, R18, UR4, !P0 ;  /* 0x0000000412007c0c */ /* 0x020fe2000c761270 */
[----:B------:R-:W3:Y:S01]  /*bf230*/  LDCU UR4, c[0x0][0x39c] ;  /* 0x00007380ff0477ac */ /* 0x000ee20008000800 */
[--C-:B-1----:R-:W-:Y:S01]  /*bf240*/  IMAD R7, R10, 0x2, R3.reuse ;  /* 0x000000020a077824 */ /* 0x102fe200078e0203 */
[----:B------:R-:W-:Y:S01]  /*bf250*/  LEA.HI.X.SX32 R5, R3, R16, 0x1, P6 ;  /* 0x0000001003057211 */ /* 0x000fe200030f0eff */
[----:B------:R-:W1:Y:S01]  /*bf260*/  LDC R10, c[0x0][0x3b8] ;  /* 0x0000ee00ff0a7b82 */ /* 0x000e620000000800 */
[----:B------:R-:W-:Y:S02]  /*bf270*/  PRMT R3, R20, 0x7632, R3 ;  /* 0x0000763214037816 */ /* 0x000fe40000000003 */
[----:B------:R-:W-:-:S03]  /*bf280*/  LEA R6, P6, R7, R0, 0x1 ;  /* 0x0000000007067211 */ /* 0x000fc600078c08ff */
[----:B------:R5:W-:Y:S01]  /*bf290*/  @P5 STG.E.U16 desc[UR8][R4.64], R3 ;  /* 0x0000000304005986 */ /* 0x000be2000c101508 */
[----:B--2---:R-:W-:Y:S01]  /*bf2a0*/  ISETP.LT.AND P5, PT, R25, UR6, !P0 ;  /* 0x0000000619007c0c */ /* 0x004fe2000c7a1270 */
[----:B------:R-:W2:Y:S02]  /*bf2b0*/  LDCU UR6, c[0x0][0x39c] ;  /* 0x00007380ff0677ac */ /* 0x000ea40008000800 */
[----:B------:R-:W2:Y:S01]  /*bf2c0*/  LDL.LU R25, [R1+0x15c] ;  /* 0x00015c0001197983 */ /* 0x000ea20000300800 */
[----:B-----5:R-:W-:Y:S01]  /*bf2d0*/  PRMT R5, R28, 0x7632, R5 ;  /* 0x000076321c057816 */ /* 0x020fe20000000005 */
[----:B------:R-:W-:Y:S02]  /*bf2e0*/  IMAD R3, R8, 0x2, R7 ;  /* 0x0000000208037824 */ /* 0x000fe400078e0207 */
[----:B------:R-:W5:Y:S01]  /*bf2f0*/  LDL.LU R28, [R1+0x160] ;  /* 0x00016000011c7983 */ /* 0x000f620000300800 */
[----:B------:R-:W-:Y:S01]  /*bf300*/  LEA.HI.X.SX32 R7, R7, R16, 0x1, P6 ;  /* 0x0000001007077211 */ /* 0x000fe200030f0eff */
[----:B------:R-:W0:Y:S01]  /*bf310*/  LDC R8, c[0x0][0x3b8] ;  /* 0x0000ee00ff087b82 */ /* 0x000e220000000800 */
[----:B------:R-:W-:-:S03]  /*bf320*/  LEA R4, P6, R3, R0, 0x1 ;  /* 0x0000000003047211 */ /* 0x000fc600078c08ff */
[----:B------:R4:W-:Y:S02]  /*bf330*/  @P4 STG.E.U16 desc[UR8][R6.64], R5 ;  /* 0x0000000506004986 */ /* 0x0009e4000c101508 */
[--C-:B----4-:R-:W-:Y:S01]  /*bf340*/  IMAD R7, R9, 0x2, R3.reuse ;  /* 0x0000000209077824 */ /* 0x110fe200078e0203 */
[----:B------:R-:W-:Y:S01]  /*bf350*/  LEA.HI.X.SX32 R5, R3, R16, 0x1, P6 ;  /* 0x0000001003057211 */ /* 0x000fe200030f0eff */
[----:B------:R-:W4:Y:S01]  /*bf360*/  LDC R9, c[0x0][0x3b8] ;  /* 0x0000ee00ff097b82 */ /* 0x000f220000000800 */
[----:B------:R-:W-:-:S05]  /*bf370*/  PRMT R3, R15, 0x7632, R3 ;  /* 0x000076320f037816 */ /* 0x000fca0000000003 */
[----:B------:R1:W-:Y:S01]  /*bf380*/  @P2 STG.E.U16 desc[UR8][R4.64], R3 ;  /* 0x0000000304002986 */ /* 0x0003e2000c101508 */
[----:B---3--:R-:W-:Y:S02]  /*bf390*/  ISETP.LT.AND P2, PT, R27, UR4, !P0 ;  /* 0x000000041b007c0c */ /* 0x008fe4000c741270 */
[----:B------:R-:W-:Y:S01]  /*bf3a0*/  ISETP.LT.AND P4, PT, R19, UR5, !P0 ;  /* 0x0000000513007c0c */ /* 0x000fe2000c781270 */
[----:B------:R-:W3:Y:S01]  /*bf3b0*/  LDL.LU R27, [R1+0x164] ;  /* 0x00016400011b7983 */ /* 0x000ee20000300800 */
[----:B------:R-:W2:Y:S01]  /*bf3c0*/  LDCU UR5, c[0x0][0x39c] ;  /* 0x00007380ff0577ac */ /* 0x000ea20008000800 */
[C---:B------:R-:W-:Y:S01]  /*bf3d0*/  LEA R6, P6, R7.reuse, R0, 0x1 ;  /* 0x0000000007067211 */ /* 0x040fe200078c08ff */
[----:B-1----:R-:W-:Y:S01]  /*bf3e0*/  IMAD R3, R10, 0x2, R7 ;  /* 0x000000020a037824 */ /* 0x002fe200078e0207 */
[----:B------:R-:W-:Y:S01]  /*bf3f0*/  PRMT R5, R22, 0x7632, R5 ;  /* 0x0000763216057816 */ /* 0x000fe20000000005 */
[----:B------:R-:W3:Y:S01]  /*bf400*/  LDCU UR4, c[0x0][0x39c] ;  /* 0x00007380ff0477ac */ /* 0x000ee20008000800 */
[----:B------:R-:W-:Y:S01]  /*bf410*/  LEA.HI.X.SX32 R7, R7, R16, 0x1, P6 ;  /* 0x0000001007077211 */ /* 0x000fe200030f0eff */
[----:B0-----:R-:W-:Y:S01]  /*bf420*/  IMAD R8, R8, 0x2, R3 ;  /* 0x0000000208087824 */ /* 0x001fe200078e0203 */
[C---:B------:R-:W-:Y:S01]  /*bf430*/  LEA R4, P6, R3.reuse, R0, 0x1 ;  /* 0x0000000003047211 */ /* 0x040fe200078c08ff */
[----:B------:R-:W4:Y:S01]  /*bf440*/  LDL.LU R22, [R1+0x168] ;  /* 0x0001680001167983 */ /* 0x000f220000300800 */
[----:B------:R-:W0:Y:S03]  /*bf450*/  LDC R10, c[0x0][0x3b8] ;  /* 0x0000ee00ff0a7b82 */ /* 0x000e260000000800 */
[----:B------:R1:W-:Y:S04]  /*bf460*/  @P3 STG.E.U16 desc[UR8][R6.64], R5 ;  /* 0x0000000506003986 */ /* 0x0003e8000c101508 */
[----:B------:R-:W4:Y:S04]  /*bf470*/  LDL.LU R21, [R1+0xc0] ;  /* 0x0000c00001157983 */ /* 0x000f280000300800 */
[----:B------:R-:W4:Y:S01]  /*bf480*/  LDL.LU R17, [R1+0xc4] ;  /* 0x0000c40001117983 */ /* 0x000f220000300800 */
[----:B-1----:R-:W-:-:S02]  /*bf490*/  LEA.HI.X.SX32 R5, R3, R16, 0x1, P6 ;  /* 0x0000001003057211 */ /* 0x002fc400030f0eff */
[----:B------:R-:W-:Y:S02]  /*bf4a0*/  PRMT R3, R24, 0x7632, R3 ;  /* 0x0000763218037816 */ /* 0x000fe40000000003 */
[----:B--2---:R-:W-:-:S03]  /*bf4b0*/  ISETP.LT.AND P3, PT, R25, UR5, !P0 ;  /* 0x0000000519007c0c */ /* 0x004fc6000c761270 */
[----:B------:R4:W-:Y:S01]  /*bf4c0*/  @P5 STG.E.U16 desc[UR8][R4.64], R3 ;  /* 0x0000000304005986 */ /* 0x0009e2000c101508 */
[----:B------:R-:W-:Y:S01]  /*bf4d0*/  LEA R6, P6, R8, R0, 0x1 ;  /* 0x0000000008067211 */ /* 0x000fe200078c08ff */
[----:B------:R-:W1:Y:S02]  /*bf4e0*/  LDCU UR5, c[0x0][0x39c] ;  /* 0x00007380ff0577ac */ /* 0x000e640008000800 */
[----:B------:R-:W2:Y:S01]  /*bf4f0*/  LDL.LU R25, [R1+0x16c] ;  /* 0x00016c0001197983 */ /* 0x000ea20000300800 */
[----:B-----5:R-:W-:Y:S01]  /*bf500*/  ISETP.LT.AND P5, PT, R28, UR6, !P0 ;  /* 0x000000061c007c0c */ /* 0x020fe2000c7a1270 */
[----:B------:R-:W2:Y:S02]  /*bf510*/  LDCU UR6, c[0x0][0x39c] ;  /* 0x00007380ff0677ac */ /* 0x000ea40008000800 */
[----:B------:R-:W5:Y:S04]  /*bf520*/  LDL.LU R28, [R1+0x170] ;  /* 0x00017000011c7983 */ /* 0x000f680000300800 */
[----:B------:R-:W2:Y:S01]  /*bf530*/  LDL.LU R18, [R1+0xc8] ;  /* 0x0000c80001127983 */ /* 0x000ea20000300800 */
[----:B------:R-:W-:-:S03]  /*bf540*/  LEA.HI.X.SX32 R7, R8, R16, 0x1, P6 ;  /* 0x0000001008077211 */ /* 0x000fc600030f0eff */
[----:B------:R-:W2:Y:S01]  /*bf550*/  LDL.LU R24, [R1+0xcc] ;  /* 0x0000cc0001187983 */ /* 0x000ea20000300800 */
[----:B---3--:R-:W-:Y:S01]  /*bf560*/  ISETP.LT.AND P6, PT, R27, UR4, !P0 ;  /* 0x000000041b007c0c */ /* 0x008fe2000c7c1270 */
[----:B----4-:R-:W-:Y:S02]  /*bf570*/  IMAD R3, R9, 0x2, R8 ;  /* 0x0000000209037824 */ /* 0x010fe400078e0208 */
[----:B------:R-:W3:Y:S01]  /*bf580*/  LDL.LU R27, [R1+0x174] ;  /* 0x00017400011b7983 */ /* 0x000ee20000300800 */
[----:B------:R-:W4:Y:S01]  /*bf590*/  LDC R9, c[0x0][0x3b8] ;  /* 0x0000ee00ff097b82 */ /* 0x000f220000000800 */
[----:B------:R-:W-:Y:S01]  /*bf5a0*/  PRMT R4, R26, 0x7632, R4 ;  /* 0x000076321a047816 */ /* 0x000fe20000000004 */
[----:B0-----:R-:W-:Y:S01]  /*bf5b0*/  IMAD R5, R10, 0x2, R3 ;  /* 0x000000020a057824 */ /* 0x001fe200078e0203 */
[----:B------:R-:W3:Y:S01]  /*bf5c0*/  LDL.LU R26, [R1+0xd0] ;  /* 0x0000d000011a7983 */ /* 0x000ee20000300800 */
[----:B------:R-:W3:Y:S03]  /*bf5d0*/  LDCU UR4, c[0x0][0x39c] ;  /* 0x00007380ff0477ac */ /* 0x000ee60008000800 */
[----:B------:R0:W-:Y:S01]  /*bf5e0*/  @P4 STG.E.U16 desc[UR8][R6.64], R4 ;  /* 0x0000000406004986 */ /* 0x0001e2000c101508 */
[----:B------:R-:W2:Y:S03]  /*bf5f0*/  LDC R10, c[0x0][0x3b8] ;  /* 0x0000ee00ff0a7b82 */ /* 0x000ea60000000800 */
[----:B------:R-:W3:Y:S04]  /*bf600*/  LDL.LU R20, [R1+0x178] ;  /* 0x0001780001147983 */ /* 0x000ee80000300800 */
[----:B------:R-:W3:Y:S01]  /*bf610*/  LDL.LU R15, [R1+0xd4] ;  /* 0x0000d400010f7983 */ /* 0x000ee20000300800 */
[----:B------:R-:W3:Y:S01]  /*bf620*/  LDC R8, c[0x0][0x3b8] ;  /* 0x0000ee00ff087b82 */ /* 0x000ee20000000800 */
[----:B0-----:R-:W-:-:S02]  /*bf630*/  LEA R6, P4, R3, R0, 0x1 ;  /* 0x0000000003067211 */ /* 0x001fc400078808ff */
[----:B------:R-:W3:Y:S02]  /*bf640*/  LDL.LU R19, [R1+0x17c] ;  /* 0x00017c0001137983 */ /* 0x000ee40000300800 */
[----:B------:R-:W-:Y:S01]  /*bf650*/  LEA.HI.X.SX32 R7, R3, R16, 0x1, P4 ;  /* 0x0000001003077211 */ /* 0x000fe200020f0eff */
[----:B------:R-:W-:Y:S01]  /*bf660*/  IMAD R3, R12, 0x2, R5 ;  /* 0x000000020c037824 */ /* 0x000fe200078e0205 */
[C---:B------:R-:W-:Y:S01]  /*bf670*/  LEA R4, P4, R5.reuse, R0, 0x1 ;  /* 0x0000000005047211 */ /* 0x040fe200078808ff */
[----:B------:R-:W0:Y:S02]  /*bf680*/  LDC R12, c[0x0][0x3b8] ;  /* 0x0000ee00ff0c7b82 */ /* 0x000e240000000800 */
[----:B------:R5:W-:Y:S01]  /*bf690*/  @P2 STG.E.U16 desc[UR8][R6.64], R21 ;  /* 0x0000001506002986 */ /* 0x000be2000c101508 */
[----:B------:R-:W-:Y:S02]  /*bf6a0*/  LEA.HI.X.SX32 R5, R5, R16, 0x1, P4 ;  /* 0x0000001005057211 */ /* 0x000fe400020f0eff */
[----:B-1----:R-:W-:Y:S01]  /*bf6b0*/  ISETP.LT.AND P2, PT, R22, UR5, !P0 ;  /* 0x0000000516007c0c */ /* 0x002fe2000c741270 */
[----:B------:R-:W1:Y:S01]  /*bf6c0*/  LDCU UR5, c[0x0][0x39c] ;  /* 0x00007380ff0577ac */ /* 0x000e620008000800 */
[----:B-----5:R-:W-:-:S04]  /*bf6d0*/  LEA R6, P4, R3, R0, 0x1 ;  /* 0x0000000003067211 */ /* 0x020fc800078808ff */
[----:B------:R-:W-:Y:S02]  /*bf6e0*/  LEA.HI.X.SX32 R7, R3, R16, 0x1, P4 ;  /* 0x0000001003077211 */ /* 0x000fe400020f0eff */
[----:B------:R-:W-:Y:S01]  /*bf6f0*/  ISETP.LT.AND P4, PT, R28, UR7, !P0 ;  /* 0x000000071c007c0c */ /* 0x000fe2000c781270 */
[----:B----4-:R-:W-:Y:S01]  /*bf700*/  IMAD R3, R9, 0x2, R3 ;  /* 0x0000000209037824 */ /* 0x010fe200078e0203 */
[----:B------:R-:W4:Y:S01]  /*bf710*/  LDL.LU R28, [R1+0x180] ;  /* 0x00018000011c7983 */ /* 0x000f220000300800 */
[----:B------:R-:W5:Y:S01]  /*bf720*/  LDC R9, c[0x0][0x3b8] ;  /* 0x0000ee00ff097b82 */ /* 0x000f620000000800 */
[----:B------:R-:W4:Y:S02]  /*bf730*/  LDCU UR7, c[0x0][0x39c] ;  /* 0x00007380ff0777ac */ /* 0x000f240008000800 */
[----:B------:R-:W4:Y:S04]  /*bf740*/  LDL.LU R22, [R1+0xd8] ;  /* 0x0000d80001167983 */ /* 0x000f280000300800 */
[----:B------:R1:W-:Y:S04]  /*bf750*/  @P3 STG.E.U16 desc[UR8][R4.64], R17 ;  /* 0x0000001104003986 */ /* 0x0003e8000c101508 */
[----:B--2---:R2:W-:Y:S01]  /*bf760*/  @P5 STG.E.U16 desc[UR8][R6.64], R18 ;  /* 0x0000001206005986 */ /* 0x0045e2000c101508 */
[----:B-1----:R-:W-:Y:S01]  /*bf770*/  LEA R4, P5, R3, R0, 0x1 ;  /* 0x0000000003047211 */ /* 0x002fe200078a08ff */
[----:B--2---:R-:W-:-:S03]  /*bf780*/  IMAD R7, R10, 0x2, R3 ;  /* 0x000000020a077824 */ /* 0x004fc600078e0203 */
[----:B------:R-:W-:Y:S01]  /*bf790*/  LEA.HI.X.SX32 R5, R3, R16, 0x1, P5 ;  /* 0x0000001003057211 */ /* 0x000fe200028f0eff */
[----:B------:R-:W1:Y:S01]  /*bf7a0*/  LDC R10, c[0x0][0x3b8] ;  /* 0x0000ee00ff0a7b82 */ /* 0x000e620000000800 */
[----:B------:R-:W-:Y:S01]  /*bf7b0*/  LEA R6, P5, R7, R0, 0x1 ;  /* 0x0000000007067211 */ /* 0x000fe200078a08ff */
[----:B------:R-:W-:Y:S01]  /*bf7c0*/  IMAD R3, R11, 0x2, R7 ;  /* 0x000000020b037824 */ /* 0x000fe200078e0207 */
[----:B------:R-:W-:Y:S01]  /*bf7d0*/  ISETP.LT.AND P3, PT, R25, UR6, !P0 ;  /* 0x0000000619007c0c */ /* 0x000fe2000c761270 */
[----:B------:R-:W2:Y:S01]  /*bf7e0*/  LDCU UR6, c[0x0][0x39c] ;  /* 0x00007380ff0677ac */ /* 0x000ea20008000800 */
[----:B------:R-:W4:Y:S01]  /*bf7f0*/  LDL.LU R25, [R1+0xdc] ;  /* 0x0000dc0001197983 */ /* 0x000f220000300800 */
[----:B------:R-:W-:Y:S02]  /*bf800*/  LEA.HI.X.SX32 R7, R7, R16, 0x1, P5 ;  /* 0x0000001007077211 */ /* 0x000fe400028f0eff */
[----:B------:R-:W0:Y:S01]  /*bf810*/  LDC R11, c[0x0][0x3b8] ;  /* 0x0000ee00ff0b7b82 */ /* 0x000e220000000800 */
[----:B------:R-:W4:Y:S01]  /*bf820*/  LDL.LU R14, [R1+0x184] ;  /* 0x00018400010e7983 */ /* 0x000f220000300800 */
[----:B---3--:R-:W-:-:S03]  /*bf830*/  ISETP.LT.AND P5, PT, R27, UR4, !P0 ;  /* 0x000000041b007c0c */ /* 0x008fc6000c7a1270 */
[----:B------:R3:W-:Y:S01]  /*bf840*/  @P6 STG.E.U16 desc[UR8][R4.64], R24 ;  /* 0x0000001804006986 */ /* 0x0007e2000c101508 */
[----:B------:R-:W-:Y:S01]  /*bf850*/  IMAD R8, R8, 0x2, R3 ;  /* 0x0000000208087824 */ /* 0x000fe200078e0203 */
[----:B------:R-:W0:Y:S02]  /*bf860*/  LDCU UR4, c[0x0][0x39c] ;  /* 0x00007380ff0477ac */ /* 0x000e240008000800 */
[----:B------:R-:W4:Y:S04]  /*bf870*/  LDL.LU R27, [R1+0x188] ;  /* 0x00018800011b7983 */ /* 0x000f280000300800 */
[----:B------:R0:W-:Y:S01]  /*bf880*/  @P2 STG.E.U16 desc[UR8][R6.64], R26 ;  /* 0x0000001a06002986 */ /* 0x0001e2000c101508 */
[----:B---3--:R-:W-:-:S04]  /*bf890*/  LEA R4, P6, R3, R0, 0x1 ;  /* 0x0000000003047211 */ /* 0x008fc800078c08ff */
[----:B------:R-:W-:Y:S02]  /*bf8a0*/  LEA.HI.X.SX32 R5, R3, R16, 0x1, P6 ;  /* 0x0000001003057211 */ /* 0x000fe400030f0eff */
[----:B0-----:R-:W-:Y:S01]  /*bf8b0*/  LEA R6, P6, R8, R0, 0x1 ;  /* 0x0000000008067211 */ /* 0x001fe200078c08ff */
[--C-:B-----5:R-:W-:Y:S01]  /*bf8c0*/  IMAD R3, R9, 0x2, R8.reuse ;  /* 0x0000000209037824 */ /* 0x120fe200078e0208 */
[----:B------:R-:W-:Y:S01]  /*bf8d0*/  ISETP.LT.AND P2, PT, R20, UR5, !P0 ;  /* 0x0000000514007c0c */ /* 0x000fe2000c741270 */
[----:B------:R-:W0:Y:S01]  /*bf8e0*/  LDCU UR5, c[0x0][0x39c] ;  /* 0x00007380ff0577ac */ /* 0x000e220008000800 */
[----:B------:R-:W-:Y:S01]  /*bf8f0*/  LEA.HI.X.SX32 R7, R8, R16, 0x1, P6 ;  /* 0x0000001008077211 */ /* 0x000fe200030f0eff */
[----:B------:R-:W3:Y:S04]  /*bf900*/  LDL.LU R20, [R1+0x18c] ;  /* 0x00018c0001147983 */ /* 0x000ee80000300800 */
[----:B------:R1:W-:Y:S01]  /*bf910*/  @P3 STG.E.U16 desc[UR8][R4.64], R15 ;  /* 0x0000000f04003986 */ /* 0x0003e2000c101508 */
[----:B--2---:R-:W-:Y:S01]  /*bf920*/  ISETP.LT.AND P3, PT, R19, UR6, !P0 ;  /* 0x0000000613007c0c */ /* 0x004fe2000c761270 */
[----:B------:R-:W2:Y:S01]  /*bf930*/  LDC R9, c[0x0][0x3b8] ;  /* 0x0000ee00ff097b82 */ /* 0x000ea20000000800 */
[----:B------:R-:W-:Y:S01]  /*bf940*/  PRMT R8, R21, 0x7632, R8 ;  /* 0x0000763215087816 */ /* 0x000fe20000000008 */
[----:B------:R-:W5:Y:S01]  /*bf950*/  LDL.LU R19, [R1+0x190] ;  /* 0x0001900001137983 */ /* 0x000f620000300800 */
[----:B------:R-:W3:Y:S01]  /*bf960*/  LDCU UR6, c[0x0][0x39c] ;  /* 0x00007380ff0677ac */ /* 0x000ee20008000800 */
[----:B-1----:R-:W-:Y:S01]  /*bf970*/  IMAD R5, R10, 0x2, R3 ;  /* 0x000000020a057824 */ /* 0x002fe200078e0203 */
[----:B----4-:R-:W-:Y:S01]  /*bf980*/  ISETP.LT.AND P6, PT, R28, UR7, !P0 ;  /* 0x000000071c007c0c */ /* 0x010fe2000c7c1270 */
[----:B------:R-:W1:Y:S01]  /*bf990*/  LDCU UR7, c[0x0][0x39c] ;  /* 0x00007380ff0777ac */ /* 0x000e620008000800 */
[----:B------:R-:W4:Y:S04]  /*bf9a0*/  LDL.LU R28, [R1+0x194] ;  /* 0x00019400011c7983 */ /* 0x000f280000300800 */
[----:B------:R0:W-:Y:S02]  /*bf9b0*/  @P4 STG.E.U16 desc[UR8][R6.64], R22 ;  /* 0x0000001606004986 */ /* 0x0001e4000c101508 */
[----:B0-----:R-:W-:-:S04]  /*bf9c0*/  LEA R6, P4, R3, R0, 0x1 ;  /* 0x0000000003067211 */ /* 0x001fc800078808ff */
[----:B------:R-:W-:Y:S02]  /*bf9d0*/  LEA.HI.X.SX32 R7, R3, R16, 0x1, P4 ;  /* 0x0000001003077211 */ /* 0x000fe400020f0eff */
[C---:B------:R-:W-:Y:S01]  /*bf9e0*/  LEA R4, P4, R5.reuse, R0, 0x1 ;  /* 0x0000000005047211 */ /* 0x040fe200078808ff */
[----:B------:R-:W-:Y:S02]  /*bf9f0*/  IMAD R3, R12, 0x2, R5 ;  /* 0x000000020c037824 */ /* 0x000fe400078e0205 */
[----:B------:R-:W0:Y:S01]  /*bfa00*/  LDC R12, c[0x0][0x3b8] ;  /* 0x0000ee00ff0c7b82 */ /* 0x000e220000000800 */
[----:B------:R-:W-:Y:S01]  /*bfa10*/  LEA.HI.X.SX32 R5, R5, R16, 0x1, P4 ;  /* 0x0000001005057211 */ /* 0x000fe200020f0eff */
[----:B------:R0:W-:Y:S04]  /*bfa20*/  @P5 STG.E.U16 desc[UR8][R6.64], R25 ;  /* 0x0000001906005986 */ /* 0x0001e8000c101508 */
[----:B------:R0:W-:Y:S01]  /*bfa30*/  @P2 STG.E.U16 desc[UR8][R4.64], R8 ;  /* 0x0000000804002986 */ /* 0x0001e2000c101508 */
[----:B------:R-:W-:Y:S01]  /*bfa40*/  ISETP.LT.AND P2, PT, R27, UR5, !P0 ;  /* 0x000000051b007c0c */ /* 0x000fe2000c741270 */
[----:B------:R-:W4:Y:S02]  /*bfa50*/  LDCU UR5, c[0x0][0x39c] ;  /* 0x00007380ff0577ac */ /* 0x000f240008000800 */
[----:B------:R-:W4:Y:S01]  /*bfa60*/  LDL.LU R27, [R1+0x198] ;  /* 0x00019800011b7983 */ /* 0x000f220000300800 */
[----:B0-----:R-:W-:-:S02]  /*bfa70*/  LEA R6, P4, R3, R0, 0x1 ;  /* 0x0000000003067211 */ /* 0x001fc400078808ff */
[----:B------:R-:W-:Y:S02]  /*bfa80*/  PRMT R4, R17, 0x7632, R4 ;  /* 0x0000763211047816 */ /* 0x000fe40000000004 */
[----:B------:R-:W-:Y:S01]  /*bfa90*/  LEA.HI.X.SX32 R7, R3, R16, 0x1, P4 ;  /* 0x0000001003077211 */ /* 0x000fe200020f0eff */
[----:B--2---:R-:W-:Y:S01]  /*bfaa0*/  IMAD R3, R9, 0x2, R3 ;  /* 0x0000000209037824 */ /* 0x004fe200078e0203 */
[----:B------:R-:W-:Y:S01]  /*bfab0*/  ISETP.LT.AND P5, PT, R14, UR4, !P0 ;  /* 0x000000040e007c0c */ /* 0x000fe2000c7a1270 */
[----:B------:R-:W5:Y:S02]  /*bfac0*/  LDCU UR4, c[0x0][0x39c] ;  /* 0x00007380ff0477ac */ /* 0x000f640008000800 */
[----:B------:R0:W-:Y:S01]  /*bfad0*/  @P3 STG.E.U16 desc[UR8][R6.64], R4 ;  /* 0x0000000406003986 */ /* 0x0001e2000c101508 */
[----:B------:R-:W-:Y:S02]  /*bfae0*/  PRMT R10, R18, 0x7632, R10 ;  /* 0x00007632120a7816 */ /* 0x000fe4000000000a */
[----:B0-----:R-:W-:Y:S01]  /*bfaf0*/  LEA R4, P3, R3, R0, 0x1 ;  /* 0x0000000003047211 */ /* 0x001fe200078608ff */
[----:B------:R-:W-:Y:S01]  /*bfb00*/  IMAD R6, R11, 0x2, R3 ;  /* 0x000000020b067824 */ /* 0x000fe200078e0203 */
[----:B---3--:R-:W-:Y:S01]  /*bfb10*/  ISETP.LT.AND P4, PT, R20, UR6, !P0 ;  /* 0x0000000614007c0c */ /* 0x008fe2000c781270 */
[----:B------:R-:W0:Y:S01]  /*bfb20*/  LDCU UR6, c[0x0][0x39c] ;  /* 0x00007380ff0677ac */ /* 0x000e220008000800 */
[----:B------:R-:W-:Y:S01]  /*bfb30*/  LEA.HI.X.SX32 R5, R3, R16, 0x1, P3 ;  /* 0x0000001003057211 */ /* 0x000fe200018f0eff */
[----:B------:R-:W2:Y:S01]  /*bfb40*/  LDC R11, c[0x0][0x3b8] ;  /* 0x0000ee00ff0b7b82 */ /* 0x000ea20000000800 */
[----:B------:R-:W-:-:S02]  /*bfb50*/  LEA R8, P3, R6, R0, 0x1 ;  /* 0x0000000006087211 */ /* 0x000fc400078608ff */
[----:B------:R-:W-:Y:S02]  /*bfb60*/  PRMT R7, R24, 0x7632, R7 ;  /* 0x0000763218077816 */ /* 0x000fe40000000007 */
[----:B------:R-:W3:Y:S01]  /*bfb70*/  LDL.LU R24, [R1+0x19c] ;  /* 0x00019c0001187983 */ /* 0x000ee20000300800 */
[----:B------:R-:W-:Y:S01]  /*bfb80*/  LEA.HI.X.SX32 R9, R6, R16, 0x1, P3 ;  /* 0x0000001006097211 */ /* 0x000fe200018f0eff */
[----:B------:R-:W-:Y:S02]  /*bfb90*/  IMAD R3, R13, 0x2, R6 ;  /* 0x000000020d037824 */ /* 0x000fe400078e0206 */
[----:B------:R0:W-:Y:S01]  /*bfba0*/  @P6 STG.E.U16 desc[UR8][R4.64], R10 ;  /* 0x0000000a04006986 */ /* 0x0001e2000c101508 */
[----:B-----5:R-:W-:Y:S01]  /*bfbb0*/  ISETP.LT.AND P3, PT, R19, UR4, !P0 ;  /* 0x0000000413007c0c */ /* 0x020fe2000c761270 */
[----:B------:R-:W3:Y:S01]  /*bfbc0*/  LDCU UR4, c[0x0][0x39c] ;  /* 0x00007380ff0477ac */ /* 0x000ee20008000800 */
[----:B------:R-:W5:Y:S01]  /*bfbd0*/  LDC R13, c[0x0][0x3b8] ;  /* 0x0000ee00ff0d7b82 */ /* 0x000f620000000800 */
[----:B------:R1:W-:Y:S01]  /*bfbe0*/  @P5 STG.E.U16 desc[UR8][R8.64], R7 ;  /* 0x0000000708005986 */ /* 0x0003e2000c101508 */
[----:B----4-:R-:W-:Y:S01]  /*bfbf0*/  ISETP.LT.AND P5, PT, R28, UR5, !P0 ;  /* 0x000000051c007c0c */ /* 0x010fe2000c7a1270 */
[----:B------:R-:W4:Y:S02]  /*bfc00*/  LDCU UR5, c[0x0][0x39c] ;  /* 0x00007380ff0577ac */ /* 0x000f240008000800 */
[----:B------:R-:W4:Y:S01]  /*bfc10*/  LDL.LU R28, [R1+0x1a0] ;  /* 0x0001a000011c7983 */ /* 0x000f220000300800 */
[----:B0-----:R-:W-:-:S02]  /*bfc20*/  LEA R4, P6, R3, R0, 0x1 ;  /* 0x0000000003047211 */ /* 0x001fc400078c08ff */
[----:B------:R-:W0:Y:S01]  /*bfc30*/  LDC R10, c[0x0][0x3b8] ;  /* 0x0000ee00ff0a7b82 */ /* 0x000e220000000800 */
[--C-:B-1----:R-:W-:Y:S01]  /*bfc40*/  IMAD R8, R12, 0x2, R3.reuse ;  /* 0x000000020c087824 */ /* 0x102fe200078e0203 */
[----:B------:R-:W-:Y:S02]  /*bfc50*/  LEA.HI.X.SX32 R5, R3, R16, 0x1, P6 ;  /* 0x0000001003057211 */ /* 0x000fe400030f0eff */
[----:B------:R-:W-:-:S04]  /*bfc60*/  PRMT R3, R26, 0x7632, R3 ;  /* 0x000076321a037816 */ /* 0x000fc80000000003 */
[----:B------:R-:W1:Y:S01]  /*bfc70*/  LDC R9, c[0x0][0x3b8] ;  /* 0x0000ee00ff097b82 */ /* 0x000e620000000800 */
[----:B------:R0:W-:Y:S07]  /*bfc80*/  @P2 STG.E.U16 desc[UR8][R4.64], R3 ;  /* 0x0000000304002986 */ /* 0x0001ee000c101508 */
[----:B------:R-:W0:Y:S01]  /*bfc90*/  LDC R12, c[0x0][0x3b8] ;  /* 0x0000ee00ff0c7b82 */ /* 0x000e220000000800 */
[----:B------:R-:W-:Y:S02]  /*bfca0*/  ISETP.LT.AND P2, PT, R27, UR6, !P0 ;  /* 0x000000061b007c0c */ /* 0x000fe4000c741270 */
[C---:B------:R-:W-:Y:S01]  /*bfcb0*/  LEA R6, P6, R8.reuse, R0, 0x1 ;  /* 0x0000000008067211 */ /* 0x040fe200078c08ff */
[----:B------:R-:W5:Y:S01]  /*bfcc0*/  LDL.LU R27, [R1+0x1a4] ;  /* 0x0001a400011b7983 */ /* 0x000f620000300800 */
[----:B0-----:R-:W-:Y:S01]  /*bfcd0*/  PRMT R4, R15, 0x7632, R4 ;  /* 0x000076320f047816 */ /* 0x001fe20000000004 */
[----:B--2---:R-:W-:Y:S01]  /*bfce0*/  IMAD R3, R11, 0x2, R8 ;  /* 0x000000020b037824 */ /* 0x004fe200078e0208 */
[----:B------:R-:W0:Y:S01]  /*bfcf0*/  LDCU UR6, c[0x0][0x39c] ;  /* 0x00007380ff0677ac */ /* 0x000e220008000800 */
[----:B------:R-:W2:Y:S01]  /*bfd00*/  LDL.LU R26, [R1+0x1a8] ;  /* 0x0001a800011a7983 */ /* 0x000ea20000300800 */
[----:B------:R-:W-:Y:S01]  /*bfd10*/  LEA.HI.X.SX32 R7, R8, R16, 0x1, P6 ;  /* 0x0000001008077211 */ /* 0x000fe200030f0eff */
[----:B------:R-:W0:Y:S02]  /*bfd20*/  LDC R11, c[0x0][0x3b8] ;  /* 0x0000ee00ff0b7b82 */ /* 0x000e240000000800 */
[----:B------:R-:W2:Y:S04]  /*bfd30*/  LDL.LU R14, [R1+0xe0] ;  /* 0x0000e000010e7983 */ /* 0x000ea80000300800 */
[----:B------:R1:W-:Y:S04]  /*bfd40*/  @P4 STG.E.U16 desc[UR8][R6.64], R4 ;  /* 0x0000000406004986 */ /* 0x0003e8000c101508 */
[----:B------:R-:W2:Y:S01]  /*bfd50*/  LDL.LU R17, [R1+0xe4] ;  /* 0x0000e40001117983 */ /* 0x000ea20000300800 */
[----:B-1----:R-:W-:-:S02]  /*bfd60*/  LEA R4, P4, R3, R0, 0x1 ;  /* 0x0000000003047211 */ /* 0x002fc400078808ff */
[----:B------:R-:W-:Y:S02]  /*bfd70*/  PRMT R7, R22, 0x7632, R7 ;  /* 0x0000763216077816 */ /* 0x000fe40000000007 */
[----:B------:R-:W-:Y:S02]  /*bfd80*/  LEA.HI.X.SX32 R5, R3, R16, 0x1, P4 ;  /* 0x0000001003057211 */ /* 0x000fe400020f0eff */
[----:B---3--:R-:W-:Y:S01]  /*bfd90*/  ISETP.LT.AND P4, PT, R24, UR4, !P0 ;  /* 0x0000000418007c0c */ /* 0x008fe2000c781270 */
[----:B------:R-:W-:Y:S01]  /*bfda0*/  IMAD R6, R10, 0x2, R3 ;  /* 0x000000020a067824 */ /* 0x000fe200078e0203 */
[----:B------:R-:W3:Y:S01]  /*bfdb0*/  LDL.LU R24, [R1+0x1ac] ;  /* 0x0001ac0001187983 */ /* 0x000ee20000300800 */
[----:B------:R-:W1:Y:S01]  /*bfdc0*/  LDCU UR4, c[0x0][0x39c] ;  /* 0x00007380ff0477ac */ /* 0x000e620008000800 */
[----:B------:R-:W0:Y:S02]  /*bfdd0*/  LDC R10, c[0x0][0x3b8] ;  /* 0x0000ee00ff0a7b82 */ /* 0x000e240000000800 */
[----:B------:R-:W3:Y:S01]  /*bfde0*/  LDL.LU R20, [R1+0xe8] ;  /* 0x0000e80001147983 */ /* 0x000ee20000300800 */
[----:B------:R-:W-:-:S03]  /*bfdf0*/  LEA R8, P6, R6, R0, 0x1 ;  /* 0x0000000006087211 */ /* 0x000fc600078c08ff */
[----:B------:R1:W-:Y:S01]  /*bfe00*/  @P3 STG.E.U16 desc[UR8][R4.64], R7 ;  /* 0x0000000704003986 */ /* 0x0003e2000c101508 */
[----:B----4-:R-:W-:Y:S01]  /*bfe10*/  ISETP.LT.AND P3, PT, R28, UR5, !P0 ;  /* 0x000000051c007c0c */ /* 0x010fe2000c761270 */
[----:B------:R-:W4:Y:S02]  /*bfe20*/  LDCU UR5, c[0x0][0x39c] ;  /* 0x00007380ff0577ac */ /* 0x000f240008000800 */
[----:B------:R-:W4:Y:S01]  /*bfe30*/  LDL.LU R28, [R1+0x1b0] ;  /* 0x0001b000011c7983 */ /* 0x000f220000300800 */
[----:B------:R-:W-:-:S03]  /*bfe40*/  PRMT R3, R25, 0x7632, R3 ;  /* 0x0000763219037816 */ /* 0x000fc60000000003 */
[----:B------:R-:W4:Y:S01]  /*bfe50*/  LDL.LU R25, [R1+0xec] ;  /* 0x0000ec0001197983 */ /* 0x000f220000300800 */
[----:B-1----:R-:W-:Y:S01]  /*bfe60*/  IMAD R7, R9, 0x2, R6 ;  /* 0x0000000209077824 */ /* 0x002fe200078e0206 */
[----:B------:R-:W-:-:S05]  /*bfe70*/  LEA.HI.X.SX32 R9, R6, R16, 0x1, P6 ;  /* 0x0000001006097211 */ /* 0x000fca00030f0eff */
[----:B------:R5:W-:Y:S01]  /*bfe80*/  @P5 STG.E.U16 desc[UR8][R8.64], R3 ;  /* 0x0000000308005986 */ /* 0x000be2000c101508 */
[----:B------:R-:W-:Y:S01]  /*bfe90*/  LEA R4, P6, R7, R0, 0x1 ;  /* 0x0000000007047211 */ /* 0x000fe200078c08ff */
[----:B-----5:R-:W-:Y:S01]  /*bfea0*/  IMAD R3, R13, 0x2, R7 ;  /* 0x000000020d037824 */ /* 0x020fe200078e0207 */
[----:B------:R-:W1:Y:S01]  /*bfeb0*/  LDC R9, c[0x0][0x3b8] ;  /* 0x0000ee00ff097b82 */ /* 0x000e620000000800 */
[----:B0-----:R-:W-:Y:S02]  /*bfec0*/  ISETP.LT.AND P5, PT, R27, UR6, !P0 ;  /* 0x000000061b007c0c */ /* 0x001fe4000c7a1270 */
[----:B------:R-:W-:Y:S01]  /*bfed0*/  LEA.HI.X.SX32 R5, R7, R16, 0x1, P6 ;  /* 0x0000001007057211 */ /* 0x000fe200030f0eff */
[----:B------:R-:W5:Y:S01]  /*bfee0*/  LDL.LU R27, [R1+0x1b4] ;  /* 0x0001b400011b7983 */ /* 0x000f620000300800 */
[----:B------:R-:W-:Y:S01]  /*bfef0*/  IMAD R8, R12, 0x2, R3 ;  /* 0x000000020c087824 */ /* 0x000fe200078e0203 */
[----:B------:R-:W0:Y:S02]  /*bff00*/  LDCU UR6, c[0x0][0x39c] ;  /* 0x00007380ff0677ac */ /* 0x000e240008000800 */
[----:B------:R-:W0:Y:S01]  /*bff10*/  LDC R12, c[0x0][0x3b8] ;  /* 0x0000ee00ff0c7b82 */ /* 0x000e220000000800 */
[----:B------:R-:W5:Y:S04]  /*bff20*/  LDL.LU R19, [R1+0xf0] ;  /* 0x0000f00001137983 */ /* 0x000f680000300800 */
[----:B--2---:R2:W-:Y:S01]  /*bff30*/  @P2 STG.E.U16 desc[UR8][R4.64], R14 ;  /* 0x0000000e04002986 */ /* 0x0045e2000c101508 */
[----:B------:R-:W-:-:S02]  /*bff40*/  LEA R6, P6, R8, R0, 0x1 ;  /* 0x0000000008067211 */ /* 0x000fc400078c08ff */
[----:B------:R-:W0:Y:S01]  /*bff50*/  LDC R13, c[0x0][0x3b8] ;  /* 0x0000ee00ff0d7b82 */ /* 0x000e220000000800 */
[----:B------:R-:W5:Y:S01]  /*bff60*/  LDL.LU R21, [R1+0x1b8] ;  /* 0x0001b80001157983 */ /* 0x000f620000300800 */
[----:B--2---:R-:W-:-:S04]  /*bff70*/  LEA R4, P2, R3, R0, 0x1 ;  /* 0x0000000003047211 */ /* 0x004fc800078408ff */
[-C--:B------:R-:W-:Y:S02]  /*bff80*/  LEA.HI.X.SX32 R5, R3, R16.reuse, 0x1, P2 ;  /* 0x0000001003057211 */ /* 0x080fe400010f0eff */
[----:B------:R-:W-:Y:S01]  /*bff90*/  ISETP.LT.AND P2, PT, R26, UR4, !P0 ;  /* 0x000000041a007c0c */ /* 0x000fe2000c741270 */
[----:B------:R-:W5:Y:S01]  /*bffa0*/  LDCU UR4, c[0x0][0x39c] ;  /* 0x00007380ff0477ac */ /* 0x000f620008000800 */
[----:B------:R-:W2:Y:S01]  /*bffb0*/  LDL.LU R26, [R1+0xf4] ;  /* 0x0000f400011a7983 */ /* 0x000ea20000300800 */
[----:B------:R-:W-:-:S03]  /*bffc0*/  LEA.HI.X.SX32 R7, R8, R16, 0x1, P6 ;  /* 0x0000001008077211 */ /* 0x000fc600030f0eff */
[----:B------:R1:W-:Y:S04]  /*bffd0*/  @P4 STG.E.U16 desc[UR8][R4.64], R17 ;  /* 0x0000001104004986 */ /* 0x0003e8000c101508 */
[----:B------:R-:W2:Y:S04]  /*bffe0*/  LDL.LU R18, [R1+0x1bc] ;  /* 0x0001bc0001127983 */ /* 0x000ea80000300800 */
[----:B---3--:R3:W-:Y:S01]  /*bfff0*/  @P3 STG.E.U16 desc[UR8][R6.64], R20 ;  /* 0x0000001406003986 */ /* 0x0087e2000c101508 */
[----:B-1----:R-:W-:-:S03]  /*c0000*/  IMAD R4, R11, 0x2, R8 ;  /* 0x000000020b047824 */ /* 0x002fc600078e0208 */
[----:B------:R-:W2:Y:S01]  /*c0010*/  LDL.LU R15, [R1+0x1c0] ;  /* 0x0001c000010f7983 */ /* 0x000ea20000300800 */
[----:B----4-:R-:W-:Y:S01]  /*c0020*/  ISETP.LT.AND P4, PT, R24, UR5, !P0 ;  /* 0x0000000518007c0c */ /* 0x010fe2000c781270 */
[----:B------:R-:W1:Y:S01]  /*c0030*/  LDC R8, c[0x0][0x3b8] ;  /* 0x0000ee00ff087b82 */ /* 0x000e620000000800 */
[----:B------:R-:W4:Y:S01]  /*c0040*/  LDCU UR5, c[0x0][0x39c] ;  /* 0x00007380ff0577ac */ /* 0x000f220008000800 */
[----:B------:R-:W2:Y:S01]  /*c0050*/  LDL.LU R22, [R1+0xf8] ;  /* 0x0000f80001167983 */ /* 0x000ea20000300800 */
[----:B---3--:R-:W-:-:S03]  /*c0060*/  LEA R6, P3, R4, R0, 0x1 ;  /* 0x0000000004067211 */ /* 0x008fc600078608ff */
[----:B------:R-:W3:Y:S02]  /*c0070*/  LDL.LU R24, [R1+0xfc] ;  /* 0x0000fc0001187983 */ /* 0x000ee40000300800 */
[----:B------:R-:W1:Y:S01]  /*c0080*/  LDC R11, c[0x0][0x3b8] ;  /* 0x0000ee00ff0b7b82 */ /* 0x000e620000000800 */
[----:B------:R-:W-:Y:S02]  /*c0090*/  LEA.HI.X.SX32 R7, R4, R16, 0x1, P3 ;  /* 0x0000001004077211 */ /* 0x000fe400018f0eff */
[----:B0-----:R-:W-:Y:S01]  /*c00a0*/  ISETP.LT.AND P3, PT, R28, UR6, !P0 ;  /* 0x000000061c007c0c */ /* 0x001fe2000c761270 */
[----:B------:R-:W-:Y:S01]  /*c00b0*/  IMAD R3, R10, 0x2, R4 ;  /* 0x000000020a037824 */ /* 0x000fe200078e0204 */
[----:B------:R-:W3:Y:S01]  /*c00c0*/  LDL.LU R28, [R1+0x1c4] ;  /* 0x0001c400011c7983 */ /* 0x000ee20000300800 */
[----:B------:R-:W0:Y:S02]  /*c00d0*/  LDCU UR6, c[0x0][0x39c] ;  /* 0x00007380ff0677ac */ /* 0x000e240008000800 */
[----:B------:R-:W0:Y:S01]  /*c00e0*/  LDC R10, c[0x0][0x3b8] ;  /* 0x0000ee00ff0a7b82 */ /* 0x000e220000000800 */
[----:B------:R0:W-:Y:S01]  /*c00f0*/  @P5 STG.E.U16 desc[UR8][R6.64], R25 ;  /* 0x0000001906005986 */ /* 0x0001e2000c101508 */
[----:B-----5:R-:W-:Y:S01]  /*c0100*/  ISETP.LT.AND P5, PT, R27, UR4, !P0 ;  /* 0x000000041b007c0c */ /* 0x020fe2000c7a1270 */
[----:B0-----:R-:W-:-:S02]  /*c0110*/  IMAD R7, R9, 0x2, R3 ;  /* 0x0000000209077824 */ /* 0x001fc400078e0203 */
[----:B------:R-:W5:Y:S01]  /*c0120*/  LDL.LU R27, [R1+0x1c8] ;  /* 0x0001c800011b7983 */ /* 0x000f620000300800 */
[C---:B------:R-:W-:Y:S01]  /*c0130*/  LEA R4, P6, R3.reuse, R0, 0x1 ;  /* 0x0000000003047211 */ /* 0x040fe200078c08ff */
[----:B------:R-:W0:Y:S01]  /*c0140*/  LDCU UR4, c[0x0][0x39c] ;  /* 0x00007380ff0477ac */ /* 0x000e220008000800 */
[----:B------:R-:W0:Y:S02]  /*c0150*/  LDC R9, c[0x0][0x3b8] ;  /* 0x0000ee00ff097b82 */ /* 0x000e240000000800 */
[----:B------:R-:W-:Y:S02]  /*c0160*/  LEA.HI.X.SX32 R5, R3, R16, 0x1, P6 ;  /* 0x0000001003057211 */ /* 0x000fe400030f0eff */
[C---:B------:R-:W-:Y:S01]  /*c0170*/  LEA R6, P6, R7.reuse, R0, 0x1 ;  /* 0x0000000007067211 */ /* 0x040fe200078c08ff */
[----:B------:R-:W-:Y:S02]  /*c0180*/  IMAD R3, R12, 0x2, R7 ;  /* 0x000000020c037824 */ /* 0x000fe400078e0207 */
[----:B------:R1:W-:Y:S01]  /*c0190*/  @P2 STG.E.U16 desc[UR8][R4.64], R19 ;  /* 0x0000001304002986 */ /* 0x0003e2000c101508 */
[----:B------:R-:W-:Y:S01]  /*c01a0*/  LEA.HI.X.SX32 R7, R7, R16, 0x1, P6 ;  /* 0x0000001007077211 */ /* 0x000fe200030f0eff */
[----:B------:R-:W0:Y:S01]  /*c01b0*/  LDC R12, c[0x0][0x3b8] ;  /* 0x0000ee00ff0c7b82 */ /* 0x000e220000000800 */
[----:B----4-:R-:W-:Y:S01]  /*c01c0*/  ISETP.LT.AND P2, PT, R21, UR5, !P0 ;  /* 0x0000000515007c0c */ /* 0x010fe2000c741270 */
[----:B------:R-:W4:Y:S01]  /*c01d0*/  LDCU UR5, c[0x0][0x39c] ;  /* 0x00007380ff0577ac */ /* 0x000f220008000800 */
[C---:B-1----:R-:W-:Y:S01]  /*c01e0*/  LEA R4, P6, R3.reuse, R0, 0x1 ;  /* 0x0000000003047211 */ /* 0x042fe200078c08ff */
[----:B--2---:R1:W-:Y:S03]  /*c01f0*/  @P4 STG.E.U16 desc[UR8][R6.64], R26 ;  /* 0x0000001a06004986 */ /* 0x0043e6000c101508 */
[----:B------:R-:W-:Y:S01]  /*c0200*/  LEA.HI.X.SX32 R5, R3, R16, 0x1, P6 ;  /* 0x0000001003057211 */ /* 0x000fe200030f0eff */
[----:B-1----:R-:W-:Y:S01]  /*c0210*/  IMAD R7, R8, 0x2, R3 ;  /* 0x0000000208077824 */ /* 0x002fe200078e0203 */
[----:B------:R-:W-:Y:S01]  /*c0220*/  ISETP.LT.AND P4, PT, R18, UR6, !P0 ;  /* 0x0000000612007c0c */ /* 0x000fe2000c781270 */
[----:B------:R-:W5:Y:S01]  /*c0230*/  LDCU UR6, c[0x0][0x39c] ;  /* 0x00007380ff0677ac */ /* 0x000f620008000800 */
[----:B------:R-:W2:Y:S02]  /*c0240*/  LDL.LU R18, [R1+0x1cc] ;  /* 0x0001cc0001127983 */ /* 0x000ea40000300800 */
[----:B------:R-:W-:Y:S01]  /*c0250*/  LEA R6, P6, R7, R0, 0x1 ;  /* 0x0000000007067211 */ /* 0x000fe200078c08ff */
[----:B------:R-:W-:-:S02]  /*c0260*/  IMAD R3, R11, 0x2, R7 ;  /* 0x000000020b037824 */ /* 0x000fc400078e0207 */
[----:B------:R-:W1:Y:S01]  /*c0270*/  LDC R11, c[0x0][0x3b8] ;  /* 0x0000ee00ff0b7b82 */ /* 0x000e620000000800 */
[----:B------:R-:W-:Y:S01]  /*c0280*/  LEA.HI.X.SX32 R7, R7, R16, 0x1, P6 ;  /* 0x0000001007077211 */ /* 0x000fe200030f0eff */
[----:B------:R0:W-:Y:S04]  /*c0290*/  @P3 STG.E.U16 desc[UR8][R4.64], R22 ;  /* 0x0000001604003986 */ /* 0x0001e8000c101508 */
[----:B---3--:R3:W-:Y:S01]  /*c02a0*/  @P5 STG.E.U16 desc[UR8][R6.64], R24 ;  /* 0x0000001806005986 */ /* 0x0087e2000c101508 */
[----:B------:R-:W-:Y:S01]  /*c02b0*/  IMAD R8, R10, 0x2, R3 ;  /* 0x000000020a087824 */ /* 0x000fe200078e0203 */
[C---:B0-----:R-:W-:Y:S01]  /*c02c0*/  LEA R4, P6, R3.reuse, R0, 0x1 ;  /* 0x0000000003047211 */ /* 0x041fe200078c08ff */
[----:B------:R-:W0:Y:S01]  /*c02d0*/  LDC R10, c[0x0][0x3b8] ;  /* 0x0000ee00ff0a7b82 */ /* 0x000e220000000800 */
[----:B----4-:R-:W-:Y:S01]  /*c02e0*/  ISETP.LT.AND P5, PT, R28, UR5, !P0 ;  /* 0x000000051c007c0c */ /* 0x010fe2000c7a1270 */
[----:B------:R-:W4:Y:S01]  /*c02f0*/  LDCU UR5, c[0x0][0x39c] ;  /* 0x00007380ff0577ac */ /* 0x000f220008000800 */
[----:B------:R-:W4:Y:S01]  /*c0300*/  LDL.LU R28, [R1+0x1d0] ;  /* 0x0001d000011c7983 */ /* 0x000f220000300800 */
[----:B------:R-:W-:-:S02]  /*c0310*/  LEA.HI.X.SX32 R5, R3, R16, 0x1, P6 ;  /* 0x0000001003057211 */ /* 0x000fc400030f0eff */
[----:B------:R-:W-:Y:S02]  /*c0320*/  PRMT R3, R14, 0x7632, R3 ;  /* 0x000076320e037816 */ /* 0x000fe40000000003 */
[----:B------:R-:W-:Y:S01]  /*c0330*/  ISETP.LT.AND P3, PT, R15, UR4, !P0 ;  /* 0x000000040f007c0c */ /* 0x000fe2000c761270 */
[----:B------:R-:W2:Y:S01]  /*c0340*/  LDCU UR4, c[0x0][0x39c] ;  /* 0x00007380ff0477ac */ /* 0x000ea20008000800 */
[----:B------:R-:W4:Y:S04]  /*c0350*/  LDL.LU R15, [R1+0x1d4] ;  /* 0x0001d400010f7983 */ /* 0x000f280000300800 */
[----:B------:R0:W-:Y:S01]  /*c0360*/  @P2 STG.E.U16 desc[UR8][R4.64], R3 ;  /* 0x0000000304002986 */ /* 0x0001e2000c101508 */
[----:B-----5:R-:W-:Y:S02]  /*c0370*/  ISETP.LT.AND P2, PT, R27, UR6, !P0 ;  /* 0x000000061b007c0c */ /* 0x020fe4000c741270 */
[C---:B---3--:R-:W-:Y:S01]  /*c0380*/  LEA R6, P6, R8.reuse, R0, 0x1 ;  /* 0x0000000008067211 */ /* 0x048fe200078c08ff */
[----:B------:R-:W3:Y:S01]  /*c0390*/  LDL.LU R27, [R1+0x1d8] ;  /* 0x0001d800011b7983 */ /* 0x000ee20000300800 */
[----:B0-----:R-:W-:Y:S01]  /*c03a0*/  PRMT R4, R17, 0x7632, R4 ;  /* 0x0000763211047816 */ /* 0x001fe20000000004 */
[----:B------:R-:W-:Y:S01]  /*c03b0*/  IMAD R3, R9, 0x2, R8 ;  /* 0x0000000209037824 */ /* 0x000fe200078e0208 */
[----:B------:R-:W-:Y:S01]  /*c03c0*/  LEA.HI.X.SX32 R7, R8, R16, 0x1, P6 ;  /* 0x0000001008077211 */ /* 0x000fe200030f0eff */
[----:B------:R-:W0:Y:S04]  /*c03d0*/  LDCU UR6, c[0x0][0x39c] ;  /* 0x00007380ff0677ac */ /* 0x000e280008000800 */
[----:B------:R5:W-:Y:S01]  /*c03e0*/  @P4 STG.E.U16 desc[UR8][R6.64], R4 ;  /* 0x0000000406004986 */ /* 0x000be2000c101508 */
[----:B------:R-:W-:-:S02]  /*c03f0*/  PRMT R9, R20, 0x7632, R9 ;  /* 0x0000763214097816 */ /* 0x000fc40000000009 */
[----:B-----5:R-:W-:Y:S01]  /*c0400*/  LEA R4, P4, R3, R0, 0x1 ;  /* 0x0000000003047211 */ /* 0x020fe200078808ff */
[----:B-1----:R-:W-:Y:S01]  /*c0410*/  IMAD R6, R11, 0x2, R3 ;  /* 0x000000020b067824 */ /* 0x002fe200078e0203 */
[----:B------:R-:W-:Y:S01]  /*c0420*/  PRMT R7, R25, 0x7632, R7 ;  /* 0x0000763219077816 */ /* 0x000fe20000000007 */
[----:B------:R-:W1:Y:S01]  /*c0430*/  LDC R11, c[0x0][0x3b8] ;  /* 0x0000ee00ff0b7b82 */ /* 0x000e620000000800 */
[----:B------:R-:W-:Y:S01]  /*c0440*/  LEA.HI.X.SX32 R5, R3, R16, 0x1, P4 ;  /* 0x0000001003057211 */ /* 0x000fe200020f0eff */
[----:B------:R-:W-:Y:S01]  /*c0450*/  IMAD R3, R12, 0x2, R6 ;  /* 0x000000020c037824 */ /* 0x000fe200078e0206 */
[----:B------:R-:W-:Y:S01]  /*c0460*/  LEA R8, P6, R6, R0, 0x1 ;  /* 0x0000000006087211 */ /* 0x000fe200078c08ff */
[----:B------:R-:W5:Y:S04]  /*c0470*/  LDL.LU R25, [R1+0x1dc] ;  /* 0x0001dc0001197983 */ /* 0x000f680000300800 */
[----:B------:R0:W-:Y:S01]  /*c0480*/  @P3 STG.E.U16 desc[UR8][R4.64], R9 ;  /* 0x0000000904003986 */ /* 0x0001e2000c101508 */
[----:B------:R-:W1:Y:S01]  /*c0490*/  LDC R12, c[0x0][0x3b8] ;  /* 0x0000ee00ff0c7b82 */ /* 0x000e620000000800 */
[----:B--2---:R-:W-:Y:S01]  /*c04a0*/  ISETP.LT.AND P4, PT, R18, UR4, !P0 ;  /* 0x0000000412007c0c */ /* 0x004fe2000c781270 */
[----:B------:R-:W3:Y:S01]  /*c04b0*/  LDCU UR4, c[0x0][0x39c] ;  /* 0x00007380ff0477ac */ /* 0x000ee20008000800 */
[----:B0-----:R-:W-:-:S02]  /*c04c0*/  LEA.HI.X.SX32 R9, R6, R16, 0x1, P6 ;  /* 0x0000001006097211 */ /* 0x001fc400030f0eff */
[C---:B------:R-:W-:Y:S01]  /*c04d0*/  LEA R4, P6, R3.reuse, R0, 0x1 ;  /* 0x0000000003047211 */ /* 0x040fe200078c08ff */
[----:B------:R-:W-:Y:S02]  /*c04e0*/  IMAD R6, R10, 0x2, R3 ;  /* 0x000000020a067824 */ /* 0x000fe400078e0203 */
[----:B------:R0:W-:Y:S01]  /*c04f0*/  @P5 STG.E.U16 desc[UR8][R8.64], R7 ;  /* 0x0000000708005986 */ /* 0x0001e2000c101508 */
[----:B------:R-:W-:Y:S01]  /*c0500*/  LEA.HI.X.SX32 R5, R3, R16, 0x1, P6 ;  /* 0x0000001003057211 */ /* 0x000fe200030f0eff */
[----:B------:R-:W2:Y:S01]  /*c0510*/  LDC R10, c[0x0][0x3b8] ;  /* 0x0000ee00ff0a7b82 */ /* 0x000ea20000000800 */
[----:B0-----:R-:W-:-:S07]  /*c0520*/  PRMT R7, R19, 0x7632, R7 ;  /* 0x0000763213077816 */ /* 0x001fce0000000007 */
[----:B------:R-:W0:Y:S01]  /*c0530*/  LDC R9, c[0x0][0x3b8] ;  /* 0x0000ee00ff097b82 */ /* 0x000e220000000800 */
[----:B----4-:R-:W-:Y:S01]  /*c0540*/  ISETP.LT.AND P3, PT, R28, UR5, !P0 ;  /* 0x000000051c007c0c */ /* 0x010fe2000c761270 */
[----:B------:R-:W5:Y:S01]  /*c0550*/  LDCU UR5, c[0x0][0x39c] ;  /* 0x00007380ff0577ac */ /* 0x000f620008000800 */
[----:B------:R-:W4:Y:S04]  /*c0560*/  LDL.LU R28, [R1+0x1e0] ;  /* 0x0001e000011c7983 */ /* 0x000f280000300800 */
[----:B------:R1:W-:Y:S02]  /*c0570*/  @P2 STG.E.U16 desc[UR8][R4.64], R7 ;  /* 0x0000000704002986 */ /* 0x0003e4000c101508 */
[----:B-1----:R-:W-:-:S04]  /*c0580*/  LEA R4, P2, R6, R0, 0x1 ;  /* 0x0000000006047211 */ /* 0x002fc800078408ff */
[----:B------:R-:W-:Y:S02]  /*c0590*/  LEA.HI.X.SX32 R5, R6, R16, 0x1, P2 ;  /* 0x0000001006057211 */ /* 0x000fe400010f0eff */
[----:B---3--:R-:W-:Y:S02]  /*c05a0*/  ISETP.LT.AND P2, PT, R27, UR4, !P0 ;  /* 0x000000041b007c0c */ /* 0x008fe4000c741270 */
[----:B------:R-:W-:Y:S01]  /*c05b0*/  ISETP.LT.AND P5, PT, R15, UR6, !P0 ;  /* 0x000000060f007c0c */ /* 0x000fe2000c7a1270 */
[----:B------:R-:W3:Y:S01]  /*c05c0*/  LDL.LU R27, [R1+0x1e4] ;  /* 0x0001e400011b7983 */ /* 0x000ee20000300800 */
[----:B------:R-:W4:Y:S01]  /*c05d0*/  LDCU UR6, c[0x0][0x39c] ;  /* 0x00007380ff0677ac */ /* 0x000f220008000800 */
[----:B------:R-:W-:Y:S01]  /*c05e0*/  IMAD R3, R11, 0x2, R6 ;  /* 0x000000020b037824 */ /* 0x000fe200078e0206 */
[----:B------:R-:W-:Y:S01]  /*c05f0*/  PRMT R7, R26, 0x7632, R7 ;  /* 0x000076321a077816 */ /* 0x000fe20000000007 */
[----:B------:R-:W1:Y:S01]  /*c0600*/  LDC R11, c[0x0][0x3b8] ;  /* 0x0000ee00ff0b7b82 */ /* 0x000e620000000800 */
[----:B------:R-:W3:Y:S01]  /*c0610*/  LDL.LU R26, [R1+0x1e8] ;  /* 0x0001e800011a7983 */ /* 0x000ee20000300800 */
[----:B------:R-:W3:Y:S01]  /*c0620*/  LDCU UR4, c[0x0][0x39c] ;  /* 0x00007380ff0477ac */ /* 0x000ee20008000800 */
[C---:B------:R-:W-:Y:S01]  /*c0630*/  LEA R6, P6, R3.reuse, R0, 0x1 ;  /* 0x0000000003067211 */ /* 0x040fe200078c08ff */
[----:B------:R-:W-:Y:S01]  /*c0640*/  IMAD R8, R12, 0x2, R3 ;  /* 0x000000020c087824 */ /* 0x000fe200078e0203 */
[----:B------:R-:W3:Y:S03]  /*c0650*/  LDL.LU R14, [R1+0x100] ;  /* 0x00010000010e7983 */ /* 0x000ee60000300800 */
[----:B------:R-:W0:Y:S01]  /*c0660*/  LDC R12, c[0x0][0x3b8] ;  /* 0x0000ee00ff0c7b82 */ /* 0x000e220000000800 */
[----:B------:R2:W-:Y:S04]  /*c0670*/  @P4 STG.E.U16 desc[UR8][R4.64], R7 ;  /* 0x0000000704004986 */ /* 0x0005e8000c101508 */
[----:B------:R-:W3:Y:S01]  /*c0680*/  LDL.LU R17, [R1+0x104] ;  /* 0x0001040001117983 */ /* 0x000ee20000300800 */
[----:B--2---:R-:W-:-:S02]  /*c0690*/  LEA.HI.X.SX32 R7, R3, R16, 0x1, P6 ;  /* 0x0000001003077211 */ /* 0x004fc400030f0eff */
[----:B------:R-:W-:Y:S02]  /*c06a0*/  PRMT R3, R22, 0x7632, R3 ;  /* 0x0000763216037816 */ /* 0x000fe40000000003 */
[----:B-----5:R-:W-:Y:S01]  /*c06b0*/  ISETP.LT.AND P4, PT, R25, UR5, !P0 ;  /* 0x0000000519007c0c */ /* 0x020fe2000c781270 */
[----:B------:R-:W2:Y:S01]  /*c06c0*/  LDCU UR5, c[0x0][0x39c] ;  /* 0x00007380ff0577ac */ /* 0x000ea20008000800 */
[----:B------:R-:W5:Y:S04]  /*c06d0*/  LDL.LU R25, [R1+0x1ec] ;  /* 0x0001ec0001197983 */ /* 0x000f680000300800 */
[----:B------:R0:W-:Y:S01]  /*c06e0*/  @P3 STG.E.U16 desc[UR8][R6.64], R3 ;  /* 0x0000000306003986 */ /* 0x0001e2000c101508 */
[----:B------:R-:W-:-:S04]  /*c06f0*/  LEA R4, P6, R8, R0, 0x1 ;  /* 0x0000000008047211 */ /* 0x000fc800078c08ff */
[----:B------:R-:W-:Y:S02]  /*c0700*/  LEA.HI.X.SX32 R5, R8, R16, 0x1, P6 ;  /* 0x0000001008057211 */ /* 0x000fe400030f0eff */
[----:B----4-:R-:W-:Y:S01]  /*c0710*/  ISETP.LT.AND P3, PT, R28, UR6, !P0 ;  /* 0x000000061c007c0c */ /* 0x010fe2000c761270 */
[----:B0-----:R-:W-:Y:S01]  /*c0720*/  IMAD R3, R10, 0x2, R8 ;  /* 0x000000020a037824 */ /* 0x001fe200078e0208 */
[----:B------:R-:W4:Y:S01]  /*c0730*/  LDL.LU R28, [R1+0x210] ;  /* 0x00021000011c7983 */ /* 0x000f220000300800 */
[----:B------:R-:W-:Y:S01]  /*c0740*/  PRMT R6, R24, 0x7632, R6 ;  /* 0x0000763218067816 */ /* 0x000fe20000000006 */
[----:B------:R-:W0:Y:S01]  /*c0750*/  LDC R10, c[0x0][0x3b8] ;  /* 0x0000ee00ff0a7b82 */ /* 0x000e220000000800 */
[----:B------:R-:W5:Y:S01]  /*c0760*/  LDCU UR6, c[0x0][0x39c] ;  /* 0x00007380ff0677ac */ /* 0x000f620008000800 */
[----:B------:R-:W4:Y:S04]  /*c0770*/  LDL.LU R20, [R1+0x108] ;  /* 0x0001080001147983 */ /* 0x000f280000300800 */
[----:B------:R-:W4:Y:S02]  /*c0780*/  LDL.LU R18, [R1+0x10c] ;  /* 0x00010c0001127983 */ /* 0x000f240000300800 */
[----:B------:R-:W0:Y:S01]  /*c0790*/  LDC R8, c[0x0][0x3b8] ;  /* 0x0000ee00ff087b82 */ /* 0x000e220000000800 */
[----:B---3--:R-:W-:Y:S01]  /*c07a0*/  ISETP.LT.AND P6, PT, R27, UR4, !P0 ;  /* 0x000000041b007c0c */ /* 0x008fe2000c7c1270 */
[----:B------:R3:W-:Y:S01]  /*c07b0*/  @P5 STG.E.U16 desc[UR8][R4.64], R6 ;  /* 0x0000000604005986 */ /* 0x0007e2000c101508 */
[----:B------:R-:W0:Y:S03]  /*c07c0*/  LDCU UR4, c[0x0][0x39c] ;  /* 0x00007380ff0477ac */ /* 0x000e260008000800 */
[----:B------:R-:W4:Y:S04]  /*c07d0*/  LDL.LU R27, [R1+0x214] ;  /* 0x00021400011b7983 */ /* 0x000f280000300800 */
[----:B------:R-:W4:Y:S01]  /*c07e0*/  LDL.LU R15, [R1+0x110] ;  /* 0x00011000010f7983 */ /* 0x000f220000300800 */
[----:B---3--:R-:W-:Y:S01]  /*c07f0*/  LEA R6, P5, R3, R0, 0x1 ;  /* 0x0000000003067211 */ /* 0x008fe200078a08ff */
[----:B-1----:R-:W-:-:S02]  /*c0800*/  IMAD R5, R11, 0x2, R3 ;  /* 0x000000020b057824 */ /* 0x002fc400078e0203 */
[----:B------:R-:W3:Y:S01]  /*c0810*/  LDL.LU R22, [R1+0x114] ;  /* 0x0001140001167983 */ /* 0x000ee20000300800 */
[----:B------:R-:W1:Y:S01]  /*c0820*/  LDC R11, c[0x0][0x3b8] ;  /* 0x0000ee00ff0b7b82 */ /* 0x000e620000000800 */
[----:B------:R-:W-:Y:S01]  /*c0830*/  LEA.HI.X.SX32 R7, R3, R16, 0x1, P5 ;  /* 0x0000001003077211 */ /* 0x000fe200028f0eff */
[----:B------:R-:W-:Y:S01]  /*c0840*/  IMAD R3, R13, 0x2, R5 ;  /* 0x000000020d037824 */ /* 0x000fe200078e0205 */
[C---:B------:R-:W-:Y:S01]  /*c0850*/  LEA R4, P5, R5.reuse, R0, 0x1 ;  /* 0x0000000005047211 */ /* 0x040fe200078a08ff */
[----:B------:R-:W3:Y:S03]  /*c0860*/  LDL.LU R23, [R1+0x218] ;  /* 0x0002180001177983 */ /* 0x000ee60000300800 */
[----:B------:R-:W-:Y:S01]  /*c0870*/  LEA.HI.X.SX32 R5, R5, R16, 0x1, P5 ;  /* 0x0000001005057211 */ /* 0x000fe200028f0eff */
[----:B------:R0:W-:Y:S01]  /*c0880*/  @P2 STG.E.U16 desc[UR8][R6.64], R14 ;  /* 0x0000000e06002986 */ /* 0x0001e2000c101508 */
[----:B------:R-:W1:Y:S03]  /*c0890*/  LDC R13, c[0x0][0x3b8] ;  /* 0x0000ee00ff0d7b82 */ /* 0x000e660000000800 */
[----:B------:R-:W3:Y:S04]  /*c08a0*/  LDL.LU R21, [R1+0x21c] ;  /* 0x00021c0001157983 */ /* 0x000ee80000300800 */
[----:B------:R-:W3:Y:S01]  /*c08b0*/  LDL.LU R19, [R1+0x220] ;  /* 0x0002200001137983 */ /* 0x000ee20000300800 */
[----:B0-----:R-:W-:-:S03]  /*c08c0*/  LEA R6, P5, R3, R0, 0x1 ;  /* 0x0000000003067211 */ /* 0x001fc600078a08ff */
[----:B------:R0:W-:Y:S01]  /*c08d0*/  @P4 STG.E.U16 desc[UR8][R4.64], R17 ;  /* 0x0000001104004986 */ /* 0x0001e2000c101508 */
[----:B------:R-:W-:Y:S01]  /*c08e0*/  LEA.HI.X.SX32 R7, R3, R16, 0x1, P5 ;  /* 0x0000001003077211 */ /* 0x000fe200028f0eff */
[----:B------:R-:W-:Y:S02]  /*c08f0*/  IMAD R3, R9, 0x2, R3 ;  /* 0x0000000209037824 */ /* 0x000fe400078e0203 */
[----:B------:R-:W3:Y:S01]  /*c0900*/  LDL.LU R24, [R1+0x118] ;  /* 0x0001180001187983 */ /* 0x000ee20000300800 */
[----:B-----5:R-:W-:Y:S01]  /*c0910*/  ISETP.LT.AND P4, PT, R25, UR6, !P0 ;  /* 0x0000000619007c0c */ /* 0x020fe2000c781270 */
[----:B------:R-:W5:Y:S01]  /*c0920*/  LDC R9, c[0x0][0x3b8] ;  /* 0x0000ee00ff097b82 */ /* 0x000f620000000800 */
[----:B--2---:R-:W-:Y:S01]  /*c0930*/  ISETP.LT.AND P2, PT, R26, UR5, !P0 ;  /* 0x000000051a007c0c */ /* 0x004fe2000c741270 */
[----:B------:R-:W2:Y:S01]  /*c0940*/  LDL.LU R25, [R1+0x11c] ;  /* 0x00011c0001197983 */ /* 0x000ea20000300800 */
[----:B------:R-:W1:Y:S01]  /*c0950*/  LDCU UR6, c[0x0][0x39c] ;  /* 0x00007380ff0677ac */ /* 0x000e620008000800 */
[----:B0-----:R-:W-:-:S02]  /*c0960*/  IMAD R5, R10, 0x2, R3 ;  /* 0x000000020a057824 */ /* 0x001fc400078e0203 */
[----:B------:R-:W2:Y:S01]  /*c0970*/  LDL.LU R26, [R1+0x224] ;  /* 0x00022400011a7983 */ /* 0x000ea20000300800 */
[----:B------:R-:W0:Y:S01]  /*c0980*/  LDCU UR5, c[0x0][0x39c] ;  /* 0x00007380ff0577ac */ /* 0x000e220008000800 */
[----:B------:R-:W0:Y:S02]  /*c0990*/  LDC R10, c[0x0][0x3b8] ;  /* 0x0000ee00ff0a7b82 */ /* 0x000e240000000800 */
[----:B----4-:R4:W-:Y:S01]  /*c09a0*/  @P3 STG.E.U16 desc[UR8][R6.64], R20 ;  /* 0x0000001406003986 */ /* 0x0109e2000c101508 */
[----:B------:R-:W-:Y:S01]  /*c09b0*/  ISETP.LT.AND P5, PT, R28, UR7, !P0 ;  /* 0x000000071c007c0c */ /* 0x000fe2000c7a1270 */
[----:B------:R-:W0:Y:S02]  /*c09c0*/  LDCU UR7, c[0x0][0x39c] ;  /* 0x00007380ff0777ac */ /* 0x000e240008000800 */
[----:B------:R-:W2:Y:S01]  /*c09d0*/  LDL.LU R28, [R1+0x228] ;  /* 0x00022800011c7983 */ /* 0x000ea20000300800 */
[----:B----4-:R-:W-:-:S04]  /*c09e0*/  LEA R6, P3, R3, R0, 0x1 ;  /* 0x0000000003067211 */ /* 0x010fc800078608ff */
[----:B------:R-:W-:Y:S02]  /*c09f0*/  LEA.HI.X.SX32 R7, R3, R16, 0x1, P3 ;  /* 0x0000001003077211 */ /* 0x000fe400018f0eff */
[C---:B------:R-:W-:Y:S01]  /*c0a00*/  LEA R4, P3, R5.reuse, R0, 0x1 ;  /* 0x0000000005047211 */ /* 0x040fe200078608ff */
[----:B------:R-:W-:Y:S02]  /*c0a10*/  IMAD R3, R12, 0x2, R5 ;  /* 0x000000020c037824 */ /* 0x000fe400078e0205 */
[----:B------:R4:W-:Y:S01]  /*c0a20*/  @P6 STG.E.U16 desc[UR8][R6.64], R18 ;  /* 0x0000001206006986 */ /* 0x0009e2000c101508 */
[----:B------:R-:W-:Y:S01]  /*c0a30*/  LEA.HI.X.SX32 R5, R5, R16, 0x1, P3 ;  /* 0x0000001005057211 */ /* 0x000fe200018f0eff */
[----:B------:R-:W0:Y:S01]  /*c0a40*/  LDC R12, c[0x0][0x3b8] ;  /* 0x0000ee00ff0c7b82 */ /* 0x000e220000000800 */
[----:B------:R-:W-:Y:S01]  /*c0a50*/  ISETP.LT.AND P3, PT, R27, UR4, !P0 ;  /* 0x000000041b007c0c */ /* 0x000fe2000c761270 */
[----:B------:R-:W1:Y:S01]  /*c0a60*/  LDCU UR4, c[0x0][0x39c] ;  /* 0x00007380ff0477ac */ /* 0x000e620008000800 */
[----:B------:R-:W2:Y:S01]  /*c0a70*/  LDL.LU R27, [R1+0x22c] ;  /* 0x00022c00011b7983 */ /* 0x000ea20000300800 */
[----:B----4-:R-:W-:-:S04]  /*c0a80*/  LEA R6, P6, R3, R0, 0x1 ;  /* 0x0000000003067211 */ /* 0x010fc800078c08ff */
[----:B------:R-:W-:Y:S01]  /*c0a90*/  LEA.HI.X.SX32 R7, R3, R16, 0x1, P6 ;  /* 0x0000001003077211 */ /* 0x000fe200030f0eff */
[----:B-----5:R-:W-:Y:S01]  /*c0aa0*/  IMAD R3, R9, 0x2, R3 ;  /* 0x0000000209037824 */ /* 0x020fe200078e0203 */
[----:B------:R4:W-:Y:S01]  /*c0ab0*/  @P2 STG.E.U16 desc[UR8][R4.64], R15 ;  /* 0x0000000f04002986 */ /* 0x0009e2000c101508 */
[----:B------:R-:W5:Y:S03]  /*c0ac0*/  LDC R9, c[0x0][0x3b8] ;  /* 0x0000ee00ff097b82 */ /* 0x000f660000000800 */
[----:B---3--:R3:W-:Y:S01]  /*c0ad0*/  @P4 STG.E.U16 desc[UR8][R6.64], R22 ;  /* 0x0000001606004986 */ /* 0x0087e2000c101508 */
[----:B0-----:R-:W-:Y:S01]  /*c0ae0*/  ISETP.LT.AND P2, PT, R23, UR5, !P0 ;  /* 0x0000000517007c0c */ /* 0x001fe2000c741270 */
[----:B------:R-:W0:Y:S01]  /*c0af0*/  LDCU UR5, c[0x0][0x39c] ;  /* 0x00007380ff0577ac */ /* 0x000e220008000800 */
[----:B----4-:R-:W-:Y:S01]  /*c0b00*/  IMAD R5, R8, 0x2, R3 ;  /* 0x0000000208057824 */ /* 0x010fe200078e0203 */
[----:B---3--:R-:W-:-:S02]  /*c0b10*/  LEA R6, P6, R3, R0, 0x1 ;  /* 0x0000000003067211 */ /* 0x008fc400078c08ff */
[----:B-1----:R-:W-:Y:S01]  /*c0b20*/  ISETP.LT.AND P4, PT, R21, UR6, !P0 ;  /* 0x0000000615007c0c */ /* 0x002fe2000c781270 */
[----:B------:R-:W1:Y:S01]  /*c0b30*/  LDCU UR6, c[0x0][0x39c] ;  /* 0x00007380ff0677ac */ /* 0x000e620008000800 */
[----:B------:R-:W-:Y:S01]  /*c0b40*/  LEA.HI.X.SX32 R7, R3, R16, 0x1, P6 ;  /* 0x0000001003077211 */ /* 0x000fe200030f0eff */
[----:B------:R-:W-:Y:S01]  /*c0b50*/  IMAD R3, R11, 0x2, R5 ;  /* 0x000000020b037824 */ /* 0x000fe200078e0205 */
[C---:B------:R-:W-:Y:S01]  /*c0b60*/  LEA R4, P6, R5.reuse, R0, 0x1 ;  /* 0x0000000005047211 */ /* 0x040fe200078c08ff */
[----:B------:R-:W3:Y:S02]  /*c0b70*/  LDC R11, c[0x0][0x3b8] ;  /* 0x0000ee00ff0b7b82 */ /* 0x000ee40000000800 */
[----:B------:R-:W-:Y:S01]  /*c0b80*/  IMAD R8, R10, 0x2, R3 ;  /* 0x000000020a087824 */ /* 0x000fe200078e0203 */
[----:B------:R-:W-:Y:S01]  /*c0b90*/  LEA.HI.X.SX32 R5, R5, R16, 0x1, P6 ;  /* 0x0000001005057211 */ /* 0x000fe200030f0eff */
[----:B------:R4:W-:Y:S04]  /*c0ba0*/  @P5 STG.E.U16 desc[UR8][R6.64], R24 ;  /* 0x0000001806005986 */ /* 0x0009e8000c101508 */
[----:B--2---:R2:W-:Y:S01]  /*c0bb0*/  @P3 STG.E.U16 desc[UR8][R4.64], R25 ;  /* 0x0000001904003986 */ /* 0x0045e2000c101508 */
[----:B----4-:R-:W-:-:S04]  /*c0bc0*/  LEA R6, P5, R3, R0, 0x1 ;  /* 0x0000000003067211 */ /* 0x010fc800078a08ff */
[----:B------:R-:W-:Y:S02]  /*c0bd0*/  LEA.HI.X.SX32 R7, R3, R16, 0x1, P5 ;  /* 0x0000001003077211 */ /* 0x000fe400028f0eff */
[----:B------:R-:W-:Y:S02]  /*c0be0*/  PRMT R3, R14, 0x7632, R3 ;  /* 0x000076320e037816 */ /* 0x000fe40000000003 */
[C---:B--2---:R-:W-:Y:S02]  /*c0bf0*/  LEA R4, P5, R8.reuse, R0, 0x1 ;  /* 0x0000000008047211 */ /* 0x044fe400078a08ff */
[----:B------:R-:W-:Y:S01]  /*c0c00*/  ISETP.LT.AND P6, PT, R19, UR4, !P0 ;  /* 0x0000000413007c0c */ /* 0x000fe2000c7c1270 */
[----:B------:R5:W-:Y:S01]  /*c0c10*/  @P2 STG.E.U16 desc[UR8][R6.64], R3 ;  /* 0x0000000306002986 */ /* 0x000be2000c101508 */
[----:B------:R-:W-:Y:S01]  /*c0c20*/  LEA.HI.X.SX32 R5, R8, R16, 0x1, P5 ;  /* 0x0000001008057211 */ /* 0x000fe200028f0eff */
[----:B------:R-:W2:Y:S02]  /*c0c30*/  LDCU UR4, c[0x0][0x39c] ;  /* 0x00007380ff0477ac */ /* 0x000ea40008000800 */
[----:B------:R-:W2:Y:S01]  /*c0c40*/  LDL.LU R19, [R1+0x230] ;  /* 0x0002300001137983 */ /* 0x000ea20000300800 */
[----:B------:R-:W-:Y:S01]  /*c0c50*/  ISETP.LT.AND P2, PT, R28, UR7, !P0 ;  /* 0x000000071c007c0c */ /* 0x000fe2000c741270 */
[----:B------:R-:W4:Y:S02]  /*c0c60*/  LDCU UR7, c[0x0][0x39c] ;  /* 0x00007380ff0777ac */ /* 0x000f240008000800 */
[----:B------:R-:W2:Y:S01]  /*c0c70*/  LDL.LU R28, [R1+0x234] ;  /* 0x00023400011c7983 */ /* 0x000ea20000300800 */
[----:B-1----:R-:W-:Y:S01]  /*c0c80*/  ISETP.LT.AND P5, PT, R27, UR6, !P0 ;  /* 0x000000061b007c0c */ /* 0x002fe2000c7a1270 */
[----:B-----5:R-:W-:-:S02]  /*c0c90*/  IMAD R3, R9, 0x2, R8 ;  /* 0x0000000209037824 */ /* 0x020fc400078e0208 */
[----:B------:R-:W5:Y:S01]  /*c0ca0*/  LDL.LU R27, [R1+0x238] ;  /* 0x00023800011b7983 */ /* 0x000f620000300800 */
[----:B------:R-:W-:Y:S01]  /*c0cb0*/  PRMT R6, R17, 0x7632, R6 ;  /* 0x0000763211067816 */ /* 0x000fe20000000006 */
[----:B------:R-:W5:Y:S01]  /*c0cc0*/  LDCU UR6, c[0x0][0x39c] ;  /* 0x00007380ff0677ac */ /* 0x000f620008000800 */
[----:B0-----:R-:W-:Y:S02]  /*c0cd0*/  ISETP.LT.AND P3, PT, R26, UR5, !P0 ;  /* 0x000000051a007c0c */ /* 0x001fe4000c761270 */
[----:B------:R-:W4:Y:S01]  /*c0ce0*/  LDL.LU R26, [R1+0x23c] ;  /* 0x00023c00011a7983 */ /* 0x000f220000300800 */
[----:B------:R-:W2:Y:S03]  /*c0cf0*/  LDCU UR5, c[0x0][0x39c] ;  /* 0x00007380ff0577ac */ /* 0x000ea60008000800 */
[----:B------:R0:W-:Y:S01]  /*c0d00*/  @P4 STG.E.U16 desc[UR8][R4.64], R6 ;  /* 0x0000000604004986 */ /* 0x0001e2000c101508 */
[----:B------:R-:W-:-:S02]  /*c0d10*/  PRMT R10, R20, 0x7632, R10 ;  /* 0x00007632140a7816 */ /* 0x000fc4000000000a */
[----:B------:R-:W-:Y:S02]  /*c0d20*/  PRMT R7, R18, 0x7632, R7 ;  /* 0x0000763212077816 */ /* 0x000fe40000000007 */
[----:B0-----:R-:W-:Y:S01]  /*c0d30*/  LEA R4, P4, R3, R0, 0x1 ;  /* 0x0000000003047211 */ /* 0x001fe200078808ff */
[----:B---3--:R-:W-:Y:S02]  /*c0d40*/  IMAD R6, R11, 0x2, R3 ;  /* 0x000000020b067824 */ /* 0x008fe400078e0203 */
[----:B------:R-:W0:Y:S01]  /*c0d50*/  LDC R11, c[0x0][0x3b8] ;  /* 0x0000ee00ff0b7b82 */ /* 0x000e220000000800 */
[----:B------:R-:W-:Y:S01]  /*c0d60*/  LEA.HI.X.SX32 R5, R3, R16, 0x1, P4 ;  /* 0x0000001003057211 */ /* 0x000fe200020f0eff */
[----:B------:R-:W-:Y:S01]  /*c0d70*/  IMAD R3, R12, 0x2, R6 ;  /* 0x000000020c037824 */ /* 0x000fe200078e0206 */
[----:B------:R-:W-:-:S03]  /*c0d80*/  LEA R8, P4, R6, R0, 0x1 ;  /* 0x0000000006087211 */ /* 0x000fc600078808ff */
[----:B------:R1:W-:Y:S01]  /*c0d90*/  @P6 STG.E.U16 desc[UR8][R4.64], R10 ;  /* 0x0000000a04006986 */ /* 0x0003e2000c101508 */
[----:B------:R-:W-:Y:S01]  /*c0da0*/  LEA.HI.X.SX32 R9, R6, R16, 0x1, P4 ;  /* 0x0000001006097211 */ /* 0x000fe200020f0eff */
[----:B------:R-:W3:Y:S04]  /*c0db0*/  LDC R12, c[0x0][0x3b8] ;  /* 0x0000ee00ff0c7b82 */ /* 0x000ee80000000800 */
[----:B------:R1:W-:Y:S02]  /*c0dc0*/  @P3 STG.E.U16 desc[UR8][R8.64], R7 ;  /* 0x0000000708003986 */ /* 0x0003e4000c101508 */
[----:B-1----:R-:W-:-:S04]  /*c0dd0*/  LEA R4, P4, R3, R0, 0x1 ;  /* 0x0000000003047211 */ /* 0x002fc800078808ff */
[----:B------:R-:W-:Y:S01]  /*c0de0*/  LEA.HI.X.SX32 R5, R3, R16, 0x1, P4 ;  /* 0x0000001003057211 */ /* 0x000fe200020f0eff */
[--C-:B------:R-:W-:Y:S01]  /*c0df0*/  IMAD R8, R13, 0x2, R3.reuse ;  /* 0x000000020d087824 */ /* 0x100fe200078e0203 */
[----:B------:R-:W-:Y:S01]  /*c0e00*/  PRMT R3, R15, 0x7632, R3 ;  /* 0x000076320f037816 */ /* 0x000fe20000000003 */
[----:B------:R-:W1:Y:S04]  /*c0e10*/  LDC R9, c[0x0][0x3b8] ;  /* 0x0000ee00ff097b82 */ /* 0x000e680000000800 */
[----:B------:R0:W-:Y:S01]  /*c0e20*/  @P2 STG.E.U16 desc[UR8][R4.64], R3 ;  /* 0x0000000304002986 */ /* 0x0001e2000c101508 */
[----:B------:R-:W-:-:S03]  /*c0e30*/  PRMT R10, R24, 0x7632, R10 ;  /* 0x00007632180a7816 */ /* 0x000fc6000000000a */
[----:B------:R-:W0:Y:S01]  /*c0e40*/  LDC R13, c[0x0][0x3b8] ;  /* 0x0000ee00ff0d7b82 */ /* 0x000e220000000800 */
[----:B--2---:R-:W-:Y:S01]  /*c0e50*/  ISETP.LT.AND P4, PT, R28, UR5, !P0 ;  /* 0x000000051c007c0c */ /* 0x004fe2000c781270 */
[----:B------:R-:W2:Y:S01]  /*c0e60*/  LDCU UR5, c[0x0][0x39c] ;  /* 0x00007380ff0577ac */ /* 0x000ea20008000800 */
[----:B------:R-:W2:Y:S01]  /*c0e70*/  LDL.LU R28, [R1+0x240] ;  /* 0x00024000011c7983 */ /* 0x000ea20000300800 */
[----:B-----5:R-:W-:Y:S02]  /*c0e80*/  ISETP.LT.AND P2, PT, R27, UR6, !P0 ;  /* 0x000000061b007c0c */ /* 0x020fe4000c741270 */
[----:B------:R-:W-:Y:S01]  /*c0e90*/  LEA R6, P3, R8, R0, 0x1 ;  /* 0x0000000008067211 */ /* 0x000fe200078608ff */
[----:B------:R-:W5:Y:S01]  /*c0ea0*/  LDL.LU R27, [R1+0x244] ;  /* 0x00024400011b7983 */ /* 0x000f620000300800 */
[----:B0-----:R-:W-:Y:S01]  /*c0eb0*/  PRMT R4, R22, 0x7632, R4 ;  /* 0x0000763216047816 */ /* 0x001fe20000000004 */
[----:B------:R-:W-:Y:S01]  /*c0ec0*/  IMAD R3, R11, 0x2, R8 ;  /* 0x000000020b037824 */ /* 0x000fe200078e0208 */
[----:B------:R-:W-:Y:S01]  /*c0ed0*/  LEA.HI.X.SX32 R7, R8, R16, 0x1, P3 ;  /* 0x0000001008077211 */ /* 0x000fe200018f0eff */
[----:B------:R-:W5:Y:S01]  /*c0ee0*/  LDL.LU R14, [R1+0x120] ;  /* 0x00012000010e7983 */ /* 0x000f620000300800 */
[----:B------:R-:W-:Y:S01]  /*c0ef0*/  ISETP.LT.AND P6, PT, R19, UR4, !P0 ;  /* 0x0000000413007c0c */ /* 0x000fe2000c7c1270 */
[----:B------:R-:W2:Y:S01]  /*c0f00*/  LDCU UR4, c[0x0][0x39c] ;  /* 0x00007380ff0477ac */ /* 0x000ea20008000800 */
[----:B----4-:R-:W-:Y:S01]  /*c0f10*/  ISETP.LT.AND P3, PT, R26, UR7, !P0 ;  /* 0x000000071a007c0c */ /* 0x010fe2000c761270 */
[----:B------:R-:W0:Y:S01]  /*c0f20*/  LDC R11, c[0x0][0x3b8] ;  /* 0x0000ee00ff0b7b82 */ /* 0x000e220000000800 */
[----:B------:R-:W4:Y:S01]  /*c0f30*/  LDL.LU R26, [R1+0x248] ;  /* 0x00024800011a7983 */ /* 0x000f220000300800 */
[----:B------:R-:W4:Y:S03]  /*c0f40*/  LDCU UR6, c[0x0][0x39c] ;  /* 0x00007380ff0677ac */ /* 0x000f260008000800 */
[----:B------:R1:W-:Y:S01]  /*c0f50*/  @P5 STG.E.U16 desc[UR8][R6.64], R4 ;  /* 0x0000000406005986 */ /* 0x0003e2000c101508 */
[----:B------:R-:W0:Y:S03]  /*c0f60*/  LDCU UR7, c[0x0][0x39c] ;  /* 0x00007380ff0777ac */ /* 0x000e260008000800 */
[----:B------:R-:W4:Y:S04]  /*c0f70*/  LDL.LU R15, [R1+0x24c] ;  /* 0x00024c00010f7983 */ /* 0x000f280000300800 */
[----:B------:R-:W4:Y:S01]  /*c0f80*/  LDL.LU R17, [R1+0x124] ;  /* 0x0001240001117983 */ /* 0x000f220000300800 */
[----:B-1----:R-:W-:Y:S01]  /*c0f90*/  LEA R4, P5, R3, R0, 0x1 ;  /* 0x0000000003047211 */ /* 0x002fe200078a08ff */
[----:B---3--:R-:W-:Y:S01]  /*c0fa0*/  IMAD R6, R12, 0x2, R3 ;  /* 0x000000020c067824 */ /* 0x008fe200078e0203 */
[----:B------:R-:W-:Y:S01]  /*c0fb0*/  PRMT R7, R25, 0x7632, R7 ;  /* 0x0000763219077816 */ /* 0x000fe20000000007 */
[----:B------:R-:W3:Y:S01]  /*c0fc0*/  LDL.LU R20, [R1+0x128] ;  /* 0x0001280001147983 */ /* 0x000ee20000300800 */
[----:B------:R-:W-:Y:S01]  /*c0fd0*/  LEA.HI.X.SX32 R5, R3, R16, 0x1, P5 ;  /* 0x0000001003057211 */ /* 0x000fe200028f0eff */
[----:B------:R-:W1:Y:S01]  /*c0fe0*/  LDC R12, c[0x0][0x3b8] ;  /* 0x0000ee00ff0c7b82 */ /* 0x000e620000000800 */
[C---:B------:R-:W-:Y:S01]  /*c0ff0*/  LEA R8, P5, R6.reuse, R0, 0x1 ;  /* 0x0000000006087211 */ /* 0x040fe200078a08ff */
[----:B------:R-:W-:Y:S01]  /*c1000*/  IMAD R3, R9, 0x2, R6 ;  /* 0x0000000209037824 */ /* 0x000fe200078e0206 */
[----:B------:R-:W3:Y:S02]  /*c1010*/  LDL.LU R25, [R1+0x250] ;  /* 0x0002500001197983 */ /* 0x000ee40000300800 */
[----:B------:R-:W-:-:S02]  /*c1020*/  LEA.HI.X.SX32 R9, R6, R16, 0x1, P5 ;  /* 0x0000001006097211 */ /* 0x000fc400028f0eff */
[----:B------:R-:W-:Y:S04]  /*c1030*/  @P6 STG.E.U16 desc[UR8][R4.64], R10 ;  /* 0x0000000a04006986 */ /* 0x000fe8000c101508 */
[----:B------:R0:W-:Y:S01]  /*c1040*/  @P4 STG.E.U16 desc[UR8][R8.64], R7 ;  /* 0x0000000708004986 */ /* 0x0001e2000c101508 */
[----:B--2---:R-:W-:Y:S01]  /*c1050*/  ISETP.LT.AND P5, PT, R28, UR4, !P0 ;  /* 0x000000041c007c0c */ /* 0x004fe2000c7a1270 */
[----:B0-----:R-:W0:Y:S02]  /*c1060*/  LDC R8, c[0x0][0x3b8] ;  /* 0x0000ee00ff087b82 */ /* 0x001e240000000800 */
[----:B------:R-:W2:Y:S01]  /*c1070*/  LDL.LU R28, [R1+0x12c] ;  /* 0x00012c00011c7983 */ /* 0x000ea20000300800 */
[----:B------:R-:W-:Y:S01]  /*c1080*/  LEA R4, P6, R3, R0, 0x1 ;  /* 0x0000000003047211 */ /* 0x000fe200078c08ff */
[----:B------:R-:W0:Y:S04]  /*c1090*/  LDCU UR4, c[0x0][0x39c] ;  /* 0x00007380ff0477ac */ /* 0x000e280008000800 */
[----:B------:R-:W0:Y:S08]  /*c10a0*/  LDC R10, c[0x0][0x3b8] ;  /* 0x0000ee00ff0a7b82 */ /* 0x000e300000000800 */
[----:B------:R-:W0:Y:S01]  /*c10b0*/  LDC R9, c[0x0][0x3b8] ;  /* 0x0000ee00ff097b82 */ /* 0x000e220000000800 */
[----:B-----5:R-:W-:Y:S01]  /*c10c0*/  ISETP.LT.AND P4, PT, R27, UR5, !P0 ;  /* 0x000000051b007c0c */ /* 0x020fe2000c781270 */
[----:B------:R-:W5:Y:S01]  /*c10d0*/  LDCU UR5, c[0x0][0x39c] ;  /* 0x00007380ff0577ac */ /* 0x000f620008000800 */
[----:B------:R-:W2:Y:S01]  /*c10e0*/  LDL.LU R27, [R1+0x254] ;  /* 0x00025400011b7983 */ /* 0x000ea20000300800 */
[----:B------:R-:W-:Y:S01]  /*c10f0*/  LEA.HI.X.SX32 R5, R3, R16, 0x1, P6 ;  /* 0x0000001003057211 */ /* 0x000fe200030f0eff */
[----:B------:R-:W-:-:S02]  /*c1100*/  IMAD R3, R11, 0x2, R3 ;  /* 0x000000020b037824 */ /* 0x000fc400078e0203 */
[----:B------:R-:W2:Y:S01]  /*c1110*/  LDL.LU R24, [R1+0x258] ;  /* 0x0002580001187983 */ /* 0x000ea20000300800 */
[----:B------:R-:W2:Y:S02]  /*c1120*/  LDC R11, c[0x0][0x3b8] ;  /* 0x0000ee00ff0b7b82 */ /* 0x000ea40000000800 */
[C---:B------:R-:W-:Y:S01]  /*c1130*/  LEA R6, P6, R3.reuse, R0, 0x1 ;  /* 0x0000000003067211 */ /* 0x040fe200078c08ff */
[----:B------:R1:W-:Y:S01]  /*c1140*/  @P2 STG.E.U16 desc[UR8][R4.64], R14 ;  /* 0x0000000e04002986 */ /* 0x0003e2000c101508 */
[----:B----4-:R-:W-:Y:S01]  /*c1150*/  ISETP.LT.AND P2, PT, R26, UR6, !P0 ;  /* 0x000000061a007c0c */ /* 0x010fe2000c741270 */
[----:B------:R-:W4:Y:S02]  /*c1160*/  LDCU UR6, c[0x0][0x39c] ;  /* 0x00007380ff0677ac */ /* 0x000f240008000800 */
[----:B------:R-:W2:Y:S01]  /*c1170*/  LDL.LU R19, [R1+0x130] ;  /* 0x0001300001137983 */ /* 0x000ea20000300800 */
[----:B------:R-:W-:-:S03]  /*c1180*/  LEA.HI.X.SX32 R7, R3, R16, 0x1, P6 ;  /* 0x0000001003077211 */ /* 0x000fc600030f0eff */
[----:B------:R-:W2:Y:S01]  /*c1190*/  LDL.LU R22, [R1+0x134] ;  /* 0x0001340001167983 */ /* 0x000ea20000300800 */
[----:B-1----:R-:W-:-:S03]  /*c11a0*/  IMAD R5, R12, 0x2, R3 ;  /* 0x000000020c057824 */ /* 0x002fc600078e0203 */
[----:B------:R1:W-:Y:S01]  /*c11b0*/  @P3 STG.E.U16 desc[UR8][R6.64], R17 ;  /* 0x0000001106003986 */ /* 0x0003e2000c101508 */
[----:B------:R-:W2:Y:S01]  /*c11c0*/  LDC R12, c[0x0][0x3b8] ;  /* 0x0000ee00ff0c7b82 */ /* 0x000ea20000000800 */
[----:B------:R-:W-:Y:S01]  /*c11d0*/  IMAD R3, R13, 0x2, R5 ;  /* 0x000000020d037824 */ /* 0x000fe200078e0205 */
[C---:B------:R-:W-:Y:S01]  /*c11e0*/  LEA R4, P6, R5.reuse, R0, 0x1 ;  /* 0x0000000005047211 */ /* 0x040fe200078c08ff */
[----:B------:R-:W2:Y:S03]  /*c11f0*/  LDL.LU R26, [R1+0x138] ;  /* 0x00013800011a7983 */ /* 0x000ea60000300800 */
[----:B------:R-:W-:Y:S01]  /*c1200*/  LEA.HI.X.SX32 R5, R5, R16, 0x1, P6 ;  /* 0x0000001005057211 */ /* 0x000fe200030f0eff */
[----:B------:R-:W2:Y:S01]  /*c1210*/  LDL.LU R21, [R1+0x25c] ;  /* 0x00025c0001157983 */ /* 0x000ea20000300800 */
[----:B0-----:R-:W-:Y:S01]  /*c1220*/  ISETP.LT.AND P3, PT, R15, UR4, !P0 ;  /* 0x000000040f007c0c */ /* 0x001fe2000c761270 */
[----:B------:R-:W0:Y:S01]  /*c1230*/  LDCU UR4, c[0x0][0x39c] ;  /* 0x00007380ff0477ac */ /* 0x000e220008000800 */
[C---:B-1----:R-:W-:Y:S01]  /*c1240*/  LEA R6, P6, R3.reuse, R0, 0x1 ;  /* 0x0000000003067211 */ /* 0x042fe200078c08ff */
[----:B---3--:R1:W-:Y:S01]  /*c1250*/  @P5 STG.E.U16 desc[UR8][R4.64], R20 ;  /* 0x0000001404005986 */ /* 0x0083e2000c101508 */
[----:B------:R-:W3:Y:S02]  /*c1260*/  LDC R13, c[0x0][0x3b8] ;  /* 0x0000ee00ff0d7b82 */ /* 0x000ee40000000800 */
[----:B------:R-:W-:Y:S01]  /*c1270*/  LEA.HI.X.SX32 R7, R3, R16, 0x1, P6 ;  /* 0x0000001003077211 */ /* 0x000fe200030f0eff */
[----:B------:R-:W3:Y:S01]  /*c1280*/  LDL.LU R18, [R1+0x260] ;  /* 0x0002600001127983 */ /* 0x000ee20000300800 */
[----:B-----5:R-:W-:Y:S01]  /*c1290*/  ISETP.LT.AND P5, PT, R25, UR5, !P0 ;  /* 0x0000000519007c0c */ /* 0x020fe2000c7a1270 */
[----:B------:R-:W-:Y:S01]  /*c12a0*/  IMAD R3, R8, 0x2, R3 ;  /* 0x0000000208037824 */ /* 0x000fe200078e0203 */
[----:B------:R-:W5:Y:S01]  /*c12b0*/  LDCU UR5, c[0x0][0x39c] ;  /* 0x00007380ff0577ac */ /* 0x000f620008000800 */
[----:B------:R-:W3:Y:S01]  /*c12c0*/  LDL.LU R25, [R1+0x13c] ;  /* 0x00013c0001197983 */ /* 0x000ee20000300800 */
[----:B------:R-:W0:Y:S03]  /*c12d0*/  LDC R8, c[0x0][0x3b8] ;  /* 0x0000ee00ff087b82 */ /* 0x000e260000000800 */
[----:B--2---:R2:W-:Y:S01]  /*c12e0*/  @P4 STG.E.U16 desc[UR8][R6.64], R28 ;  /* 0x0000001c06004986 */ /* 0x0045e2000c101508 */
[----:B----4-:R-:W-:Y:S01]  /*c12f0*/  ISETP.LT.AND P4, PT, R27, UR6, !P0 ;  /* 0x000000061b007c0c */ /* 0x010fe2000c781270 */
[----:B-1----:R-:W-:-:S02]  /*c1300*/  IMAD R5, R10, 0x2, R3 ;  /* 0x000000020a057824 */ /* 0x002fc400078e0203 */
[----:B------:R-:W4:Y:S01]  /*c1310*/  LDL.LU R27, [R1+0x264] ;  /* 0x00026400011b7983 */ /* 0x000f220000300800 */
[C---:B--2---:R-:W-:Y:S01]  /*c1320*/  LEA R6, P6, R3.reuse, R0, 0x1 ;  /* 0x0000000003067211 */ /* 0x044fe200078c08ff */
[----:B------:R-:W3:Y:S01]  /*c1330*/  LDCU UR6, c[0x0][0x39c] ;  /* 0x00007380ff0677ac */ /* 0x000ee20008000800 */
[----:B------:R-:W1:Y:S01]  /*c1340*/  LDC R10, c[0x0][0x3b8] ;  /* 0x0000ee00ff0a7b82 */ /* 0x000e620000000800 */
[----:B------:R-:W2:Y:S01]  /*c1350*/  LDL.LU R15, [R1+0x268] ;  /* 0x00026800010f7983 */ /* 0x000ea20000300800 */
[----:B------:R-:W-:Y:S02]  /*c1360*/  LEA.HI.X.SX32 R7, R3, R16, 0x1, P6 ;  /* 0x0000001003077211 */ /* 0x000fe400030f0eff */
[C---:B------:R-:W-:Y:S01]  /*c1370*/  LEA R4, P6, R5.reuse, R0, 0x1 ;  /* 0x0000000005047211 */ /* 0x040fe200078c08ff */
[----:B------:R-:W-:Y:S02]  /*c1380*/  IMAD R3, R12, 0x2, R5 ;  /* 0x000000020c037824 */ /* 0x000fe400078e0205 */
[----:B------:R5:W-:Y:S01]  /*c1390*/  @P2 STG.E.U16 desc[UR8][R6.64], R19 ;  /* 0x0000001306002986 */ /* 0x000be2000c101508 */
[----:B------:R-:W-:Y:S01]  /*c13a0*/  LEA.HI.X.SX32 R5, R5, R16, 0x1, P6 ;  /* 0x0000001005057211 */ /* 0x000fe200030f0eff */
[----:B------:R-:W1:Y:S01]  /*c13b0*/  LDC R12, c[0x0][0x3b8] ;  /* 0x0000ee00ff0c7b82 */ /* 0x000e620000000800 */
[----:B0-----:R-:W-:Y:S01]  /*c13c0*/  ISETP.LT.AND P2, PT, R24, UR4, !P0 ;  /* 0x0000000418007c0c */ /* 0x001fe2000c741270 */
[----:B------:R-:W4:Y:S01]  /*c13d0*/  LDCU UR4, c[0x0][0x39c] ;  /* 0x00007380ff0477ac */ /* 0x000f220008000800 */
[----:B------:R-:W2:Y:S04]  /*c13e0*/  LDL.LU R24, [R1+0x26c] ;  /* 0x00026c0001187983 */ /* 0x000ea80000300800 */
[----:B------:R0:W-:Y:S01]  /*c13f0*/  @P3 STG.E.U16 desc[UR8][R4.64], R22 ;  /* 0x0000001604003986 */ /* 0x0001e2000c101508 */
[----:B-----5:R-:W-:-:S04]  /*c1400*/  LEA R6, P6, R3, R0, 0x1 ;  /* 0x0000000003067211 */ /* 0x020fc800078c08ff */
[----:B------:R-:W-:Y:S01]  /*c1410*/  LEA.HI.X.SX32 R7, R3, R16, 0x1, P6 ;  /* 0x0000001003077211 */ /* 0x000fe200030f0eff */
[----:B0-----:R-:W-:-:S04]  /*c1420*/  IMAD R5, R11, 0x2, R3 ;  /* 0x000000020b057824 */ /* 0x001fc800078e0203 */
[----:B------:R0:W-:Y:S01]  /*c1430*/  @P5 STG.E.U16 desc[UR8][R6.64], R26 ;  /* 0x0000001a06005986 */ /* 0x0001e2000c101508 */
[----:B------:R-:W5:Y:S01]  /*c1440*/  LDC R11, c[0x0][0x3b8] ;  /* 0x0000ee00ff0b7b82 */ /* 0x000f620000000800 */
[----:B------:R-:W-:Y:S01]  /*c1450*/  LEA R4, P6, R5, R0, 0x1 ;  /* 0x0000000005047211 */ /* 0x000fe200078c08ff */
[----:B------:R-:W-:-:S03]  /*c1460*/  IMAD R3, R9, 0x2, R5 ;  /* 0x0000000209037824 */ /* 0x000fc600078e0205 */
[----:B------:R-:W-:-:S03]  /*c1470*/  LEA.HI.X.SX32 R5, R5, R16, 0x1, P6 ;  /* 0x0000001005057211 */ /* 0x000fc600030f0eff */
[----:B------:R-:W0:Y:S01]  /*c1480*/  LDC R9, c[0x0][0x3b8] ;  /* 0x0000ee00ff097b82 */ /* 0x000e220000000800 */
[----:B---3--:R-:W-:Y:S01]  /*c1490*/  ISETP.LT.AND P5, PT, R18, UR6, !P0 ;  /* 0x0000000612007c0c */ /* 0x008fe2000c7a1270 */
[----:B------:R-:W3:Y:S01]  /*c14a0*/  LDCU UR6, c[0x0][0x39c] ;  /* 0x00007380ff0677ac */ /* 0x000ee20008000800 */
[----:B------:R-:W5:Y:S04]  /*c14b0*/  LDL.LU R18, [R1+0x270] ;  /* 0x0002700001127983 */ /* 0x000f680000300800 */
[----:B------:R1:W-:Y:S01]  /*c14c0*/  @P4 STG.E.U16 desc[UR8][R4.64], R25 ;  /* 0x0000001904004986 */ /* 0x0003e2000c101508 */
[----:B----4-:R-:W-:Y:S02]  /*c14d0*/  ISETP.LT.AND P4, PT, R27, UR4, !P0 ;  /* 0x000000041b007c0c */ /* 0x010fe4000c781270 */
[----:B------:R-:W-:Y:S01]  /*c14e0*/  ISETP.LT.AND P3, PT, R21, UR5, !P0 ;  /* 0x0000000515007c0c */ /* 0x000fe2000c761270 */
[----:B------:R-:W4:Y:S01]  /*c14f0*/  LDL.LU R27, [R1+0x274] ;  /* 0x00027400011b7983 */ /* 0x000f220000300800 */
[----:B------:R-:W2:Y:S01]  /*c1500*/  LDCU UR5, c[0x0][0x39c] ;  /* 0x00007380ff0577ac */ /* 0x000ea20008000800 */
[C---:B0-----:R-:W-:Y:S01]  /*c1510*/  LEA R6, P6, R3.reuse, R0, 0x1 ;  /* 0x0000000003067211 */ /* 0x041fe200078c08ff */
[--C-:B-1----:R-:W-:Y:S01]  /*c1520*/  IMAD R5, R10, 0x2, R3.reuse ;  /* 0x000000020a057824 */ /* 0x102fe200078e0203 */
[----:B------:R-:W0:Y:S02]  /*c1530*/  LDCU UR4, c[0x0][0x39c] ;  /* 0x00007380ff0477ac */ /* 0x000e240008000800 */
[----:B------:R-:W-:Y:S01]  /*c1540*/  LEA.HI.X.SX32 R7, R3, R16, 0x1, P6 ;  /* 0x0000001003077211 */ /* 0x000fe200030f0eff */
[----:B------:R-:W1:Y:S01]  /*c1550*/  LDC R10, c[0x0][0x3b8] ;  /* 0x0000ee00ff0a7b82 */ /* 0x000e620000000800 */
[----:B------:R-:W-:-:S02]  /*c1560*/  PRMT R3, R14, 0x7632, R3 ;  /* 0x000076320e037816 */ /* 0x000fc40000000003 */
[----:B------:R-:W-:-:S03]  /*c1570*/  LEA R4, P6, R5, R0, 0x1 ;  /* 0x0000000005047211 */ /* 0x000fc600078c08ff */
[----:B------:R0:W-:Y:S01]  /*c1580*/  @P2 STG.E.U16 desc[UR8][R6.64], R3 ;  /* 0x0000000306002986 */ /* 0x0001e2000c101508 */
[----:B--2---:R-:W-:Y:S01]  /*c1590*/  ISETP.LT.AND P2, PT, R15, UR5, !P0 ;  /* 0x000000050f007c0c */ /* 0x004fe2000c741270 */
[----:B------:R-:W4:Y:S02]  /*c15a0*/  LDCU UR5, c[0x0][0x39c] ;  /* 0x00007380ff0577ac */ /* 0x000f240008000800 */
[----:B------:R-:W2:Y:S01]  /*c15b0*/  LDL.LU R15, [R1+0x278] ;  /* 0x00027800010f7983 */ /* 0x000ea20000300800 */
[----:B0-----:R-:W-:Y:S01]  /*c15c0*/  IMAD R3, R8, 0x2, R5 ;  /* 0x0000000208037824 */ /* 0x001fe200078e0205 */
[----:B------:R-:W-:Y:S02]  /*c15d0*/  LEA.HI.X.SX32 R5, R5, R16, 0x1, P6 ;  /* 0x0000001005057211 */ /* 0x000fe400030f0eff */
[----:B------:R-:W-:Y:S02]  /*c15e0*/  PRMT R7, R17, 0x7632, R7 ;  /* 0x0000763211077816 */ /* 0x000fe40000000007 */
[----:B------:R-:W-:-:S03]  /*c15f0*/  LEA R6, P6, R3, R0, 0x1 ;  /* 0x0000000003067211 */ /* 0x000fc600078c08ff */
[----:B------:R0:W-:Y:S01]  /*c1600*/  @P3 STG.E.U16 desc[UR8][R4.64], R7 ;  /* 0x0000000704003986 */ /* 0x0001e2000c101508 */
[----:B---3--:R-:W-:Y:S01]  /*c1610*/  ISETP.LT.AND P3, PT, R24, UR6, !P0 ;  /* 0x0000000618007c0c */ /* 0x008fe2000c761270 */
[----:B------:R-:W2:Y:S02]  /*c1620*/  LDCU UR6, c[0x0][0x39c] ;  /* 0x00007380ff0677ac */ /* 0x000ea40008000800 */
[----:B------:R-:W3:Y:S01]  /*c1630*/  LDL.LU R24, [R1+0x27c] ;  /* 0x00027c0001187983 */ /* 0x000ee20000300800 */
[----:B0-----:R-:W-:Y:S01]  /*c1640*/  LEA.HI.X.SX32 R7, R3, R16, 0x1, P6 ;  /* 0x0000001003077211 */ /* 0x001fe200030f0eff */
[----:B-----5:R-:W-:Y:S01]  /*c1650*/  IMAD R3, R11, 0x2, R3 ;  /* 0x000000020b037824 */ /* 0x020fe200078e0203 */
[----:B------:R-:W-:Y:S01]  /*c1660*/  PRMT R4, R20, 0x7632, R4 ;  /* 0x0000763214047816 */ /* 0x000fe20000000004 */
[----:B------:R-:W0:Y:S04]  /*c1670*/  LDC R11, c[0x0][0x3b8] ;  /* 0x0000ee00ff0b7b82 */ /* 0x000e280000000800 */
[----:B------:R5:W-:Y:S02]  /*c1680*/  @P5 STG.E.U16 desc[UR8][R6.64], R4 ;  /* 0x0000000406005986 */ /* 0x000be4000c101508 */
[----:B-----5:R-:W-:Y:S01]  /*c1690*/  LEA R4, P6, R3, R0, 0x1 ;  /* 0x0000000003047211 */ /* 0x020fe200078c08ff */
[----:B------:R-:W-:-:S03]  /*c16a0*/  IMAD R6, R9, 0x2, R3 ;  /* 0x0000000209067824 */ /* 0x000fc600078e0203 */
[----:B------:R-:W-:Y:S02]  /*c16b0*/  LEA.HI.X.SX32 R5, R3, R16, 0x1, P6 ;  /* 0x0000001003057211 */ /* 0x000fe400030f0eff */
[----:B------:R-:W-:Y:S02]  /*c16c0*/  LEA R8, P6, R6, R0, 0x1 ;  /* 0x0000000006087211 */ /* 0x000fe400078c08ff */
[----:B------:R-:W-:Y:S02]  /*c16d0*/  PRMT R7, R28, 0x7632, R7 ;  /* 0x000076321c077816 */ /* 0x000fe40000000007 */
[----:B------:R-:W-:Y:S01]  /*c16e0*/  LEA.HI.X.SX32 R9, R6, R16, 0x1, P6 ;  /* 0x0000001006097211 */ /* 0x000fe200030f0eff */
[----:B------:R-:W5:Y:S01]  /*c16f0*/  LDL.LU R28, [R1+0x284] ;  /* 0x00028400011c7983 */ /* 0x000f620000300800 */
[----:B----4-:R-:W-:Y:S02]  /*c1700*/  ISETP.LT.AND P6, PT, R27, UR5, !P0 ;  /* 0x000000051b007c0c */ /* 0x010fe4000c7c1270 */
[----:B------:R-:W-:Y:S01]  /*c1710*/  ISETP.LT.AND P5, PT, R18, UR4, !P0 ;  /* 0x0000000412007c0c */ /* 0x000fe2000c7a1270 */
[----:B------:R-:W4:Y:S01]  /*c1720*/  LDL.LU R27, [R1+0x288] ;  /* 0x00028800011b7983 */ /* 0x000f220000300800 */
[----:B------:R-:W3:Y:S01]  /*c1730*/  LDCU UR4, c[0x0][0x39c] ;  /* 0x00007380ff0477ac */ /* 0x000ee20008000800 */
[----:B-1----:R-:W-:Y:S01]  /*c1740*/  IMAD R6, R10, 0x2, R6 ;  /* 0x000000020a067824 */ /* 0x002fe200078e0206 */
[----:B------:R-:W-:Y:S01]  /*c1750*/  PRMT R3, R19, 0x7632, R3 ;  /* 0x0000763213037816 */ /* 0x000fe20000000003 */
[----:B------:R1:W-:Y:S01]  /*c1760*/  @P4 STG.E.U16 desc[UR8][R4.64], R7 ;  /* 0x0000000704004986 */ /* 0x0003e2000c101508 */
[----:B------:R-:W5:Y:S01]  /*c1770*/  LDCU UR5, c[0x0][0x39c] ;  /* 0x00007380ff0577ac */ /* 0x000f620008000800 */
[----:B------:R-:W4:Y:S02]  /*c1780*/  LDC R10, c[0x0][0x3b8] ;  /* 0x0000ee00ff0a7b82 */ /* 0x000f240000000800 */
[----:B------:R0:W-:Y:S04]  /*c1790*/  @P2 STG.E.U16 desc[UR8][R8.64], R3 ;  /* 0x0000000308002986 */ /* 0x0001e8000c101508 */
[----:B------:R-:W4:Y:S01]  /*c17a0*/  LDL.LU R21, [R1+0x90] ;  /* 0x0000900001157983 */ /* 0x000f220000300800 */
[----:B-1----:R-:W-:-:S02]  /*c17b0*/  LEA R4, P4, R6, R0, 0x1 ;  /* 0x0000000006047211 */ /* 0x002fc400078808ff */
[----:B--2---:R-:W-:Y:S01]  /*c17c0*/  ISETP.LT.AND P2, PT, R15, UR6, !P0 ;  /* 0x000000060f007c0c */ /* 0x004fe2000c741270 */
[----:B------:R-:W4:Y:S01]  /*c17d0*/  LDCU UR6, c[0x0][0x39c] ;  /* 0x00007380ff0677ac */ /* 0x000f220008000800 */
[--C-:B0-----:R-:W-:Y:S01]  /*c17e0*/  IMAD R3, R11, 0x2, R6.reuse ;  /* 0x000000020b037824 */ /* 0x101fe200078e0206 */
[----:B------:R-:W-:Y:S01]  /*c17f0*/  LEA.HI.X.SX32 R5, R6, R16, 0x1, P4 ;  /* 0x0000001006057211 */ /* 0x000fe200020f0eff */
[----:B------:R-:W0:Y:S01]  /*c1800*/  LDC R11, c[0x0][0x3b8] ;  /* 0x0000ee00ff0b7b82 */ /* 0x000e220000000800 */
[----:B------:R-:W-:Y:S01]  /*c1810*/  PRMT R6, R22, 0x7632, R6 ;  /* 0x0000763216067816 */ /* 0x000fe20000000006 */
[----:B------:R-:W-:-:S04]  /*c1820*/  IMAD R8, R13, 0x2, R3 ;  /* 0x000000020d087824 */ /* 0x000fc800078e0203 */
[----:B------:R1:W-:Y:S01]  /*c1830*/  @P3 STG.E.U16 desc[UR8][R4.64], R6 ;  /* 0x0000000604003986 */ /* 0x0003e2000c101508 */
[----:B------:R-:W-:Y:S01]  /*c1840*/  PRMT R9, R26, 0x7632, R9 ;  /* 0x000076321a097816 */ /* 0x000fe20000000009 */
[----:B------:R-:W2:Y:S01]  /*c1850*/  LDC R13, c[0x0][0x3b8] ;  /* 0x0000ee00ff0d7b82 */ /* 0x000ea20000000800 */
[----:B---3--:R-:W-:Y:S01]  /*c1860*/  ISETP.LT.AND P4, PT, R24, UR4, !P0 ;  /* 0x0000000418007c0c */ /* 0x008fe2000c781270 */
[----:B------:R-:W3:Y:S01]  /*c1870*/  LDCU UR4, c[0x0][0x39c] ;  /* 0x00007380ff0477ac */ /* 0x000ee20008000800 */
[----:B------:R-:W3:Y:S01]  /*c1880*/  LDL.LU R24, [R1+0x28c] ;  /* 0x00028c0001187983 */ /* 0x000ee20000300800 */
[----:B-1----:R-:W-:-:S03]  /*c1890*/  LEA R4, P3, R3, R0, 0x1 ;  /* 0x0000000003047211 */ /* 0x002fc600078608ff */
[----:B------:R-:W2:Y:S01]  /*c18a0*/  LDL.LU R20, [R1+0x94] ;  /* 0x0000940001147983 */ /* 0x000ea20000300800 */
[----:B------:R-:W-:-:S03]  /*c18b0*/  LEA.HI.X.SX32 R5, R3, R16, 0x1, P3 ;  /* 0x0000001003057211 */ /* 0x000fc600018f0eff */
[----:B------:R-:W2:Y:S01]  /*c18c0*/  LDL.LU R18, [R1+0x98] ;  /* 0x0000980001127983 */ /* 0x000ea20000300800 */
[C---:B------:R-:W-:Y:S02]  /*c18d0*/  LEA R6, P3, R8.reuse, R0, 0x1 ;  /* 0x0000000008067211 */ /* 0x040fe400078608ff */
[----:B------:R-:W-:Y:S01]  /*c18e0*/  PRMT R3, R25, 0x7632, R3 ;  /* 0x0000763219037816 */ /* 0x000fe20000000003 */
[----:B------:R1:W-:Y:S01]  /*c18f0*/  @P5 STG.E.U16 desc[UR8][R4.64], R9 ;  /* 0x0000000904005986 */ /* 0x0003e2000c101508 */
[----:B------:R-:W-:-:S03]  /*c1900*/  LEA.HI.X.SX32 R7, R8, R16, 0x1, P3 ;  /* 0x0000001008077211 */ /* 0x000fc600018f0eff */
[----:B------:R-:W2:Y:S01]  /*c1910*/  LDL.LU R25, [R1+0x290] ;  /* 0x0002900001197983 */ /* 0x000ea20000300800 */
[----:B-1----:R-:W1:Y:S01]  /*c1920*/  LDC R9, c[0x0][0x3b8] ;  /* 0x0000ee00ff097b82 */ /* 0x002e620000000800 */
[----:B-----5:R-:W-:Y:S02]  /*c1930*/  ISETP.LT.AND P5, PT, R28, UR5, !P0 ;  /* 0x000000051c007c0c */ /* 0x020fe4000c7a1270 */
[----:B----4-:R-:W-:Y:S01]  /*c1940*/  ISETP.LT.AND P3, PT, R27, UR6, !P0 ;  /* 0x000000061b007c0c */ /* 0x010fe2000c761270 */
[----:B------:R-:W4:Y:S01]  /*c1950*/  LDL.LU R28, [R1+0x294] ;  /* 0x00029400011c7983 */ /* 0x000f220000300800 */
[----:B------:R-:W-:Y:S01]  /*c1960*/  IMAD R8, R10, 0x2, R8 ;  /* 0x000000020a087824 */ /* 0x000fe200078e0208 */
[----:B------:R-:W5:Y:S02]  /*c1970*/  LDCU UR5, c[0x0][0x39c] ;  /* 0x00007380ff0577ac */ /* 0x000f640008000800 */
[----:B------:R-:W1:Y:S01]  /*c1980*/  LDC R10, c[0x0][0x3b8] ;  /* 0x0000ee00ff0a7b82 */ /* 0x000e620000000800 */
[----:B------:R-:W4:Y:S01]  /*c1990*/  LDL.LU R27, [R1+0x298] ;  /* 0x00029800011b7983 */ /* 0x000f220000300800 */
[----:B------:R-:W4:Y:S03]  /*c19a0*/  LDCU UR6, c[0x0][0x39c] ;  /* 0x00007380ff0677ac */ /* 0x000f260008000800 */
[----:B------:R-:W4:Y:S04]  /*c19b0*/  LDL.LU R26, [R1+0x9c] ;  /* 0x00009c00011a7983 */ /* 0x000f280000300800 */
[----:B------:R0:W-:Y:S01]  /*c19c0*/  @P6 STG.E.U16 desc[UR8][R6.64], R3 ;  /* 0x0000000306006986 */ /* 0x0001e2000c101508 */
[----:B------:R-:W-:-:S03]  /*c19d0*/  LEA R4, P6, R8, R0, 0x1 ;  /* 0x0000000008047211 */ /* 0x000fc600078c08ff */
[----:B------:R-:W4:Y:S01]  /*c19e0*/  LDL.LU R17, [R1+0x29c] ;  /* 0x00029c0001117983 */ /* 0x000f220000300800 */
[----:B------:R-:W-:-:S03]  /*c19f0*/  LEA.HI.X.SX32 R5, R8, R16, 0x1, P6 ;  /* 0x0000001008057211 */ /* 0x000fc600030f0eff */
[----:B------:R-:W4:Y:S01]  /*c1a00*/  LDL.LU R22, [R1+0x2a0] ;  /* 0x0002a00001167983 */ /* 0x000f220000300800 */
[----:B0-----:R-:W-:-:S03]  /*c1a10*/  IMAD R7, R11, 0x2, R8 ;  /* 0x000000020b077824 */ /* 0x001fc600078e0208 */
[----:B------:R0:W-:Y:S01]  /*c1a20*/  @P2 STG.E.U16 desc[UR8][R4.64], R21 ;  /* 0x0000001504002986 */ /* 0x0001e2000c101508 */
[----:B------:R-:W4:Y:S01]  /*c1a30*/  LDC R11, c[0x0][0x3b8] ;  /* 0x0000ee00ff0b7b82 */ /* 0x000f220000000800 */
[----:B------:R-:W-:Y:S01]  /*c1a40*/  IMAD R3, R12, 0x2, R7 ;  /* 0x000000020c037824 */ /* 0x000fe200078e0207 */
[C---:B------:R-:W-:Y:S01]  /*c1a50*/  LEA R6, P6, R7.reuse, R0, 0x1 ;  /* 0x0000000007067211 */ /* 0x040fe200078c08ff */
[----:B------:R-:W4:Y:S01]  /*c1a60*/  LDL.LU R19, [R1+0x80] ;  /* 0x0000800001137983 */ /* 0x000f220000300800 */
[----:B---3--:R-:W-:Y:S01]  /*c1a70*/  ISETP.LT.AND P2, PT, R24, UR4, !P0 ;  /* 0x0000000418007c0c */ /* 0x008fe2000c741270 */
[----:B------:R-:W3:Y:S01]  /*c1a80*/  LDCU UR4, c[0x0][0x39c] ;  /* 0x00007380ff0477ac */ /* 0x000ee20008000800 */
[----:B------:R-:W-:Y:S01]  /*c1a90*/  LEA.HI.X.SX32 R7, R7, R16, 0x1, P6 ;  /* 0x0000001007077211 */ /* 0x000fe200030f0eff */
[----:B------:R-:W4:Y:S01]  /*c1aa0*/  LDL.LU R15, [R1+0x84] ;  /* 0x00008400010f7983 */ /* 0x000f220000300800 */
[----:B0-----:R-:W-:Y:S01]  /*c1ab0*/  LEA R4, P6, R3, R0, 0x1 ;  /* 0x0000000003047211 */ /* 0x001fe200078c08ff */
[----:B--2---:R-:W-:Y:S01]  /*c1ac0*/  IMAD R8, R13, 0x2, R3 ;  /* 0x000000020d087824 */ /* 0x004fe200078e0203 */
[----:B------:R-:W0:Y:S01]  /*c1ad0*/  LDC R12, c[0x0][0x3b8] ;  /* 0x0000ee00ff0c7b82 */ /* 0x000e220000000800 */
[----:B------:R2:W-:Y:S01]  /*c1ae0*/  @P4 STG.E.U16 desc[UR8][R6.64], R20 ;  /* 0x0000001406004986 */ /* 0x0005e2000c101508 */
[----:B------:R-:W-:-:S03]  /*c1af0*/  LEA.HI.X.SX32 R5, R3, R16, 0x1, P6 ;  /* 0x0000001003057211 */ /* 0x000fc600030f0eff */
[----:B------:R-:W4:Y:S03]  /*c1b00*/  LDL.LU R24, [R1+0x88] ;  /* 0x0000880001187983 */ /* 0x000f260000300800 */
[----:B------:R-:W0:Y:S01]  /*c1b10*/  LDC R13, c[0x0][0x3b8] ;  /* 0x0000ee00ff0d7b82 */ /* 0x000e220000000800 */
[----:B--2---:R-:W-:-:S04]  /*c1b20*/  LEA R6, P6, R8, R0, 0x1 ;  /* 0x0000000008067211 */ /* 0x004fc800078c08ff */
[----:B------:R-:W-:Y:S01]  /*c1b30*/  LEA.HI.X.SX32 R7, R8, R16, 0x1, P6 ;  /* 0x0000001008077211 */ /* 0x000fe200030f0eff */
[----:B------:R2:W-:Y:S01]  /*c1b40*/  @P5 STG.E.U16 desc[UR8][R4.64], R18 ;  /* 0x0000001204005986 */ /* 0x0005e2000c101508 */
[----:B-----5:R-:W-:Y:S01]  /*c1b50*/  ISETP.LT.AND P4, PT, R25, UR5, !P0 ;  /* 0x0000000519007c0c */ /* 0x020fe2000c781270 */
[----:B-1----:R-:W-:Y:S01]  /*c1b60*/  IMAD R8, R10, 0x2, R8 ;  /* 0x000000020a087824 */ /* 0x002fe200078e0208 */
[----:B------:R-:W1:Y:S01]  /*c1b70*/  LDCU UR5, c[0x0][0x39c] ;  /* 0x00007380ff0577ac */ /* 0x000e620008000800 */
[----:B------:R-:W5:Y:S01]  /*c1b80*/  LDL.LU R25, [R1+0x2a4] ;  /* 0x0002a40001197983 */ /* 0x000f620000300800 */
[----:B------:R-:W0:Y:S01]  /*c1b90*/  LDC R10, c[0x0][0x3b8] ;  /* 0x0000ee00ff0a7b82 */ /* 0x000e220000000800 */
[----:B----4-:R-:W-:Y:S01]  /*c1ba0*/  ISETP.LT.AND P5, PT, R28, UR6, !P0 ;  /* 0x000000061c007c0c */ /* 0x010fe2000c7a1270 */
[----:B------:R-:W4:Y:S01]  /*c1bb0*/  LDCU UR6, c[0x0][0x39c] ;  /* 0x00007380ff0677ac */ /* 0x000f220008000800 */
[----:B------:R-:W5:Y:S04]  /*c1bc0*/  LDL.LU R28, [R1+0x8c] ;  /* 0x00008c00011c7983 */ /* 0x000f680000300800 */
[----:B------:R0:W-:Y:S01]  /*c1bd0*/  @P3 STG.E.U16 desc[UR8][R6.64], R26 ;  /* 0x0000001a06003986 */ /* 0x0001e2000c101508 */
[----:B---3--:R-:W-:Y:S01]  /*c1be0*/  ISETP.LT.AND P3, PT, R27, UR4, !P0 ;  /* 0x000000041b007c0c */ /* 0x008fe2000c761270 */
[----:B------:R-:W5:Y:S02]  /*c1bf0*/  LDCU UR4, c[0x0][0x39c] ;  /* 0x00007380ff0477ac */ /* 0x000f640008000800 */
[----:B------:R-:W3:Y:S01]  /*c1c00*/  LDL.LU R27, [R1+0x2a8] ;  /* 0x0002a800011b7983 */ /* 0x000ee20000300800 */
[----:B--2---:R-:W-:-:S03]  /*c1c10*/  LEA R4, P6, R8, R0, 0x1 ;  /* 0x0000000008047211 */ /* 0x004fc600078c08ff */
[----:B------:R-:W2:Y:S01]  /*c1c20*/  LDL.LU R14, [R1+0x2ac] ;  /* 0x0002ac00010e7983 */ /* 0x000ea20000300800 */
[----:B0-----:R-:W-:Y:S02]  /*c1c30*/  IMAD R7, R11, 0x2, R8 ;  /* 0x000000020b077824 */ /* 0x001fe400078e0208 */
[----:B------:R-:W0:Y:S01]  /*c1c40*/  LDC R11, c[0x0][0x3b8] ;  /* 0x0000ee00ff0b7b82 */ /* 0x000e220000000800 */
[----:B------:R-:W-:Y:S01]  /*c1c50*/  LEA.HI.X.SX32 R5, R8, R16, 0x1, P6 ;  /* 0x0000001008057211 */ /* 0x000fe200030f0eff */
[----:B------:R-:W-:Y:S01]  /*c1c60*/  IMAD R3, R12, 0x2, R7 ;  /* 0x000000020c037824 */ /* 0x000fe200078e0207 */
[----:B------:R-:W-:-:S04]  /*c1c70*/  LEA R6, P6, R7, R0, 0x1 ;  /* 0x0000000007067211 */ /* 0x000fc800078c08ff */
[----:B------:R-:W-:Y:S01]  /*c1c80*/  LEA.HI.X.SX32 R7, R7, R16, 0x1, P6 ;  /* 0x0000001007077211 */ /* 0x000fe200030f0eff */
[----:B------:R4:W-:Y:S01]  /*c1c90*/  @P2 STG.E.U16 desc[UR8][R4.64], R19 ;  /* 0x0000001304002986 */ /* 0x0009e2000c101508 */
[----:B-1----:R-:W-:Y:S01]  /*c1ca0*/  ISETP.LT.AND P2, PT, R17, UR5, !P0 ;  /* 0x0000000511007c0c */ /* 0x002fe2000c741270 */
[----:B------:R-:W3:Y:S01]  /*c1cb0*/  LDCU UR5, c[0x0][0x39c] ;  /* 0x00007380ff0577ac */ /* 0x000ee20008000800 */
[----:B------:R-:W1:Y:S01]  /*c1cc0*/  LDC R8, c[0x0][0x3b8] ;  /* 0x0000ee00ff087b82 */ /* 0x000e620000000800 */
[----:B------:R-:W2:Y:S04]  /*c1cd0*/  LDL.LU R17, [R1+0x2b0] ;  /* 0x0002b00001117983 */ /* 0x000ea80000300800 */
[----:B------:R4:W-:Y:S03]  /*c1ce0*/  @P4 STG.E.U16 desc[UR8][R6.64], R15 ;  /* 0x0000000f06004986 */ /* 0x0009e6000c101508 */
[----:B------:R-:W2:Y:S01]  /*c1cf0*/  LDC R12, c[0x0][0x3b8] ;  /* 0x0000ee00ff0c7b82 */ /* 0x000ea20000000800 */
[----:B----4-:R-:W-:-:S04]  /*c1d00*/  LEA R4, P6, R3, R0, 0x1 ;  /* 0x0000000003047211 */ /* 0x010fc800078c08ff */
[----:B------:R-:W-:Y:S01]  /*c1d10*/  LEA.HI.X.SX32 R5, R3, R16, 0x1, P6 ;  /* 0x0000001003057211 */ /* 0x000fe200030f0eff */
[----:B------:R-:W-:-:S04]  /*c1d20*/  IMAD R6, R9, 0x2, R3 ;  /* 0x0000000209067824 */ /* 0x000fc800078e0203 */
[----:B------:R4:W-:Y:S01]  /*c1d30*/  @P5 STG.E.U16 desc[UR8][R4.64], R24 ;  /* 0x0000001804005986 */ /* 0x0009e2000c101508 */
[----:B0-----:R-:W-:Y:S01]  /*c1d40*/  IMAD R3, R11, 0x2, R6 ;  /* 0x000000020b037824 */ /* 0x001fe200078e0206 */
[----:B------:R-:W-:Y:S01]  /*c1d50*/  ISETP.LT.AND P4, PT, R22, UR6, !P0 ;  /* 0x0000000616007c0c */ /* 0x000fe2000c781270 */
[----:B------:R-:W0:Y:S01]  /*c1d60*/  LDC R11, c[0x0][0x3b8] ;  /* 0x0000ee00ff0b7b82 */ /* 0x000e220000000800 */
[----:B------:R-:W2:Y:S01]  /*c1d70*/  LDCU UR6, c[0x0][0x39c] ;  /* 0x00007380ff0677ac */ /* 0x000ea20008000800 */
[----:B----4-:R-:W-:-:S04]  /*c1d80*/  LEA R4, P5, R6, R0, 0x1 ;  /* 0x0000000006047211 */ /* 0x010fc800078a08ff */
[----:B------:R-:W-:Y:S02]  /*c1d90*/  LEA.HI.X.SX32 R5, R6, R16, 0x1, P5 ;  /* 0x0000001006057211 */ /* 0x000fe400028f0eff */
[----:B------:R-:W-:Y:S02]  /*c1da0*/  LEA R6, P5, R3, R0, 0x1 ;  /* 0x0000000003067211 */ /* 0x000fe400078a08ff */
[----:B-----5:R-:W-:Y:S01]  /*c1db0*/  ISETP.LT.AND P6, PT, R25, UR4, !P0 ;  /* 0x0000000419007c0c */ /* 0x020fe2000c7c1270 */
[----:B-1----:R-:W-:Y:S01]  /*c1dc0*/  IMAD R8, R8, 0x2, R3 ;  /* 0x0000000208087824 */ /* 0x002fe200078e0203 */
[----:B------:R-:W4:Y:S01]  /*c1dd0*/  LDL.LU R25, [R1+0x2b4] ;  /* 0x0002b40001197983 */ /* 0x000f220000300800 */
[----:B------:R-:W-:Y:S01]  /*c1de0*/  LEA.HI.X.SX32 R7, R3, R16, 0x1, P5 ;  /* 0x0000001003077211 */ /* 0x000fe200028f0eff */
[----:B------:R-:W4:Y:S02]  /*c1df0*/  LDCU UR4, c[0x0][0x39c] ;  /* 0x00007380ff0477ac */ /* 0x000f240008000800 */
[----:B------:R-:W5:Y:S01]  /*c1e00*/  LDL.LU R22, [R1+0x2b8] ;  /* 0x0002b80001167983 */ /* 0x000f620000300800 */
[----:B---3--:R-:W-:-:S03]  /*c1e10*/  ISETP.LT.AND P5, PT, R27, UR5, !P0 ;  /* 0x000000051b007c0c */ /* 0x008fc6000c7a1270 */
[----:B------:R1:W-:Y:S01]  /*c1e20*/  @P3 STG.E.U16 desc[UR8][R4.64], R28 ;  /* 0x0000001c04003986 */ /* 0x0003e2000c101508 */
[----:B------:R-:W-:Y:S01]  /*c1e30*/  PRMT R9, R21, 0x7632, R9 ;  /* 0x0000763215097816 */ /* 0x000fe20000000009 */
[----:B------:R-:W5:Y:S02]  /*c1e40*/  LDCU UR5, c[0x0][0x39c] ;  /* 0x00007380ff0577ac */ /* 0x000f640008000800 */
[----:B------:R-:W3:Y:S01]  /*c1e50*/  LDL.LU R27, [R1+0x2bc] ;  /* 0x0002bc00011b7983 */ /* 0x000ee20000300800 */
[----:B------:R-:W-:Y:S02]  /*c1e60*/  PRMT R3, R20, 0x7632, R3 ;  /* 0x0000763214037816 */ /* 0x000fe40000000003 */
[----:B-1----:R-:W-:Y:S01]  /*c1e70*/  LEA R4, P3, R8, R0, 0x1 ;  /* 0x0000000008047211 */ /* 0x002fe200078608ff */
[----:B------:R-:W-:Y:S01]  /*c1e80*/  @P2 STG.E.U16 desc[UR8][R6.64], R9 ;  /* 0x0000000906002986 */ /* 0x000fe2000c101508 */
[----:B--2---:R-:W-:Y:S01]  /*c1e90*/  ISETP.LT.AND P2, PT, R14, UR6, !P0 ;  /* 0x000000060e007c0c */ /* 0x004fe2000c741270 */
[----:B------:R-:W3:Y:S01]  /*c1ea0*/  LDCU UR6, c[0x0][0x39c] ;  /* 0x00007380ff0677ac */ /* 0x000ee20008000800 */
[----:B------:R-:W-:Y:S01]  /*c1eb0*/  LEA.HI.X.SX32 R5, R8, R16, 0x1, P3 ;  /* 0x0000001008057211 */ /* 0x000fe200018f0eff */
[----:B------:R-:W-:-:S04]  /*c1ec0*/  IMAD R8, R10, 0x2, R8 ;  /* 0x000000020a087824 */ /* 0x000fc800078e0208 */
[----:B------:R1:W-:Y:S01]  /*c1ed0*/  @P4 STG.E.U16 desc[UR8][R4.64], R3 ;  /* 0x0000000304004986 */ /* 0x0003e2000c101508 */
[----:B------:R-:W-:Y:S02]  /*c1ee0*/  PRMT R10, R18, 0x7632, R10 ;  /* 0x00007632120a7816 */ /* 0x000fe4000000000a */
[----:B-1----:R-:W-:Y:S01]  /*c1ef0*/  LEA R4, P4, R8, R0, 0x1 ;  /* 0x0000000008047211 */ /* 0x002fe200078808ff */
[----:B0-----:R-:W-:Y:S01]  /*c1f00*/  IMAD R3, R11, 0x2, R8 ;  /* 0x000000020b037824 */ /* 0x001fe200078e0208 */
[----:B------:R-:W-:Y:S01]  /*c1f10*/  PRMT R9, R26, 0x7632, R9 ;  /* 0x000076321a097816 */ /* 0x000fe20000000009 */
[----:B------:R-:W0:Y:S01]  /*c1f20*/  LDC R11, c[0x0][0x3b8] ;  /* 0x0000ee00ff0b7b82 */ /* 0x000e220000000800 */
[----:B------:R-:W-:Y:S01]  /*c1f30*/  LEA.HI.X.SX32 R5, R8, R16, 0x1, P4 ;  /* 0x0000001008057211 */ /* 0x000fe200020f0eff */
[----:B------:R-:W-:Y:S01]  /*c1f40*/  IMAD R8, R13, 0x2, R3 ;  /* 0x000000020d087824 */ /* 0x000fe200078e0203 */
[C---:B------:R-:W-:Y:S01]  /*c1f50*/  LEA R6, P4, R3.reuse, R0, 0x1 ;  /* 0x0000000003067211 */ /* 0x040fe200078808ff */
[----:B------:R-:W2:Y:S04]  /*c1f60*/  LDL.LU R26, [R1+0x2c0] ;  /* 0x0002c000011a7983 */ /* 0x000ea80000300800 */
[----:B------:R1:W-:Y:S01]  /*c1f70*/  @P6 STG.E.U16 desc[UR8][R4.64], R10 ;  /* 0x0000000a04006986 */ /* 0x0003e2000c101508 */
[----:B------:R-:W-:Y:S01]  /*c1f80*/  LEA.HI.X.SX32 R7, R3, R16, 0x1, P4 ;  /* 0x0000001003077211 */ /* 0x000fe200020f0eff */
[----:B------:R-:W0:Y:S01]  /*c1f90*/  LDC R13, c[0x0][0x3b8] ;  /* 0x0000ee00ff0d7b82 */ /* 0x000e220000000800 */
[----:B-1----:R-:W-:-:S07]  /*c1fa0*/  LEA R4, P6, R8, R0, 0x1 ;  /* 0x0000000008047211 */ /* 0x002fce00078c08ff */
[----:B------:R-:W1:Y:S01]  /*c1fb0*/  LDC R10, c[0x0][0x3b8] ;  /* 0x0000ee00ff0a7b82 */ /* 0x000e620000000800 */
[----:B----4-:R-:W-:Y:S01]  /*c1fc0*/  ISETP.LT.AND P4, PT, R25, UR4, !P0 ;  /* 0x0000000419007c0c */ /* 0x010fe2000c781270 */
[----:B------:R0:W-:Y:S01]  /*c1fd0*/  @P5 STG.E.U16 desc[UR8][R6.64], R9 ;  /* 0x0000000906005986 */ /* 0x0001e2000c101508 */
[----:B------:R-:W-:Y:S01]  /*c1fe0*/  LEA.HI.X.SX32 R5, R8, R16, 0x1, P6 ;  /* 0x0000001008057211 */ /* 0x000fe200030f0eff */
[----:B------:R-:W2:Y:S02]  /*c1ff0*/  LDCU UR4, c[0x0][0x39c] ;  /* 0x00007380ff0477ac */ /* 0x000ea40008000800 */
[----:B------:R-:W4:Y:S01]  /*c2000*/  LDL.LU R25, [R1+0x2c4] ;  /* 0x0002c40001197983 */ /* 0x000f220000300800 */
[----:B---3--:R-:W-:Y:S02]  /*c2010*/  ISETP.LT.AND P6, PT, R27, UR6, !P0 ;  /* 0x000000061b007c0c */ /* 0x008fe4000c7c1270 */
[----:B-----5:R-:W-:Y:S01]  /*c2020*/  ISETP.LT.AND P5, PT, R22, UR5, !P0 ;  /* 0x0000000516007c0c */ /* 0x020fe2000c7a1270 */
[----:B------:R-:W3:Y:S01]  /*c2030*/  LDL.LU R27, [R1+0x2c8] ;  /* 0x0002c800011b7983 */ /* 0x000ee20000300800 */
[----:B------:R-:W-:Y:S01]  /*c2040*/  PRMT R3, R19, 0x7632, R3 ;  /* 0x0000763213037816 */ /* 0x000fe20000000003 */
[----:B------:R-:W-:Y:S01]  /*c2050*/  IMAD R8, R12, 0x2, R8 ;  /* 0x000000020c087824 */ /* 0x000fe200078e0208 */
[----:B------:R-:W-:Y:S01]  /*c2060*/  ISETP.LT.AND P3, PT, R17, UR7, !P0 ;  /* 0x0000000711007c0c */ /* 0x000fe2000c761270 */
[----:B------:R-:W5:Y:S01]  /*c2070*/  LDL.LU R22, [R1+0x2cc] ;  /* 0x0002cc0001167983 */ /* 0x000f620000300800 */
[----:B------:R-:W3:Y:S01]  /*c2080*/  LDCU UR6, c[0x0][0x39c] ;  /* 0x00007380ff0677ac */ /* 0x000ee20008000800 */
[----:B0-----:R-:W-:Y:S01]  /*c2090*/  IMAD R7, R11, 0x2, R8 ;  /* 0x000000020b077824 */ /* 0x001fe200078e0208 */
[----:B------:R-:W-:Y:S01]  /*c20a0*/  PRMT R9, R15, 0x7632, R9 ;  /* 0x000076320f097816 */ /* 0x000fe20000000009 */
[----:B------:R0:W-:Y:S01]  /*c20b0*/  @P2 STG.E.U16 desc[UR8][R4.64], R3 ;  /* 0x0000000304002986 */ /* 0x0001e2000c101508 */
[----:B------:R-:W4:Y:S01]  /*c20c0*/  LDCU UR5, c[0x0][0x39c] ;  /* 0x00007380ff0577ac */ /* 0x000f220008000800 */
[----:B------:R-:W1:Y:S02]  /*c20d0*/  LDC R11, c[0x0][0x3b8] ;  /* 0x0000ee00ff0b7b82 */ /* 0x000e640000000800 */
[----:B------:R-:W5:Y:S01]  /*c20e0*/  LDL.LU R17, [R1+0x70] ;  /* 0x0000700001117983 */ /* 0x000f620000300800 */
[----:B------:R-:W1:Y:S03]  /*c20f0*/  LDCU UR7, c[0x0][0x39c] ;  /* 0x00007380ff0777ac */ /* 0x000e660008000800 */
[----:B------:R-:W5:Y:S02]  /*c2100*/  LDL.LU R20, [R1+0x74] ;  /* 0x0000740001147983 */ /* 0x000f640000300800 */
[----:B------:R-:W1:Y:S01]  /*c2110*/  LDC R12, c[0x0][0x3b8] ;  /* 0x0000ee00ff0c7b82 */ /* 0x000e620000000800 */
[----:B0-----:R-:W-:Y:S01]  /*c2120*/  LEA R4, P2, R8, R0, 0x1 ;  /* 0x0000000008047211 */ /* 0x001fe200078408ff */
[----:B------:R-:W-:-:S03]  /*c2130*/  IMAD R3, R13, 0x2, R7 ;  /* 0x000000020d037824 */ /* 0x000fc600078e0207 */
[----:B------:R-:W-:Y:S02]  /*c2140*/  LEA.HI.X.SX32 R5, R8, R16, 0x1, P2 ;  /* 0x0000001008057211 */ /* 0x000fe400010f0eff */
[----:B------:R-:W-:Y:S01]  /*c2150*/  PRMT R8, R24, 0x7632, R8 ;  /* 0x0000763218087816 */ /* 0x000fe20000000008 */
[----:B------:R-:W0:Y:S01]  /*c2160*/  LDC R13, c[0x0][0x3b8] ;  /* 0x0000ee00ff0d7b82 */ /* 0x000e220000000800 */
[----:B------:R-:W5:Y:S01]  /*c2170*/  LDL.LU R24, [R1+0x2d0] ;  /* 0x0002d00001187983 */ /* 0x000f620000300800 */
[----:B------:R-:W-:-:S03]  /*c2180*/  LEA R6, P2, R7, R0, 0x1 ;  /* 0x0000000007067211 */ /* 0x000fc600078408ff */
[----:B------:R2:W-:Y:S01]  /*c2190*/  @P3 STG.E.U16 desc[UR8][R4.64], R9 ;  /* 0x0000000904003986 */ /* 0x0005e2000c101508 */
[----:B------:R-:W-:Y:S02]  /*c21a0*/  LEA.HI.X.SX32 R7, R7, R16, 0x1, P2 ;  /* 0x0000001007077211 */ /* 0x000fe400010f0eff */
[----:B--2---:R-:W-:Y:S01]  /*c21b0*/  ISETP.LT.AND P2, PT, R26, UR4, !P0 ;  /* 0x000000041a007c0c */ /* 0x004fe2000c741270 */
[----:B------:R-:W5:Y:S01]  /*c21c0*/  LDCU UR4, c[0x0][0x39c] ;  /* 0x00007380ff0477ac */ /* 0x000f620008000800 */
[----:B------:R-:W2:Y:S01]  /*c21d0*/  LDL.LU R26, [R1+0x78] ;  /* 0x00007800011a7983 */ /* 0x000ea20000300800 */
[C---:B------:R-:W-:Y:S01]  /*c21e0*/  LEA R4, P3, R3.reuse, R0, 0x1 ;  /* 0x0000000003047211 */ /* 0x040fe200078608ff */
[----:B------:R-:W0:Y:S03]  /*c21f0*/  LDC R9, c[0x0][0x3b8] ;  /* 0x0000ee00ff097b82 */ /* 0x000e260000000800 */
[----:B------:R-:W-:Y:S01]  /*c2200*/  LEA.HI.X.SX32 R5, R3, R16, 0x1, P3 ;  /* 0x0000001003057211 */ /* 0x000fe200018f0eff */
[----:B------:R1:W-:Y:S01]  /*c2210*/  @P4 STG.E.U16 desc[UR8][R6.64], R8 ;  /* 0x0000000806004986 */ /* 0x0003e2000c101508 */
[----:B----4-:R-:W-:Y:S01]  /*c2220*/  ISETP.LT.AND P4, PT, R25, UR5, !P0 ;  /* 0x0000000519007c0c */ /* 0x010fe2000c781270 */
[----:B-1----:R-:W-:Y:S01]  /*c2230*/  IMAD R3, R10, 0x2, R3 ;  /* 0x000000020a037824 */ /* 0x002fe200078e0203 */
[----:B------:R-:W1:Y:S01]  /*c2240*/  LDCU UR5, c[0x0][0x39c] ;  /* 0x00007380ff0577ac */ /* 0x000e620008000800 */
[----:B------:R-:W-:Y:S01]  /*c2250*/  PRMT R6, R28, 0x7632, R6 ;  /* 0x000076321c067816 */ /* 0x000fe20000000006 */
[----:B------:R-:W4:Y:S01]  /*c2260*/  LDC R8, c[0x0][0x3b8] ;  /* 0x0000ee00ff087b82 */ /* 0x000f220000000800 */
[----:B---3--:R-:W-:-:S03]  /*c2270*/  ISETP.LT.AND P3, PT, R27, UR6, !P0 ;  /* 0x000000061b007c0c */ /* 0x008fc6000c761270 */
[----:B------:R3:W-:Y:S01]  /*c2280*/  @P5 STG.E.U16 desc[UR8][R4.64], R6 ;  /* 0x0000000604005986 */ /* 0x0007e2000c101508 */
[----:B------:R-:W0:Y:S03]  /*c2290*/  LDCU UR6, c[0x0][0x39c] ;  /* 0x00007380ff0677ac */ /* 0x000e260008000800 */
[----:B------:R-:W2:Y:S01]  /*c22a0*/  LDC R10, c[0x0][0x3b8] ;  /* 0x0000ee00ff0a7b82 */ /* 0x000ea20000000800 */
[----:B------:R-:W4:Y:S04]  /*c22b0*/  LDL.LU R27, [R1+0x2d4] ;  /* 0x0002d400011b7983 */ /* 0x000f280000300800 */
[----:B------:R-:W4:Y:S04]  /*c22c0*/  LDL.LU R28, [R1+0x2d8] ;  /* 0x0002d800011c7983 */ /* 0x000f280000300800 */
[----:B------:R-:W4:Y:S01]  /*c22d0*/  LDL.LU R25, [R1+0x7c] ;  /* 0x00007c0001197983 */ /* 0x000f220000300800 */
[----:B---3--:R-:W-:Y:S01]  /*c22e0*/  LEA R6, P5, R3, R0, 0x1 ;  /* 0x0000000003067211 */ /* 0x008fe200078a08ff */
[----:B------:R-:W-:-:S02]  /*c22f0*/  IMAD R5, R11, 0x2, R3 ;  /* 0x000000020b057824 */ /* 0x000fc400078e0203 */
[----:B------:R-:W3:Y:S01]  /*c2300*/  LDL.LU R18, [R1+0x50] ;  /* 0x0000500001127983 */ /* 0x000ee20000300800 */
[----:B------:R-:W-:Y:S01]  /*c2310*/  LEA.HI.X.SX32 R7, R3, R16, 0x1, P5 ;  /* 0x0000001003077211 */ /* 0x000fe200028f0eff */
[----:B------:R-:W3:Y:S01]  /*c2320*/  LDC R11, c[0x0][0x3b8] ;  /* 0x0000ee00ff0b7b82 */ /* 0x000ee20000000800 */
[----:B------:R-:W-:Y:S01]  /*c2330*/  LEA R4, P5, R5, R0, 0x1 ;  /* 0x0000000005047211 */ /* 0x000fe200078a08ff */
[----:B------:R-:W-:-:S03]  /*c2340*/  IMAD R3, R12, 0x2, R5 ;  /* 0x000000020c037824 */ /* 0x000fc600078e0205 */
[----:B------:R-:W-:Y:S02]  /*c2350*/  LEA.HI.X.SX32 R5, R5, R16, 0x1, P5 ;  /* 0x0000001005057211 */ /* 0x000fe400028f0eff */
[----:B-----5:R-:W-:Y:S01]  /*c2360*/  ISETP.LT.AND P5, PT, R22, UR4, !P0 ;  /* 0x0000000416007c0c */ /* 0x020fe2000c7a1270 */
[----:B------:R5:W-:Y:S01]  /*c2370*/  @P6 STG.E.U16 desc[UR8][R6.64], R17 ;  /* 0x0000001106006986 */ /* 0x000be2000c101508 */
[----:B------:R-:W0:Y:S01]  /*c2380*/  LDCU UR4, c[0x0][0x39c] ;  /* 0x00007380ff0477ac */ /* 0x000e220008000800 */
[----:B------:R-:W3:Y:S02]  /*c2390*/  LDC R12, c[0x0][0x3b8] ;  /* 0x0000ee00ff0c7b82 */ /* 0x000ee40000000800 */
[----:B------:R-:W3:Y:S04]  /*c23a0*/  LDL.LU R22, [R1+0x2dc] ;  /* 0x0002dc0001167983 */ /* 0x000ee80000300800 */
[----:B------:R-:W3:Y:S01]  /*c23b0*/  LDL.LU R15, [R1+0x54] ;  /* 0x00005400010f7983 */ /* 0x000ee20000300800 */
[----:B-----5:R-:W-:-:S03]  /*c23c0*/  LEA R6, P6, R3, R0, 0x1 ;  /* 0x0000000003067211 */ /* 0x020fc600078c08ff */
[----:B------:R-:W5:Y:S01]  /*c23d0*/  LDL.LU R21, [R1+0x2e0] ;  /* 0x0002e00001157983 */ /* 0x000f620000300800 */
[----:B------:R-:W-:-:S03]  /*c23e0*/  LEA.HI.X.SX32 R7, R3, R16, 0x1, P6 ;  /* 0x0000001003077211 */ /* 0x000fc600030f0eff */
[----:B------:R2:W-:Y:S01]  /*c23f0*/  @P2 STG.E.U16 desc[UR8][R4.64], R20 ;  /* 0x0000001404002986 */ /* 0x0005e2000c101508 */
[----:B-1----:R-:W-:Y:S01]  /*c2400*/  ISETP.LT.AND P2, PT, R24, UR5, !P0 ;  /* 0x0000000518007c0c */ /* 0x002fe2000c741270 */
[----:B0-----:R-:W-:Y:S01]  /*c2410*/  IMAD R3, R9, 0x2, R3 ;  /* 0x0000000209037824 */ /* 0x001fe200078e0203 */
[----:B------:R-:W0:Y:S01]  /*c2420*/  LDCU UR5, c[0x0][0x39c] ;  /* 0x00007380ff0577ac */ /* 0x000e220008000800 */
[----:B------:R-:W5:Y:S01]  /*c2430*/  LDL.LU R24, [R1+0x58] ;  /* 0x0000580001187983 */ /* 0x000f620000300800 */
[----:B------:R-:W1:Y:S03]  /*c2440*/  LDC R9, c[0x0][0x3b8] ;  /* 0x0000ee00ff097b82 */ /* 0x000e660000000800 */
[----:B--2---:R2:W-:Y:S01]  /*c2450*/  @P4 STG.E.U16 desc[UR8][R6.64], R26 ;  /* 0x0000001a06004986 */ /* 0x0045e2000c101508 */
[----:B------:R-:W-:-:S03]  /*c2460*/  LEA R4, P6, R3, R0, 0x1 ;  /* 0x0000000003047211 */ /* 0x000fc600078c08ff */
[----:B------:R-:W5:Y:S01]  /*c2470*/  LDL.LU R14, [R1+0x2e4] ;  /* 0x0002e400010e7983 */ /* 0x000f620000300800 */
[----:B------:R-:W-:Y:S02]  /*c2480*/  LEA.HI.X.SX32 R5, R3, R16, 0x1, P6 ;  /* 0x0000001003057211 */ /* 0x000fe400030f0eff */
[----:B----4-:R-:W-:Y:S01]  /*c2490*/  ISETP.LT.AND P4, PT, R27, UR6, !P0 ;  /* 0x000000061b007c0c */ /* 0x010fe2000c781270 */
[----:B--2---:R-:W-:Y:S01]  /*c24a0*/  IMAD R7, R8, 0x2, R3 ;  /* 0x0000000208077824 */ /* 0x004fe200078e0203 */
[----:B------:R-:W2:Y:S01]  /*c24b0*/  LDL.LU R27, [R1+0x5c] ;  /* 0x00005c00011b7983 */ /* 0x000ea20000300800 */
[----:B------:R-:W5:Y:S03]  /*c24c0*/  LDCU UR6, c[0x0][0x39c] ;  /* 0x00007380ff0677ac */ /* 0x000f660008000800 */
[----:B------:R-:W4:Y:S04]  /*c24d0*/  LDL.LU R19, [R1+0x2e8] ;  /* 0x0002e80001137983 */ /* 0x000f280000300800 */
[----:B------:R0:W-:Y:S01]  /*c24e0*/  @P3 STG.E.U16 desc[UR8][R4.64], R25 ;  /* 0x0000001904003986 */ /* 0x0001e2000c101508 */
[----:B------:R-:W-:Y:S01]  /*c24f0*/  ISETP.LT.AND P3, PT, R28, UR4, !P0 ;  /* 0x000000041c007c0c */ /* 0x000fe2000c761270 */
[----:B------:R-:W-:Y:S01]  /*c2500*/  IMAD R3, R10, 0x2, R7 ;  /* 0x000000020a037824 */ /* 0x000fe200078e0207 */
[C---:B------:R-:W-:Y:S01]  /*c2510*/  LEA R6, P6, R7.reuse, R0, 0x1 ;  /* 0x0000000007067211 */ /* 0x040fe200078c08ff */
[----:B------:R-:W4:Y:S01]  /*c2520*/  LDL.LU R28, [R1+0x2ec] ;  /* 0x0002ec00011c7983 */ /* 0x000f220000300800 */
[----:B------:R-:W5:Y:S01]  /*c2530*/  LDC R10, c[0x0][0x3b8] ;  /* 0x0000ee00ff0a7b82 */ /* 0x000f620000000800 */
[----:B------:R-:W1:Y:S01]  /*c2540*/  LDCU UR4, c[0x0][0x39c] ;  /* 0x00007380ff0477ac */ /* 0x000e620008000800 */
[----:B------:R-:W-:-:S05]  /*c2550*/  LEA.HI.X.SX32 R7, R7, R16, 0x1, P6 ;  /* 0x0000001007077211 */ /* 0x000fca00030f0eff */
[----:B---3--:R3:W-:Y:S01]  /*c2560*/  @P5 STG.E.U16 desc[UR8][R6.64], R18 ;  /* 0x0000001206005986 */ /* 0x0087e2000c101508 */
[----:B0-----:R-:W-:Y:S01]  /*c2570*/  ISETP.LT.AND P5, PT, R22, UR5, !P0 ;  /* 0x0000000516007c0c */ /* 0x001fe2000c7a1270 */
[----:B------:R-:W-:Y:S02]  /*c2580*/  IMAD R8, R12, 0x2, R3 ;  /* 0x000000020c087824 */ /* 0x000fe400078e0203 */
[----:B------:R-:W4:Y:S01]  /*c2590*/  LDL.LU R22, [R1+0x2f0] ;  /* 0x0002f00001167983 */ /* 0x000f220000300800 */
[C---:B------:R-:W-:Y:S01]  /*c25a0*/  LEA R4, P6, R3.reuse, R0, 0x1 ;  /* 0x0000000003047211 */ /* 0x040fe200078c08ff */
[----:B------:R-:W4:Y:S01]  /*c25b0*/  LDCU UR5, c[0x0][0x39c] ;  /* 0x00007380ff0577ac */ /* 0x000f220008000800 */
[----:B------:R-:W0:Y:S02]  /*c25c0*/  LDC R12, c[0x0][0x3b8] ;  /* 0x0000ee00ff0c7b82 */ /* 0x000e240000000800 */
[----:B------:R-:W-:Y:S02]  /*c25d0*/  LEA.HI.X.SX32 R5, R3, R16, 0x1, P6 ;  /* 0x0000001003057211 */ /* 0x000fe400030f0eff */
[----:B---3--:R-:W-:Y:S01]  /*c25e0*/  LEA R6, P6, R8, R0, 0x1 ;  /* 0x0000000008067211 */ /* 0x008fe200078c08ff */
[----:B-1----:R-:W-:-:S02]  /*c25f0*/  IMAD R3, R9, 0x2, R8 ;  /* 0x0000000209037824 */ /* 0x002fc400078e0208 */
[----:B------:R1:W-:Y:S01]  /*c2600*/  @P2 STG.E.U16 desc[UR8][R4.64], R15 ;  /* 0x0000000f04002986 */ /* 0x0003e2000c101508 */
[----:B------:R-:W-:Y:S01]  /*c2610*/  LEA.HI.X.SX32 R7, R8, R16, 0x1, P6 ;  /* 0x0000001008077211 */ /* 0x000fe200030f0eff */
[----:B------:R-:W3:Y:S01]  /*c2620*/  LDC R9, c[0x0][0x3b8] ;  /* 0x0000ee00ff097b82 */ /* 0x000ee20000000800 */
[----:B-----5:R-:W-:Y:S01]  /*c2630*/  ISETP.LT.AND P2, PT, R21, UR6, !P0 ;  /* 0x0000000615007c0c */ /* 0x020fe2000c741270 */
[----:B------:R-:W5:Y:S02]  /*c2640*/  LDCU UR6, c[0x0][0x39c] ;  /* 0x00007380ff0677ac */ /* 0x000f640008000800 */
[----:B------:R1:W-:Y:S04]  /*c2650*/  @P4 STG.E.U16 desc[UR8][R6.64], R24 ;  /* 0x0000001806004986 */ /* 0x0003e8000c101508 */
[----:B------:R-:W0:Y:S01]  /*c2660*/  LDC R8, c[0x0][0x3b8] ;  /* 0x0000ee00ff087b82 */ /* 0x000e220000000800 */
[----:B-1----:R-:W-:Y:S01]  /*c2670*/  LEA R4, P6, R3, R0, 0x1 ;  /* 0x0000000003047211 */ /* 0x002fe200078c08ff */
[----:B------:R-:W-:-:S03]  /*c2680*/  IMAD R7, R11, 0x2, R3 ;  /* 0x000000020b077824 */ /* 0x000fc600078e0203 */
[----:B------:R-:W-:-:S03]  /*c2690*/  LEA.HI.X.SX32 R5, R3, R16, 0x1, P6 ;  /* 0x0000001003057211 */ /* 0x000fc600030f0eff */
[----:B------:R-:W1:Y:S01]  /*c26a0*/  LDC R11, c[0x0][0x3b8] ;  /* 0x0000ee00ff0b7b82 */ /* 0x000e620000000800 */
[----:B------:R-:W-:Y:S01]  /*c26b0*/  LEA R6, P4, R7, R0, 0x1 ;  /* 0x0000000007067211 */ /* 0x000fe200078808ff */
[----:B------:R-:W-:-:S03]  /*c26c0*/  IMAD R3, R10, 0x2, R7 ;  /* 0x000000020a037824 */ /* 0x000fc600078e0207 */
[----:B------:R-:W-:Y:S01]  /*c26d0*/  LEA.HI.X.SX32 R7, R7, R16, 0x1, P4 ;  /* 0x0000001007077211 */ /* 0x000fe200020f0eff */
[----:B--2---:R2:W-:Y:S01]  /*c26e0*/  @P3 STG.E.U16 desc[UR8][R4.64], R27 ;  /* 0x0000001b04003986 */ /* 0x0045e2000c101508 */
[----:B----4-:R-:W-:Y:S01]  /*c26f0*/  ISETP.LT.AND P3, PT, R19, UR5, !P0 ;  /* 0x0000000513007c0c */ /* 0x010fe2000c761270 */
[----:B------:R-:W4:Y:S02]  /*c2700*/  LDCU UR5, c[0x0][0x39c] ;  /* 0x00007380ff0577ac */ /* 0x000f240008000800 */
[----:B------:R-:W3:Y:S01]  /*c2710*/  LDL.LU R19, [R1+0x2f8] ;  /* 0x0002f80001137983 */ /* 0x000ee20000300800 */
[----:B--2---:R-:W-:Y:S02]  /*c2720*/  PRMT R5, R17, 0x7632, R5 ;  /* 0x0000763211057816 */ /* 0x004fe40000000005 */
[----:B------:R-:W-:Y:S01]  /*c2730*/  ISETP.LT.AND P6, PT, R14, UR4, !P0 ;  /* 0x000000040e007c0c */ /* 0x000fe2000c7c1270 */
[----:B------:R-:W2:Y:S01]  /*c2740*/  LDCU UR4, c[0x0][0x39c] ;  /* 0x00007380ff0477ac */ /* 0x000ea20008000800 */
[----:B------:R-:W-:Y:S01]  /*c2750*/  LEA R4, P4, R3, R0, 0x1 ;  /* 0x0000000003047211 */ /* 0x000fe200078808ff */
[----:B------:R0:W-:Y:S01]  /*c2760*/  @P5 STG.E.U16 desc[UR8][R6.64], R5 ;  /* 0x0000000506005986 */ /* 0x0001e2000c101508 */
[----:B-----5:R-:W-:Y:S01]  /*c2770*/  ISETP.LT.AND P5, PT, R28, UR6, !P0 ;  /* 0x000000061c007c0c */ /* 0x020fe2000c7a1270 */
[----:B------:R-:W5:Y:S01]  /*c2780*/  LDCU UR6, c[0x0][0x39c] ;  /* 0x00007380ff0677ac */ /* 0x000f620008000800 */
[----:B------:R-:W-:Y:S01]  /*c2790*/  PRMT R10, R26, 0x7632, R10 ;  /* 0x000076321a0a7816 */ /* 0x000fe2000000000a */
[----:B------:R-:W5:Y:S01]  /*c27a0*/  LDL.LU R28, [R1+0x2fc] ;  /* 0x0002fc00011c7983 */ /* 0x000f620000300800 */
[----:B------:R-:W1:Y:S01]  /*c27b0*/  LDC R14, c[0x0][0x3b8] ;  /* 0x0000ee00ff0e7b82 */ /* 0x000e620000000800 */
[----:B0-----:R-:W-:-:S07]  /*c27c0*/  PRMT R6, R20, 0x7632, R6 ;  /* 0x0000763214067816 */ /* 0x001fce0000000006 */
[----:B------:R-:W0:Y:S01]  /*c27d0*/  LDC R17, c[0x0][0x3b8] ;  /* 0x0000ee00ff117b82 */ /* 0x000e220000000800 */
[----:B------:R-:W-:Y:S01]  /*c27e0*/  LEA.HI.X.SX32 R5, R3, R16, 0x1, P4 ;  /* 0x0000001003057211 */ /* 0x000fe200020f0eff */
[----:B------:R-:W-:-:S04]  /*c27f0*/  IMAD R3, R8, 0x2, R3 ;  /* 0x0000000208037824 */ /* 0x000fc800078e0203 */
[----:B------:R4:W-:Y:S01]  /*c2800*/  @P2 STG.E.U16 desc[UR8][R4.64], R6 ;  /* 0x0000000604002986 */ /* 0x0009e2000c101508 */
[----:B------:R-:W-:Y:S01]  /*c2810*/  IMAD R8, R12, 0x2, R3 ;  /* 0x000000020c087824 */ /* 0x000fe200078e0203 */
[----:B--2---:R-:W-:Y:S01]  /*c2820*/  ISETP.LT.AND P4, PT, R22, UR4, !P0 ;  /* 0x0000000416007c0c */ /* 0x004fe2000c781270 */
[----:B------:R-:W2:Y:S01]  /*c2830*/  LDC R12, c[0x0][0x3b8] ;  /* 0x0000ee00ff0c7b82 */ /* 0x000ea20000000800 */
[----:B------:R-:W2:Y:S01]  /*c2840*/  LDL.LU R22, [R1+0x300] ;  /* 0x0003000001167983 */ /* 0x000ea20000300800 */
[----:B------:R-:W0:Y:S06]  /*c2850*/  LDCU UR4, c[0x0][0x39c] ;  /* 0x00007380ff0477ac */ /* 0x000e2c0008000800 */
[----:B------:R-:W0:Y:S01]  /*c2860*/  LDC R20, c[0x0][0x3b8] ;  /* 0x0000ee00ff147b82 */ /* 0x000e220000000800 */
[----:B----4-:R-:W-:-:S04]  /*c2870*/  LEA R4, P2, R3, R0, 0x1 ;  /* 0x0000000003047211 */ /* 0x010fc800078408ff */
[----:B------:R-:W-:Y:S02]  /*c2880*/  LEA.HI.X.SX32 R5, R3, R16, 0x1, P2 ;  /* 0x0000001003057211 */ /* 0x000fe400010f0eff */
[----:B------:R-:W-:-:S04]  /*c2890*/  LEA R6, P2, R8, R0, 0x1 ;  /* 0x0000000008067211 */ /* 0x000fc800078408ff */
[----:B------:R-:W-:Y:S02]  /*c28a0*/  LEA.HI.X.SX32 R7, R8, R16, 0x1, P2 ;  /* 0x0000001008077211 */ /* 0x000fe400010f0eff */
[----:B------:R-:W-:Y:S01]  /*c28b0*/  ISETP.LT.AND P2, PT, R2, UR5, !P0 ;  /* 0x0000000502007c0c */ /* 0x000fe2000c741270 */
[----:B------:R1:W-:Y:S01]  /*c28c0*/  @P6 STG.E.U16 desc[UR8][R4.64], R10 ;  /* 0x0000000a04006986 */ /* 0x0003e2000c101508 */
[----:B------:R-:W-:Y:S01]  /*c28d0*/  PRMT R3, R25, 0x7632, R3 ;  /* 0x0000763219037816 */ /* 0x000fe20000000003 */
[----:B------:R-:W4:Y:S02]  /*c28e0*/  LDCU UR5, c[0x0][0x39c] ;  /* 0x00007380ff0577ac */ /* 0x000f240008000800 */
[----:B------:R-:W2:Y:S04]  /*c28f0*/  LDL.LU R2, [R1+0x34b8] ;  /* 0x0034b80001027983 */ /* 0x000ea80000300800 */
[----:B------:R-:W4:Y:S01]  /*c2900*/  LDL.LU R26, [R1+0x304] ;  /* 0x00030400011a7983 */ /* 0x000f220000300800 */
[----:B-1----:R-:W-:-:S03]  /*c2910*/  IMAD R4, R11, 0x2, R8 ;  /* 0x000000020b047824 */ /* 0x002fc600078e0208 */
[----:B------:R3:W-:Y:S02]  /*c2920*/  @P3 STG.E.U16 desc[UR8][R6.64], R3 ;  /* 0x0000000306003986 */ /* 0x0007e4000c101508 */
[----:B------:R-:W-:Y:S02]  /*c2930*/  LEA R8, P3, R4, R0, 0x1 ;  /* 0x0000000004087211 */ /* 0x000fe400078608ff */
[----:B------:R-:W4:Y:S01]  /*c2940*/  LDL.LU R25, [R1+0x308] ;  /* 0x0003080001197983 */ /* 0x000f220000300800 */
[----:B------:R-:W-:Y:S02]  /*c2950*/  PRMT R11, R18, 0x7632, R11 ;  /* 0x00007632120b7816 */ /* 0x000fe4000000000b */
[----:B------:R-:W1:Y:S01]  /*c2960*/  LDC R18, c[0x0][0x3b8] ;  /* 0x0000ee00ff127b82 */ /* 0x000e620000000800 */
[----:B---3--:R-:W-:Y:S01]  /*c2970*/  IMAD R3, R9, 0x2, R4 ;  /* 0x0000000209037824 */ /* 0x008fe200078e0204 */
[----:B------:R-:W-:-:S05]  /*c2980*/  LEA.HI.X.SX32 R9, R4, R16, 0x1, P3 ;  /* 0x0000001004097211 */ /* 0x000fca00018f0eff */
[----:B------:R3:W-:Y:S02]  /*c2990*/  @P5 STG.E.U16 desc[UR8][R8.64], R11 ;  /* 0x0000000b08005986 */ /* 0x0007e4000c101508 */
[----:B---3--:R-:W-:Y:S01]  /*c29a0*/  IMAD R9, R13, 0x2, R3 ;  /* 0x000000020d097824 */ /* 0x008fe200078e0203 */
[----:B------:R-:W-:Y:S02]  /*c29b0*/  PRMT R13, R27, 0x7632, R13 ;  /* 0x000076321b0d7816 */ /* 0x000fe4000000000d */
[----:B-----5:R-:W-:Y:S01]  /*c29c0*/  ISETP.LT.AND P5, PT, R28, UR6, !P0 ;  /* 0x000000061c007c0c */ /* 0x020fe2000c7a1270 */
[----:B------:R-:W3:Y:S01]  /*c29d0*/  LDCU UR6, c[0x0][0x39c] ;  /* 0x00007380ff0677ac */ /* 0x000ee20008000800 */
[----:B------:R-:W5:Y:S04]  /*c29e0*/  LDL.LU R28, [R1+0x30c] ;  /* 0x00030c00011c7983 */ /* 0x000f680000300800 */
[----:B------:R-:W5:Y:S01]  /*c29f0*/  LDL.LU R27, [R1+0x310] ;  /* 0x00031000011b7983 */ /* 0x000f620000300800 */
[----:B------:R-:W-:-:S04]  /*c2a00*/  LEA R10, P6, R3, R0, 0x1 ;  /* 0x00000000030a7211 */ /* 0x000fc800078c08ff */
[----:B------:R-:W-:Y:S02]  /*c2a10*/  LEA.HI.X.SX32 R11, R3, R16, 0x1, P6 ;  /* 0x00000010030b7211 */ /* 0x000fe400030f0eff */
[----:B------:R-:W1:Y:S01]  /*c2a20*/  LDC R3, c[0x0][0x3b8] ;  /* 0x0000ee00ff037b82 */ /* 0x000e620000000800 */
[----:B------:R-:W-:Y:S02]  /*c2a30*/  PRMT R8, R15, 0x7632, R8 ;  /* 0x000076320f087816 */ /* 0x000fe40000000008 */
[----:B0-----:R-:W-:Y:S01]  /*c2a40*/  ISETP.LT.AND P3, PT, R19, UR4, !P0 ;  /* 0x0000000413007c0c */ /* 0x001fe2000c761270 */
[----:B------:R-:W0:Y:S02]  /*c2a50*/  LDCU UR4, c[0x0][0x39c] ;  /* 0x00007380ff0477ac */ /* 0x000e240008000800 */
[----:B------:R0:W-:Y:S02]  /*c2a60*/  @P4 STG.E.U16 desc[UR8][R10.64], R8 ;  /* 0x000000080a004986 */ /* 0x0001e4000c101508 */
[----:B------:R-:W1:Y:S08]  /*c2a70*/  LDC R15, c[0x0][0x3b8] ;  /* 0x0000ee00ff0f7b82 */ /* 0x000e700000000800 */
[----:B------:R-:W3:Y:S01]  /*c2a80*/  LDC R19, c[0x0][0x3b8] ;  /* 0x0000ee00ff137b82 */ /* 0x000ee20000000800 */
[----:B--2---:R-:W2:Y:S01]  /*c2a90*/  LDS.128 R4, [R2] ;  /* 0x0000000002047984 */ /* 0x004ea20000000c00 */
[----:B0-----:R-:W-:Y:S01]  /*c2aa0*/  LEA R8, P6, R9, R0, 0x1 ;  /* 0x0000000009087211 */ /* 0x001fe200078c08ff */
[----:B------:R-:W-:Y:S01]  /*c2ab0*/  IMAD R11, R12, 0x2, R9 ;  /* 0x000000020c0b7824 */ /* 0x000fe200078e0209 */
[----:B------:R-:W-:-:S02]  /*c2ac0*/  PRMT R12, R24, 0x7632, R12 ;  /* 0x00007632180c7816 */ /* 0x000fc4000000000c */
[----:B------:R-:W-:Y:S02]  /*c2ad0*/  LEA.HI.X.SX32 R9, R9, R16, 0x1, P6 ;  /* 0x0000001009097211 */ /* 0x000fe400030f0eff */
[----:B------:R-:W-:-:S03]  /*c2ae0*/  LEA R10, P6, R11, R0, 0x1 ;  /* 0x000000000b0a7211 */ /* 0x000fc600078c08ff */
[----:B------:R0:W-:Y:S01]  /*c2af0*/  @P2 STG.E.U16 desc[UR8][R8.64], R12 ;  /* 0x0000000c08002986 */ /* 0x0001e2000c101508 */
[----:B----4-:R-:W-:Y:S01]  /*c2b00*/  ISETP.LT.AND P4, PT, R22, UR5, !P0 ;  /* 0x0000000516007c0c */ /* 0x010fe2000c781270 */
[----:B------:R-:W5:Y:S01]  /*c2b10*/  LDCU UR5, c[0x0][0x39c] ;  /* 0x00007380ff0577ac */ /* 0x000f620008000800 */
[----:B------:R-:W-:Y:S01]  /*c2b20*/  ISETP.LT.AND P2, PT, R26, UR4, !P0 ;  /* 0x000000041a007c0c */ /* 0x000fe2000c741270 */
[----:B------:R-:W4:Y:S01]  /*c2b30*/  LDL.LU R22, [R1+0x314] ;  /* 0x0003140001167983 */ /* 0x000f220000300800 */
[----:B------:R-:W2:Y:S01]  /*c2b40*/  LDCU UR4, c[0x0][0x39c] ;  /* 0x00007380ff0477ac */ /* 0x000ea20008000800 */
[----:B0-----:R-:W-:Y:S01]  /*c2b50*/  IMAD R8, R14, 0x2, R11 ;  /* 0x000000020e087824 */ /* 0x001fe200078e020b */
[----:B------:R-:W-:-:S03]  /*c2b60*/  LEA.HI.X.SX32 R11, R11, R16, 0x1, P6 ;  /* 0x000000100b0b7211 */ /* 0x000fc600030f0eff */
[----:B-1----:R-:W-:Y:S01]  /*c2b70*/  IMAD R14, R3, 0x2, R8 ;  /* 0x00000002030e7824 */ /* 0x002fe200078e0208 */
[C---:B------:R-:W-:Y:S01]  /*c2b80*/  LEA R12, P6, R8.reuse, R0, 0x1 ;  /* 0x00000000080c7211 */ /* 0x040fe200078c08ff */
[----:B------:R0:W-:Y:S01]  /*c2b90*/  @P3 STG.E.U16 desc[UR8][R10.64], R13 ;  /* 0x0000000d0a003986 */ /* 0x0001e2000c101508 */
[----:B---3--:R-:W-:Y:S01]  /*c2ba0*/  ISETP.LT.AND P3, PT, R25, UR6, !P0 ;  /* 0x0000000619007c0c */ /* 0x008fe2000c761270 */
[----:B------:R-:W4:Y:S02]  /*c2bb0*/  LDCU UR6, c[0x0][0x39c] ;  /* 0x00007380ff0677ac */ /* 0x000f240008000800 */
[----:B------:R-:W3:Y:S01]  /*c2bc0*/  LDL.LU R25, [R1+0x318] ;  /* 0x0003180001197983 */ /* 0x000ee20000300800 */
[----:B0-----:R-:W-:-:S03]  /*c2bd0*/  LEA.HI.X.SX32 R13, R8, R16, 0x1, P6 ;  /* 0x00000010080d7211 */ /* 0x001fc600030f0eff */
[----:B------:R0:W1:Y:S04]  /*c2be0*/  LDS.128 R8, [R2+0x400] ;  /* 0x0004000002087984 */ /* 0x0000680000000c00 */
[----:B--2---:R2:W-:Y:S01]  /*c2bf0*/  @P5 STG.E.U16 desc[UR8][R12.64], R4 ;  /* 0x000000040c005986 */ /* 0x0045e2000c101508 */
[----:B0-----:R-:W-:-:S04]  /*c2c00*/  LEA R2, P6, R14, R0, 0x1 ;  /* 0x000000000e027211 */ /* 0x001fc800078c08ff */
[----:B------:R-:W-:Y:S01]  /*c2c10*/  LEA.HI.X.SX32 R3, R14, R16, 0x1, P6 ;  /* 0x000000100e037211 */ /* 0x000fe200030f0eff */
[----:B--2---:R-:W-:-:S04]  /*c2c20*/  IMAD R12, R15, 0x2, R14 ;  /* 0x000000020f0c7824 */ /* 0x004fc800078e020e */
[----:B------:R0:W-:Y:S01]  /*c2c30*/  @P4 STG.E.U16 desc[UR8][R2.64], R5 ;  /* 0x0000000502004986 */ /* 0x0001e2000c101508 */
[----:B------:R-:W2:Y:S08]  /*c2c40*/  LDC R14, c[0x0][0x3b8] ;  /* 0x0000ee00ff0e7b82 */ /* 0x000eb00000000800 */
[----:B------:R-:W1:Y:S01]  /*c2c50*/  LDC R15, c[0x0][0x3b8] ;  /* 0x0000ee00ff0f7b82 */ /* 0x000e620000000800 */
[----:B0-----:R-:W-:-:S04]  /*c2c60*/  LEA R2, P4, R12, R0, 0x1 ;  /* 0x000000000c027211 */ /* 0x001fc800078808ff */
[----:B------:R-:W-:Y:S02]  /*c2c70*/  LEA.HI.X.SX32 R3, R12, R16, 0x1, P4 ;  /* 0x000000100c037211 */ /* 0x000fe400020f0eff */
[----:B-----5:R-:W-:Y:S01]  /*c2c80*/  ISETP.LT.AND P5, PT, R28, UR5, !P0 ;  /* 0x000000051c007c0c */ /* 0x020fe2000c7a1270 */
[----:B------:R-:W3:Y:S01]  /*c2c90*/  LDCU UR5, c[0x0][0x39c] ;  /* 0x00007380ff0577ac */ /* 0x000ee20008000800 */
[----:B------:R-:W5:Y:S01]  /*c2ca0*/  LDL.LU R28, [R1+0x31c] ;  /* 0x00031c00011c7983 */ /* 0x000f620000300800 */
[----:B------:R-:W-:Y:S01]  /*c2cb0*/  ISETP.LT.AND P4, PT, R27, UR4, !P0 ;  /* 0x000000041b007c0c */ /* 0x000fe2000c781270 */
[----:B------:R-:W-:Y:S02]  /*c2cc0*/  IMAD R18, R18, 0x2, R12 ;  /* 0x0000000212127824 */ /* 0x000fe400078e020c */
[----:B------:R-:W5:Y:S01]  /*c2cd0*/  LDL.LU R27, [R1+0x320] ;  /* 0x00032000011b7983 */ /* 0x000f620000300800 */
[----:B------:R-:W5:Y:S01]  /*c2ce0*/  LDCU UR4, c[0x0][0x39c] ;  /* 0x00007380ff0477ac */ /* 0x000f620008000800 */
[----:B------:R-:W-:-:S02]  /*c2cf0*/  IMAD R19, R19, 0x2, R18 ;  /* 0x0000000213137824 */ /* 0x000fc400078e0212 */
[----:B------:R-:W5:Y:S01]  /*c2d00*/  LDL.LU R24, [R1+0x324] ;  /* 0x0003240001187983 */ /* 0x000f620000300800 */
[----:B------:R-:W-:-:S03]  /*c2d10*/  LEA R12, P6, R18, R0, 0x1 ;  /* 0x00000000120c7211 */ /* 0x000fc600078c08ff */
[----:B------:R0:W-:Y:S01]  /*c2d20*/  @P2 STG.E.U16 desc[UR8][R2.64], R6 ;  /* 0x0000000602002986 */ /* 0x0001e2000c101508 */
[----:B------:R-:W-:Y:S01]  /*c2d30*/  LEA.HI.X.SX32 R13, R18, R16, 0x1, P6 ;  /* 0x00000010120d7211 */ /* 0x000fe200030f0eff */
[----:B------:R-:W-:Y:S01]  /*c2d40*/  IMAD R21, R17, 0x2, R19 ;  /* 0x0000000211157824 */ /* 0x000fe200078e0213 */
[----:B------:R-:W3:Y:S01]  /*c2d50*/  LDC R18, c[0x0][0x3b8] ;  /* 0x0000ee00ff127b82 */ /* 0x000ee20000000800 */
[----:B------:R-:W5:Y:S04]  /*c2d60*/  LDL.LU R26, [R1+0x328] ;  /* 0x00032800011a7983 */ /* 0x000f680000300800 */
[----:B------:R1:W-:Y:S03]  /*c2d70*/  @P3 STG.E.U16 desc[UR8][R12.64], R7 ;  /* 0x000000070c003986 */ /* 0x0003e6000c101508 */
[----:B------:R-:W3:Y:S01]  /*c2d80*/  LDC R17, c[0x0][0x3b8] ;  /* 0x0000ee00ff117b82 */ /* 0x000ee20000000800 */
[----:B0-----:R-:W-:-:S04]  /*c2d90*/  LEA R2, P6, R19, R0, 0x1 ;  /* 0x0000000013027211 */ /* 0x001fc800078c08ff */
[----:B------:R-:W-:Y:S01]  /*c2da0*/  LEA.HI.X.SX32 R3, R19, R16, 0x1, P6 ;  /* 0x0000001013037211 */ /* 0x000fe200030f0eff */
[----:B--2---:R-:W-:Y:S01]  /*c2db0*/  IMAD R19, R14, 0x2, R21 ;  /* 0x000000020e137824 */ /* 0x004fe200078e0215 */
[----:B-1----:R-:W-:-:S03]  /*c2dc0*/  LEA R12, P6, R21, R0, 0x1 ;  /* 0x00000000150c7211 */ /* 0x002fc600078c08ff */
[----:B------:R0:W-:Y:S01]  /*c2dd0*/  @P5 STG.E.U16 desc[UR8][R2.64], R8 ;  /* 0x0000000802005986 */ /* 0x0001e2000c101508 */
[----:B------:R-:W-:Y:S02]  /*c2de0*/  LEA.HI.X.SX32 R13, R21, R16, 0x1, P6 ;  /* 0x00000010150d7211 */ /* 0x000fe400030f0eff */
[----:B----4-:R-:W-:Y:S01]  /*c2df0*/  ISETP.LT.AND P2, PT, R22, UR6, !P0 ;  /* 0x0000000616007c0c */ /* 0x010fe2000c741270 */
[----:B------:R-:W1:Y:S01]  /*c2e00*/  LDCU UR6, c[0x0][0x39c] ;  /* 0x00007380ff0677ac */ /* 0x000e620008000800 */
[----:B0-----:R-:W-:-:S04]  /*c2e10*/  LEA R2, P5, R19, R0, 0x1 ;  /* 0x0000000013027211 */ /* 0x001fc800078a08ff */
[----:B------:R-:W-:Y:S02]  /*c2e20*/  LEA.HI.X.SX32 R3, R19, R16, 0x1, P5 ;  /* 0x0000001013037211 */ /* 0x000fe400028f0eff */
[----:B---3--:R-:W-:Y:S02]  /*c2e30*/  ISETP.LT.AND P3, PT, R25, UR5, !P0 ;  /* 0x0000000519007c0c */ /* 0x008fe4000c761270 */
[----:B-----5:R-:W-:Y:S01]  /*c2e40*/  ISETP.LT.AND P6, PT, R28, UR4, !P0 ;  /* 0x000000041c007c0c */ /* 0x020fe2000c7c1270 */
[----:B------:R-:W2:Y:S01]  /*c2e50*/  LDL.LU R25, [R1+0x32c] ;  /* 0x00032c0001197983 */ /* 0x000ea20000300800 */
[----:B------:R-:W-:Y:S01]  /*c2e60*/  IMAD R21, R15, 0x2, R19 ;  /* 0x000000020f157824 */ /* 0x000fe200078e0213 */
[----:B------:R-:W0:Y:S01]  /*c2e70*/  LDCU UR5, c[0x0][0x39c] ;  /* 0x00007380ff0577ac */ /* 0x000e220008000800 */
[----:B-1----:R-:W-:Y:S01]  /*c2e80*/  ISETP.LT.AND P5, PT, R27, UR6, !P0 ;  /* 0x000000061b007c0c */ /* 0x002fe2000c7a1270 */
[----:B------:R-:W3:Y:S01]  /*c2e90*/  LDL.LU R28, [R1+0x330] ;  /* 0x00033000011c7983 */ /* 0x000ee20000300800 */
[----:B------:R-:W1:Y:S01]  /*c2ea0*/  LDC R19, c[0x0][0x3b8] ;  /* 0x0000ee00ff137b82 */ /* 0x000e620000000800 */
[----:B------:R-:W2:Y:S02]  /*c2eb0*/  LDCU UR4, c[0x0][0x39c] ;  /* 0x00007380ff0477ac */ /* 0x000ea40008000800 */
[----:B------:R-:W4:Y:S01]  /*c2ec0*/  LDL.LU R27, [R1+0x280] ;  /* 0x00028000011b7983 */ /* 0x000f220000300800 */
[----:B------:R-:W-:Y:S01]  /*c2ed0*/  PRMT R6, R4, 0x7632, R6 ;  /* 0x0000763204067816 */ /* 0x000fe20000000006 */
[----:B------:R-:W4:Y:S02]  /*c2ee0*/  LDCU UR6, c[0x0][0x39c] ;  /* 0x00007380ff0677ac */ /* 0x000f240008000800 */
[----:B------:R5:W-:Y:S01]  /*c2ef0*/  @P4 STG.E.U16 desc[UR8][R12.64], R9 ;  /* 0x000000090c004986 */ /* 0x000be2000c101508 */
[----:B------:R-:W-:-:S04]  /*c2f00*/  LEA R14, P4, R21, R0, 0x1 ;  /* 0x00000000150e7211 */ /* 0x000fc800078808ff */
[----:B------:R-:W-:Y:S01]  /*c2f10*/  LEA.HI.X.SX32 R15, R21, R16, 0x1, P4 ;  /* 0x00000010150f7211 */ /* 0x000fe200020f0eff */
[----:B------:R-:W-:Y:S02]  /*c2f20*/  IMAD R21, R18, 0x2, R21 ;  /* 0x0000000212157824 */ /* 0x000fe400078e0215 */
[----:B------:R-:W0:Y:S01]  /*c2f30*/  LDC R18, c[0x0][0x3b8] ;  /* 0x0000ee00ff127b82 */ /* 0x000e220000000800 */
[----:B------:R5:W-:Y:S04]  /*c2f40*/  @P2 STG.E.U16 desc[UR8][R2.64], R10 ;  /* 0x0000000a02002986 */ /* 0x000be8000c101508 */
[----:B------:R1:W-:Y:S01]  /*c2f50*/  @P3 STG.E.U16 desc[UR8][R14.64], R11 ;  /* 0x0000000b0e003986 */ /* 0x0003e2000c101508 */
[----:B-----5:R-:W-:Y:S01]  /*c2f60*/  LEA R12, P3, R21, R0, 0x1 ;  /* 0x00000000150c7211 */ /* 0x020fe200078608ff */
[----:B------:R-:W-:-:S02]  /*c2f70*/  IMAD R3, R17, 0x2, R21 ;  /* 0x0000000211037824 */ /* 0x000fc400078e0215 */
[----:B------:R-:W5:Y:S01]  /*c2f80*/  LDC R17, c[0x0][0x3b8] ;  /* 0x0000ee00ff117b82 */ /* 0x000f620000000800 */
[----:B------:R-:W-:Y:S01]  /*c2f90*/  LEA.HI.X.SX32 R13, R21, R16, 0x1, P3 ;  /* 0x00000010150d7211 */ /* 0x000fe200018f0eff */
[----:B-1----:R-:W-:Y:S01]  /*c2fa0*/  IMAD R19, R19, 0x2, R3 ;  /* 0x0000000213137824 */ /* 0x002fe200078e0203 */
[----:B------:R-:W-:-:S05]  /*c2fb0*/  LEA R2, P3, R3, R0, 0x1 ;  /* 0x0000000003027211 */ /* 0x000fca00078608ff */
[----:B------:R-:W1:Y:S01]  /*c2fc0*/  LDC R15, c[0x0][0x3b8] ;  /* 0x0000ee00ff0f7b82 */ /* 0x000e620000000800 */
[----:B------:R-:W-:Y:S02]  /*c2fd0*/  ISETP.LT.AND P2, PT, R24, UR7, !P0 ;  /* 0x0000000718007c0c */ /* 0x000fe4000c741270 */
[----:B0-----:R-:W-:Y:S01]  /*c2fe0*/  ISETP.LT.AND P4, PT, R26, UR5, !P0 ;  /* 0x000000051a007c0c */ /* 0x001fe2000c781270 */
[----:B------:R-:W3:Y:S01]  /*c2ff0*/  LDCU UR5, c[0x0][0x39c] ;  /* 0x00007380ff0577ac */ /* 0x000ee20008000800 */
[----:B------:R-:W-:Y:S01]  /*c3000*/  LEA.HI.X.SX32 R3, R3, R16, 0x1, P3 ;  /* 0x0000001003037211 */ /* 0x000fe200018f0eff */
[----:B------:R-:W-:Y:S01]  /*c3010*/  @P6 STG.E.U16 desc[UR8][R12.64], R6 ;  /* 0x000000060c006986 */ /* 0x000fe2000c101508 */
[----:B------:R-:W-:Y:S01]  /*c3020*/  PRMT R5, R5, 0x7632, R5 ;  /* 0x0000763205057816 */ /* 0x000fe20000000005 */
[----:B------:R-:W0:Y:S01]  /*c3030*/  LDC R14, c[0x0][0x3b8] ;  /* 0x0000ee00ff0e7b82 */ /* 0x000e220000000800 */
[----:B------:R-:W-:Y:S01]  /*c3040*/  LEA R4, P6, R19, R0, 0x1 ;  /* 0x0000000013047211 */ /* 0x000fe200078c08ff */
[----:B------:R-:W-:-:S02]  /*c3050*/  IMAD R21, R20, 0x2, R19 ;  /* 0x0000000214157824 */ /* 0x000fc400078e0213 */
[----:B------:R5:W-:Y:S01]  /*c3060*/  @P5 STG.E.U16 desc[UR8][R2.64], R5 ;  /* 0x0000000502005986 */ /* 0x000be2000c101508 */
[----:B------:R-:W-:Y:S02]  /*c3070*/  PRMT R9, R8, 0x7632, R9 ;  /* 0x0000763208097816 */ /* 0x000fe40000000009 */
[----:B-----5:R-:W-:Y:S01]  /*c3080*/  LEA.HI.X.SX32 R5, R19, R16, 0x1, P6 ;  /* 0x0000001013057211 */ /* 0x020fe200030f0eff */
[----:B------:R-:W-:Y:S01]  /*c3090*/  IMAD R19, R18, 0x2, R21 ;  /* 0x0000000212137824 */ /* 0x000fe200078e0215 */
[----:B------:R-:W-:Y:S02]  /*c30a0*/  PRMT R3, R6, 0x7632, R3 ;  /* 0x0000763206037816 */ /* 0x000fe40000000003 */
[-C--:B------:R-:W-:Y:S01]  /*c30b0*/  LEA R12, P6, R21, R0.reuse, 0x1 ;  /* 0x00000000150c7211 */ /* 0x080fe200078c08ff */
[----:B------:R-:W-:Y:S02]  /*c30c0*/  IMAD R17, R17, 0x2, R19 ;  /* 0x0000000211117824 */ /* 0x000fe400078e0213 */
[----:B------:R5:W-:Y:S01]  /*c30d0*/  @P2 STG.E.U16 desc[UR8][R4.64], R3 ;  /* 0x0000000304002986 */ /* 0x000be2000c101508 */
[----:B------:R-:W-:-:S02]  /*c30e0*/  LEA R6, P2, R19, R0, 0x1 ;  /* 0x0000000013067211 */ /* 0x000fc400078408ff */
[-C--:B------:R-:W-:Y:S01]  /*c30f0*/  LEA.HI.X.SX32 R13, R21, R16.reuse, 0x1, P6 ;  /* 0x00000010150d7211 */ /* 0x080fe200030f0eff */
[----:B-1----:R-:W-:Y:S01]  /*c3100*/  IMAD R15, R15, 0x2, R17 ;  /* 0x000000020f0f7824 */ /* 0x002fe200078e0211 */
[----:B-----5:R-:W-:Y:S02]  /*c3110*/  PRMT R5, R7, 0x7632, R5 ;  /* 0x0000763207057816 */ /* 0x020fe40000000005 */
[----:B------:R-:W-:Y:S02]  /*c3120*/  LEA.HI.X.SX32 R7, R19, R16, 0x1, P2 ;  /* 0x0000001013077211 */ /* 0x000fe400010f0eff */
[C---:B------:R-:W-:Y:S01]  /*c3130*/  LEA R2, P2, R17.reuse, R0, 0x1 ;  /* 0x0000000011027211 */ /* 0x040fe200078408ff */
[----:B------:R1:W-:Y:S01]  /*c3140*/  @P4 STG.E.U16 desc[UR8][R12.64], R5 ;  /* 0x000000050c004986 */ /* 0x0003e2000c101508 */
[----:B0-----:R-:W-:Y:S01]  /*c3150*/  IMAD R19, R14, 0x2, R15 ;  /* 0x000000020e137824 */ /* 0x001fe200078e020f */
[----:B------:R-:W-:Y:S02]  /*c3160*/  PRMT R10, R10, 0x7632, R10 ;  /* 0x000076320a0a7816 */ /* 0x000fe4000000000a */
[----:B------:R-:W-:-:S02]  /*c3170*/  LEA.HI.X.SX32 R3, R17, R16, 0x1, P2 ;  /* 0x0000001011037211 */ /* 0x000fc400010f0eff */
[----:B------:R-:W-:Y:S02]  /*c3180*/  LEA R8, P2, R19, R0, 0x1 ;  /* 0x0000000013087211 */ /* 0x000fe400078408ff */
[----:B--2---:R-:W-:Y:S02]  /*c3190*/  ISETP.LT.AND P3, PT, R25, UR4, !P0 ;  /* 0x0000000419007c0c */ /* 0x004fe4000c761270 */
[----:B---3--:R-:W-:Y:S02]  /*c31a0*/  ISETP.LT.AND P5, PT, R28, UR5, !P0 ;  /* 0x000000051c007c0c */ /* 0x008fe4000c7a1270 */
[----:B----4-:R-:W-:-:S09]  /*c31b0*/  ISETP.LT.AND P0, PT, R27, UR6, !P0 ;  /* 0x000000061b007c0c */ /* 0x010fd2000c701270 */
[----:B------:R0:W-:Y:S01]  /*c31c0*/  @P3 STG.E.U16 desc[UR8][R6.64], R9 ;  /* 0x0000000906003986 */ /* 0x0001e2000c101508 */
[----:B------:R-:W-:-:S04]  /*c31d0*/  LEA R4, P3, R15, R0, 0x1 ;  /* 0x000000000f047211 */ /* 0x000fc800078608ff */
[----:B-1----:R-:W-:Y:S02]  /*c31e0*/  LEA.HI.X.SX32 R5, R15, R16, 0x1, P3 ;  /* 0x000000100f057211 */ /* 0x002fe400018f0eff */
[----:B0-----:R-:W-:-:S05]  /*c31f0*/  PRMT R7, R9, 0x7632, R7 ;  /* 0x0000763209077816 */ /* 0x001fca0000000007 */
[----:B------:R0:W-:Y:S01]  /*c3200*/  @P5 STG.E.U16 desc[UR8][R2.64], R7 ;  /* 0x0000000702005986 */ /* 0x0001e2000c101508 */
[----:B------:R-:W-:-:S03]  /*c3210*/  LEA.HI.X.SX32 R9, R19, R16, 0x1, P2 ;  /* 0x0000001013097211 */ /* 0x000fc600010f0eff */
[----:B------:R0:W-:Y:S01]  /*c3220*/  @P0 STG.E.U16 desc[UR8][R4.64], R10 ;  /* 0x0000000a04000986 */ /* 0x0001e2000c101508 */
[----:B------:R-:W-:Y:S05]  /*c3230*/  @!P1 EXIT ;  /* 0x000000000000994d */ /* 0x000fea0003800000 */
[----:B0-----:R-:W-:-:S05]  /*c3240*/  PRMT R4, R11, 0x7632, R4 ;  /* 0x000076320b047816 */ /* 0x001fca0000000004 */
[----:B------:R-:W-:Y:S01]  /*c3250*/  STG.E.U16 desc[UR8][R8.64], R4 ;  /* 0x0000000408007986 */ /* 0x000fe2000c101508 */
[----:B------:R-:W-:Y:S05]  /*c3260*/  EXIT ;  /* 0x000000000000794d */ /* 0x000fea0003800000 */
.L_x_3:
[----:B------:R-:W-:-:S00]  /*c3270*/  BRA `(.L_x_3) ;  /* 0xfffffffc00fc7947 */ /* 0x000fc0000383ffff */
[----:B------:R-:W-:-:S00]  /*c3280*/  NOP ;  /* 0x0000000000007918 */ /* 0x000fc00000000000 */
[----:B------:R-:W-:-:S00]  /*c3290*/  NOP ;  /* 0x0000000000007918 */ /* 0x000fc00000000000 */
[----:B------:R-:W-:-:S00]  /*c32a0*/  NOP ;  /* 0x0000000000007918 */ /* 0x000fc00000000000 */
[----:B------:R-:W-:-:S00]  /*c32b0*/  NOP ;  /* 0x0000000000007918 */ /* 0x000fc00000000000 */
[----:B------:R-:W-:-:S00]  /*c32c0*/  NOP ;  /* 0x0000000000007918 */ /* 0x000fc00000000000 */
[----:B------:R-:W-:-:S00]  /*c32d0*/  NOP ;  /* 0x0000000000007918 */ /* 0x000fc00000000000 */
[----:B------:R-:W-:-:S00]  /*c32e0*/  NOP ;  /* 0x0000000000007918 */ /* 0x000fc00000000000 */
[----:B------:R-:W-:-:S00]  /*c32f0*/  NOP ;  /* 0x0000000000007918 */ /* 0x000fc00000000000 */
.L_x_4:


//--------------------- .nv.shared.matmul_kernel  --------------------------
	.section	.nv.shared.matmul_kernel,"aw",@nobits
	.sectionflags	@""
	.align	16
	.zero		1024


//--------------------- .nv.shared.reserved.0     --------------------------
	.section	.nv.shared.reserved.0,"aw",@nobits
	.weak		__nv_reservedSMEM_offset_0_alias
	.size		__nv_reservedSMEM_offset_0_alias, 0, 64
	.other		__nv_reservedSMEM_offset_0_alias,@"STO_CUDA_RESERVED_SHARED STV_DEFAULT"
__nv_reservedSMEM_offset_0_alias:
	.zero		0
	.zero		64


//--------------------- .nv.constant0.matmul_kernel --------------------------
	.section	.nv.constant0.matmul_kernel,"a",@progbits
	.sectionflags	@""
	.align	4
.nv.constant0.matmul_kernel:
	.zero		976


//--------------------- SYMBOLS --------------------------

	.type		.nv.reservedSmem.offset0,@object
	.size		.nv.reservedSmem.offset0,0x4
	.type		.nv.reservedSmem.cap,@object
	.size		.nv.reservedSmem.cap,0x4
